// auto-generated by cutlass_sweep.epilogue — config: {"arch": "sm_90", "cluster_m": 2, "cluster_n": 1, "dtype": "e4m3", "fusion": "bias", "tile_k": 64, "tile_m": 256, "tile_n": 128}
#include "cutlass/cutlass.h"
#include "cutlass/gemm/collective/collective_builder.hpp"
#include "cutlass/gemm/device/gemm_universal_adapter.h"
#include "cutlass/gemm/kernel/gemm_universal.hpp"
#include "cutlass/epilogue/collective/collective_builder.hpp"
#include "cutlass/epilogue/fusion/operations.hpp"
#include "cutlass/epilogue/thread/activation.h"

using Elem = cutlass::float_e4m3_t;
using Acc  = float;
using TileShape    = cute::Shape<cute::_256, cute::_128, cute::_64>;
using ClusterShape = cute::Shape<cute::_2, cute::_1, cute::_1>;
using FusionOp     = cutlass::epilogue::fusion::LinCombPerRowBias<Elem, Acc>;

using CollectiveEpilogue = typename cutlass::epilogue::collective::CollectiveBuilder<
    cutlass::arch::Sm90, cutlass::arch::OpClassTensorOp,
    TileShape, ClusterShape,
    cutlass::epilogue::collective::EpilogueTileAuto,
    Acc, Acc,
    Elem, cutlass::layout::RowMajor, 128 / cutlass::sizeof_bits<Elem>::value,
    Elem, cutlass::layout::RowMajor, 128 / cutlass::sizeof_bits<Elem>::value,
    cutlass::epilogue::TmaWarpSpecializedCooperative,
    FusionOp
  >::CollectiveOp;

using CollectiveMainloop = typename cutlass::gemm::collective::CollectiveBuilder<
    cutlass::arch::Sm90, cutlass::arch::OpClassTensorOp,
    Elem, cutlass::layout::RowMajor, 128 / cutlass::sizeof_bits<Elem>::value,
    Elem, cutlass::layout::ColumnMajor, 128 / cutlass::sizeof_bits<Elem>::value,
    Acc,
    TileShape, ClusterShape,
    cutlass::gemm::collective::StageCountAutoCarveout<
        static_cast<int>(sizeof(typename CollectiveEpilogue::SharedStorage))>,
    cutlass::gemm::KernelTmaWarpSpecializedCooperative
  >::CollectiveOp;

using GemmKernel = cutlass::gemm::kernel::GemmUniversal<
    cute::Shape<int,int,int,int>, CollectiveMainloop, CollectiveEpilogue>;
using Gemm = cutlass::gemm::device::GemmUniversalAdapter<GemmKernel>;

auto* _anchor = &cutlass::device_kernel<GemmKernel>;


// ===== COMPILED SASS (sm_90a) =====

	.target	sm_90a

	.elftype	@"ET_EXEC"


//--------------------- .note.nv.tkinfo           --------------------------
	.section	.note.nv.tkinfo,"",@"SHT_NOTE"
	.sectionflags	@"SHF_NOTE_NV_TKINFO"
	.tkinfo
        /*0018*/ 	.word	0x00000002
        /*0030*/ 	.string	""
        /*0030*/ 	.string	"ptxas"
        /*0030*/ 	.string	"Cuda compilation tools, release 13.0, V13.0.88"
        /*0030*/ 	.string	"Build cuda_13.0.r13.0/compiler.36424714_0"
        /*0030*/ 	.string	"-arch sm_90a -m 64 "



//--------------------- .note.nv.cuinfo           --------------------------
	.section	.note.nv.cuinfo,"",@"SHT_NOTE"
	.sectionflags	@"SHF_NOTE_NV_CUINFO"
        /*0018*/ 	.short	0x0002
        /*001a*/ 	.short	0x005a
        /*001c*/ 	.short	0x0082
	.zero		2


//--------------------- .nv.info                  --------------------------
	.section	.nv.info,"",@"SHT_CUDA_INFO"
	.align	4


	//----- nvinfo : EIATTR_REGCOUNT
	.align		4
        /*0000*/ 	.byte	0x04, 0x2f
        /*0002*/ 	.short	(.L_16 - .L_15)
	.align		4
.L_15:
        /*0004*/ 	.word	index@(_ZN7cutlass13device_kernelINS_4gemm6kernel13GemmUniversalIN4cute5tupleIJiiiiEEENS1_10collective13CollectiveMmaINS1_37MainloopSm90TmaGmmaWarpSpecializedFP8ILi8ENS5_IJNS4_1CILi2EEENSA_ILi1EEESC_EEENS1_35KernelTmaWarpSpecializedCooperativeEEENS5_IJNSA_ILi256EEENSA_ILi128EEENSA_ILi64EEEEEENS_12float_e4m3_tENS5_IJlSC_lEEESK_SL_NS4_8TiledMMAINS4_8MMA_AtomIJNS4_4SM904GMMA31MMA_64x128x32_F32E4M3E4M3_SS_TNILNSP_7ScaleInE1ELSR_1EEEEEENS4_6LayoutISD_NS5_IJSC_NSA_ILi0EEESV_EEEEENS5_IJNS4_10UnderscoreESY_SY_EEEEENS4_13SM90_TMA_LOADENS4_14ComposedLayoutINS4_7SwizzleILi2ELi4ELi3EEENS4_18smem_ptr_flag_bitsILi8EEENSU_INS5_IJNSA_ILi8EEESI_EEENS5_IJSI_SC_EEEEEEEvNS4_8identityENS4_23SM90_TMA_LOAD_MULTICASTES1B_vS1C_EENS_8epilogue10collective18CollectiveEpilogueINS1F_22Sm90TmaWarpSpecializedILi4ELi2ELi16ELb0ELb0EEEJSJ_NS5_IJSH_NSA_ILi32EEEEEESK_SL_SK_SL_NS1F_6fusion15FusionCallbacksIS1J_NS1M_17LinCombPerRowBiasISK_fSK_SK_fLi16ELNS_15FloatRoundStyleE2EEESJ_S1L_JEEES11_NS12_INS13_ILi1ELi4ELi3EEES16_NSU_INS5_IJS17_S1K_EEENS5_IJS1K_SC_EEEEEEENS4_39AutoVectorizingCopyWithAssumedAlignmentILi128EEENS4_14SM90_TMA_STOREES1W_S1Y_NS4_9Copy_AtomIJNS4_17SM90_U32x4_STSM_NENS_6half_tEEEEvEEEvvEEEEvNT_6ParamsE)
        /*0008*/ 	.word	0x000000a8


	//----- nvinfo : EIATTR_FRAME_SIZE
	.align		4
.L_16:
        /*000c*/ 	.byte	0x04, 0x11
        /*000e*/ 	.short	(.L_18 - .L_17)
	.align		4
.L_17:
        /*0010*/ 	.word	index@(_ZN7cutlass13device_kernelINS_4gemm6kernel13GemmUniversalIN4cute5tupleIJiiiiEEENS1_10collective13CollectiveMmaINS1_37MainloopSm90TmaGmmaWarpSpecializedFP8ILi8ENS5_IJNS4_1CILi2EEENSA_ILi1EEESC_EEENS1_35KernelTmaWarpSpecializedCooperativeEEENS5_IJNSA_ILi256EEENSA_ILi128EEENSA_ILi64EEEEEENS_12float_e4m3_tENS5_IJlSC_lEEESK_SL_NS4_8TiledMMAINS4_8MMA_AtomIJNS4_4SM904GMMA31MMA_64x128x32_F32E4M3E4M3_SS_TNILNSP_7ScaleInE1ELSR_1EEEEEENS4_6LayoutISD_NS5_IJSC_NSA_ILi0EEESV_EEEEENS5_IJNS4_10UnderscoreESY_SY_EEEEENS4_13SM90_TMA_LOADENS4_14ComposedLayoutINS4_7SwizzleILi2ELi4ELi3EEENS4_18smem_ptr_flag_bitsILi8EEENSU_INS5_IJNSA_ILi8EEESI_EEENS5_IJSI_SC_EEEEEEEvNS4_8identityENS4_23SM90_TMA_LOAD_MULTICASTES1B_vS1C_EENS_8epilogue10collective18CollectiveEpilogueINS1F_22Sm90TmaWarpSpecializedILi4ELi2ELi16ELb0ELb0EEEJSJ_NS5_IJSH_NSA_ILi32EEEEEESK_SL_SK_SL_NS1F_6fusion15FusionCallbacksIS1J_NS1M_17LinCombPerRowBiasISK_fSK_SK_fLi16ELNS_15FloatRoundStyleE2EEESJ_S1L_JEEES11_NS12_INS13_ILi1ELi4ELi3EEES16_NSU_INS5_IJS17_S1K_EEENS5_IJS1K_SC_EEEEEEENS4_39AutoVectorizingCopyWithAssumedAlignmentILi128EEENS4_14SM90_TMA_STOREES1W_S1Y_NS4_9Copy_AtomIJNS4_17SM90_U32x4_STSM_NENS_6half_tEEEEvEEEvvEEEEvNT_6ParamsE)
        /*0014*/ 	.word	0x000000f0


	//----- nvinfo : EIATTR_MIN_STACK_SIZE
	.align		4
.L_18:
        /*0018*/ 	.byte	0x04, 0x12
        /*001a*/ 	.short	(.L_20 - .L_19)
	.align		4
.L_19:
        /*001c*/ 	.word	index@(_ZN7cutlass13device_kernelINS_4gemm6kernel13GemmUniversalIN4cute5tupleIJiiiiEEENS1_10collective13CollectiveMmaINS1_37MainloopSm90TmaGmmaWarpSpecializedFP8ILi8ENS5_IJNS4_1CILi2EEENSA_ILi1EEESC_EEENS1_35KernelTmaWarpSpecializedCooperativeEEENS5_IJNSA_ILi256EEENSA_ILi128EEENSA_ILi64EEEEEENS_12float_e4m3_tENS5_IJlSC_lEEESK_SL_NS4_8TiledMMAINS4_8MMA_AtomIJNS4_4SM904GMMA31MMA_64x128x32_F32E4M3E4M3_SS_TNILNSP_7ScaleInE1ELSR_1EEEEEENS4_6LayoutISD_NS5_IJSC_NSA_ILi0EEESV_EEEEENS5_IJNS4_10UnderscoreESY_SY_EEEEENS4_13SM90_TMA_LOADENS4_14ComposedLayoutINS4_7SwizzleILi2ELi4ELi3EEENS4_18smem_ptr_flag_bitsILi8EEENSU_INS5_IJNSA_ILi8EEESI_EEENS5_IJSI_SC_EEEEEEEvNS4_8identityENS4_23SM90_TMA_LOAD_MULTICASTES1B_vS1C_EENS_8epilogue10collective18CollectiveEpilogueINS1F_22Sm90TmaWarpSpecializedILi4ELi2ELi16ELb0ELb0EEEJSJ_NS5_IJSH_NSA_ILi32EEEEEESK_SL_SK_SL_NS1F_6fusion15FusionCallbacksIS1J_NS1M_17LinCombPerRowBiasISK_fSK_SK_fLi16ELNS_15FloatRoundStyleE2EEESJ_S1L_JEEES11_NS12_INS13_ILi1ELi4ELi3EEES16_NSU_INS5_IJS17_S1K_EEENS5_IJS1K_SC_EEEEEEENS4_39AutoVectorizingCopyWithAssumedAlignmentILi128EEENS4_14SM90_TMA_STOREES1W_S1Y_NS4_9Copy_AtomIJNS4_17SM90_U32x4_STSM_NENS_6half_tEEEEvEEEvvEEEEvNT_6ParamsE)
        /*0020*/ 	.word	0x000000f0
.L_20:


//--------------------- .nv.compat                --------------------------
	.section	.nv.compat,"",@"SHT_CUDA_COMPAT_INFO"
	.align	4
        /*0000*/ 	.byte	0x02, 0x09, 0x01, 0x00, 0x02, 0x02, 0x04, 0x00, 0x02, 0x05, 0x05, 0x00, 0x03, 0x07, 0x01, 0x01
        /*0010*/ 	.byte	0x02, 0x03, 0x01, 0x00, 0x02, 0x06, 0x01, 0x00, 0x04, 0x0b, 0x08, 0x00, 0x00, 0x00, 0x00, 0x00
        /*0020*/ 	.byte	0x00, 0x00, 0x00, 0x00


//--------------------- .nv.info._ZN7cutlass13device_kernelINS_4gemm6kernel13GemmUniversalIN4cute5tupleIJiiiiEEENS1_10collective13CollectiveMmaINS1_37MainloopSm90TmaGmmaWarpSpecializedFP8ILi8ENS5_IJNS4_1CILi2EEENSA_ILi1EEESC_EEENS1_35KernelTmaWarpSpecializedCooperativeEEENS5_IJNSA_ILi256EEENSA_ILi128EEENSA_ILi64EEEEEENS_12float_e4m3_tENS5_IJlSC_lEEESK_SL_NS4_8TiledMMAINS4_8MMA_AtomIJNS4_4SM904GMMA31MMA_64x128x32_F32E4M3E4M3_SS_TNILNSP_7ScaleInE1ELSR_1EEEEEENS4_6LayoutISD_NS5_IJSC_NSA_ILi0EEESV_EEEEENS5_IJNS4_10UnderscoreESY_SY_EEEEENS4_13SM90_TMA_LOADENS4_14ComposedLayoutINS4_7SwizzleILi2ELi4ELi3EEENS4_18smem_ptr_flag_bitsILi8EEENSU_INS5_IJNSA_ILi8EEESI_EEENS5_IJSI_SC_EEEEEEEvNS4_8identityENS4_23SM90_TMA_LOAD_MULTICASTES1B_vS1C_EENS_8epilogue10collective18CollectiveEpilogueINS1F_22Sm90TmaWarpSpecializedILi4ELi2ELi16ELb0ELb0EEEJSJ_NS5_IJSH_NSA_ILi32EEEEEESK_SL_SK_SL_NS1F_6fusion15FusionCallbacksIS1J_NS1M_17LinCombPerRowBiasISK_fSK_SK_fLi16ELNS_15FloatRoundStyleE2EEESJ_S1L_JEEES11_NS12_INS13_ILi1ELi4ELi3EEES16_NSU_INS5_IJS17_S1K_EEENS5_IJS1K_SC_EEEEEEENS4_39AutoVectorizingCopyWithAssumedAlignmentILi128EEENS4_14SM90_TMA_STOREES1W_S1Y_NS4_9Copy_AtomIJNS4_17SM90_U32x4_STSM_NENS_6half_tEEEEvEEEvvEEEEvNT_6ParamsE --------------------------
	.section	.nv.info._ZN7cutlass13device_kernelINS_4gemm6kernel13GemmUniversalIN4cute5tupleIJiiiiEEENS1_10collective13CollectiveMmaINS1_37MainloopSm90TmaGmmaWarpSpecializedFP8ILi8ENS5_IJNS4_1CILi2EEENSA_ILi1EEESC_EEENS1_35KernelTmaWarpSpecializedCooperativeEEENS5_IJNSA_ILi256EEENSA_ILi128EEENSA_ILi64EEEEEENS_12float_e4m3_tENS5_IJlSC_lEEESK_SL_NS4_8TiledMMAINS4_8MMA_AtomIJNS4_4SM904GMMA31MMA_64x128x32_F32E4M3E4M3_SS_TNILNSP_7ScaleInE1ELSR_1EEEEEENS4_6LayoutISD_NS5_IJSC_NSA_ILi0EEESV_EEEEENS5_IJNS4_10UnderscoreESY_SY_EEEEENS4_13SM90_TMA_LOADENS4_14ComposedLayoutINS4_7SwizzleILi2ELi4ELi3EEENS4_18smem_ptr_flag_bitsILi8EEENSU_INS5_IJNSA_ILi8EEESI_EEENS5_IJSI_SC_EEEEEEEvNS4_8identityENS4_23SM90_TMA_LOAD_MULTICASTES1B_vS1C_EENS_8epilogue10collective18CollectiveEpilogueINS1F_22Sm90TmaWarpSpecializedILi4ELi2ELi16ELb0ELb0EEEJSJ_NS5_IJSH_NSA_ILi32EEEEEESK_SL_SK_SL_NS1F_6fusion15FusionCallbacksIS1J_NS1M_17LinCombPerRowBiasISK_fSK_SK_fLi16ELNS_15FloatRoundStyleE2EEESJ_S1L_JEEES11_NS12_INS13_ILi1ELi4ELi3EEES16_NSU_INS5_IJS17_S1K_EEENS5_IJS1K_SC_EEEEEEENS4_39AutoVectorizingCopyWithAssumedAlignmentILi128EEENS4_14SM90_TMA_STOREES1W_S1Y_NS4_9Copy_AtomIJNS4_17SM90_U32x4_STSM_NENS_6half_tEEEEvEEEvvEEEEvNT_6ParamsE,"",@"SHT_CUDA_INFO"
	.sectionflags	@""
	.align	4


	//----- nvinfo : EIATTR_CUDA_API_VERSION
	.align		4
        /*0000*/ 	.byte	0x04, 0x37
        /*0002*/ 	.short	(.L_22 - .L_21)
.L_21:
        /*0004*/ 	.word	0x00000082


	//----- nvinfo : EIATTR_KPARAM_INFO
	.align		4
.L_22:
        /*0008*/ 	.byte	0x04, 0x17
        /*000a*/ 	.short	(.L_24 - .L_23)
.L_23:
        /*000c*/ 	.word	0x00000000
        /*0010*/ 	.short	0x0000
        /*0012*/ 	.short	0x0070
        /*0014*/ 	.byte	0x00, 0xf0, 0x01, 0x1c


	//----- nvinfo : EIATTR_SPARSE_MMA_MASK
	.align		4
.L_24:
        /*0018*/ 	.byte	0x03, 0x50
        /*001a*/ 	.short	0x0000


	//----- nvinfo : EIATTR_MAXREG_COUNT
	.align		4
        /*001c*/ 	.byte	0x03, 0x1b
        /*001e*/ 	.short	0x00a8


	//----- nvinfo : EIATTR_NUM_BARRIERS
	.align		4
        /*0020*/ 	.byte	0x02, 0x4c
        /*0022*/ 	.byte	0x02
	.zero		1


	//----- nvinfo : EIATTR_EXTERNS
	.align		4
        /*0024*/ 	.byte	0x04, 0x0f
        /*0026*/ 	.short	(.L_26 - .L_25)


	//   ....[0]....
	.align		4
.L_25:
        /*0028*/ 	.word	index@(__assertfail)


	//----- nvinfo : EIATTR_ANNOTATIONS
	.align		4
.L_26:
        /*002c*/ 	.byte	0x04, 0x55
        /*002e*/ 	.short	(.L_28 - .L_27)


	//   ....[0]....
.L_27:
        /*0030*/ 	.word	0x00000001
        /*0034*/ 	.byte	0x70, 0x0c, 0x00, 0x00, 0x01, 0x00, 0x00, 0x00, 0x50, 0x0d, 0x00, 0x00, 0x01, 0x00, 0x00, 0x00
        /* <DEDUP_REMOVED lines=239> */
        /*0f34*/ 	.byte	0x70, 0xe7, 0x00, 0x00, 0x01, 0x00, 0x00, 0x00, 0x90, 0xe7, 0x00, 0x00


	//----- nvinfo : EIATTR_MERCURY_ISA_VERSION
	.align		4
.L_28:
        /*0f40*/ 	.byte	0x03, 0x5f
        /*0f42*/ 	.short	0x0101


	//----- nvinfo : EIATTR_INT_WARP_WIDE_INSTR_OFFSETS
	.align		4
        /*0f44*/ 	.byte	0x04, 0x31
        /*0f46*/ 	.short	(.L_30 - .L_29)


	//   ....[0]....
.L_29:
        /*0f48*/ 	.word	0x00000b30


	//   ....[1]....
        /*0f4c*/ 	.word	0x00000b40


	//   ....[2]....
        /*0f50*/ 	.word	0x00000c30


	//   ....[3]....
        /*0f54*/ 	.word	0x00005990


	//----- nvinfo : EIATTR_COOP_GROUP_MASK_REGIDS
	.align		4
.L_30:
        /*0f58*/ 	.byte	0x04, 0x29
        /*0f5a*/ 	.short	(.L_32 - .L_31)


	//   ....[0]....
.L_31:
        /*0f5c*/ 	.word	0xffffffff


	//   ....[1]....
        /*0f60*/ 	.word	0xffffffff


	//   ....[2]....
        /*0f64*/ 	.word	0xffffffff


	//   ....[3]....
        /*0f68*/ 	.word	0xffffffff


	//   ....[4]....
        /*0f6c*/ 	.word	0xffffffff


	//   ....[5]....
        /*0f70*/ 	.word	0xffffffff


	//   ....[6]....
        /*0f74*/ 	.word	0xffffffff


	//----- nvinfo : EIATTR_COOP_GROUP_INSTR_OFFSETS
	.align		4
.L_32:
        /*0f78*/ 	.byte	0x04, 0x28
        /*0f7a*/ 	.short	(.L_34 - .L_33)


	//   ....[0]....
.L_33:
        /*0f7c*/ 	.word	0x00000070


	//   ....[1]....
        /*0f80*/ 	.word	0x000000a0


	//   ....[2]....
        /*0f84*/ 	.word	0x00000460


	//   ....[3]....
        /*0f88*/ 	.word	0x00000780


	//   ....[4]....
        /*0f8c*/ 	.word	0x000009d0


	//   ....[5]....
        /*0f90*/ 	.word	0x00000d90


	//   ....[6]....
        /*0f94*/ 	.word	0x00001bc0


	//----- nvinfo : EIATTR_REG_RECONFIG
	.align		4
.L_34:
        /*0f98*/ 	.byte	0x01, 0x54
	.zero		2


	//----- nvinfo : EIATTR_SYSCALL_OFFSETS
	.align		4
        /*0f9c*/ 	.byte	0x04, 0x46
        /*0f9e*/ 	.short	(.L_36 - .L_35)


	//   ....[0]....
.L_35:
        /*0fa0*/ 	.word	0x00005bf0


	//   ....[1]....
        /*0fa4*/ 	.word	0x00005d30


	//----- nvinfo : EIATTR_MBARRIER_INSTR_OFFSETS
	.align		4
.L_36:
        /*0fa8*/ 	.byte	0x04, 0x39
        /*0faa*/ 	.short	(.L_38 - .L_37)


	//   ....[0]....
.L_37:
        /*0fac*/ 	.word	0x00000610
        /*0fb0*/ 	.word	0x000000ff
        /*0fb4*/ 	.word	0x00000000
        /*0fb8*/ 	.short	0x0100
        /*0fba*/ 	.byte	0x08
	.zero		1


	//   ....[1]....
        /*0fbc*/ 	.word	0x00000620
        /*0fc0*/ 	.word	0x000000ff
        /*0fc4*/ 	.word	0x00000040
        /*0fc8*/ 	.short	0x0100
        /*0fca*/ 	.byte	0x08
	.zero		1


	//   ....[2]....
        /*0fcc*/ 	.word	0x00000630
        /*0fd0*/ 	.word	0x000000ff
        /*0fd4*/ 	.word	0x00000008
        /*0fd8*/ 	.short	0x0100
        /*0fda*/ 	.byte	0x08
	.zero		1


	//   ....[3]....
        /*0fdc*/ 	.word	0x00000640
        /*0fe0*/ 	.word	0x000000ff
        /*0fe4*/ 	.word	0x00000048
        /*0fe8*/ 	.short	0x0100
        /*0fea*/ 	.byte	0x08
	.zero		1


	//   ....[4]....
        /*0fec*/ 	.word	0x00000650
        /*0ff0*/ 	.word	0x000000ff
        /*0ff4*/ 	.word	0x00000010
        /*0ff8*/ 	.short	0x0100
        /*0ffa*/ 	.byte	0x08
	.zero		1


	//   ....[5]....
        /*0ffc*/ 	.word	0x00000660
        /*1000*/ 	.word	0x000000ff
        /*1004*/ 	.word	0x00000050
        /*1008*/ 	.short	0x0100
        /*100a*/ 	.byte	0x08
	.zero		1


	//   ....[6]....
        /*100c*/ 	.word	0x00000670
        /*1010*/ 	.word	0x000000ff
        /*1014*/ 	.word	0x00000018
        /*1018*/ 	.short	0x0100
        /*101a*/ 	.byte	0x08
	.zero		1


	//   ....[7]....
        /*101c*/ 	.word	0x00000680
        /*1020*/ 	.word	0x000000ff
        /*1024*/ 	.word	0x00000058
        /*1028*/ 	.short	0x0100
        /*102a*/ 	.byte	0x08
	.zero		1


	//   ....[8]....
        /*102c*/ 	.word	0x00000690
        /*1030*/ 	.word	0x000000ff
        /*1034*/ 	.word	0x00000020
        /*1038*/ 	.short	0x0100
        /*103a*/ 	.byte	0x08
	.zero		1


	//   ....[9]....
        /*103c*/ 	.word	0x000006a0
        /*1040*/ 	.word	0x000000ff
        /*1044*/ 	.word	0x00000060
        /*1048*/ 	.short	0x0100
        /*104a*/ 	.byte	0x08
	.zero		1


	//   ....[10]....
        /*104c*/ 	.word	0x000006b0
        /*1050*/ 	.word	0x000000ff
        /*1054*/ 	.word	0x00000028
        /*1058*/ 	.short	0x0100
        /*105a*/ 	.byte	0x08
	.zero		1


	//   ....[11]....
        /*105c*/ 	.word	0x000006c0
        /*1060*/ 	.word	0x000000ff
        /*1064*/ 	.word	0x00000068
        /*1068*/ 	.short	0x0100
        /*106a*/ 	.byte	0x08
	.zero		1


	//   ....[12]....
        /*106c*/ 	.word	0x000006d0
        /*1070*/ 	.word	0x000000ff
        /*1074*/ 	.word	0x00000030
        /*1078*/ 	.short	0x0100
        /*107a*/ 	.byte	0x08
	.zero		1


	//   ....[13]....
        /*107c*/ 	.word	0x000006e0
        /*1080*/ 	.word	0x000000ff
        /*1084*/ 	.word	0x00000070
        /*1088*/ 	.short	0x0100
        /*108a*/ 	.byte	0x08
	.zero		1


	//   ....[14]....
        /*108c*/ 	.word	0x000006f0
        /*1090*/ 	.word	0x000000ff
        /*1094*/ 	.word	0x00000038
        /*1098*/ 	.short	0x0100
        /*109a*/ 	.byte	0x08
	.zero		1


	//   ....[15]....
        /*109c*/ 	.word	0x00000700
        /*10a0*/ 	.word	0x000000ff
        /*10a4*/ 	.word	0x00000078
        /*10a8*/ 	.short	0x0100
        /*10aa*/ 	.byte	0x08
	.zero		1


	//   ....[16]....
        /*10ac*/ 	.word	0x00000930
        /*10b0*/ 	.word	0x000000ff
        /*10b4*/ 	.word	0x00000080
        /*10b8*/ 	.short	0x0100
        /*10ba*/ 	.byte	0x08
	.zero		1


	//   ....[17]....
        /*10bc*/ 	.word	0x00000940
        /*10c0*/ 	.word	0x000000ff
        /*10c4*/ 	.word	0x000000a0
        /*10c8*/ 	.short	0x0100
        /*10ca*/ 	.byte	0x08
	.zero		1


	//   ....[18]....
        /*10cc*/ 	.word	0x00000950
        /*10d0*/ 	.word	0x000000ff
        /*10d4*/ 	.word	0x00000088
        /*10d8*/ 	.short	0x0100
        /*10da*/ 	.byte	0x08
	.zero		1


	//   ....[19]....
        /*10dc*/ 	.word	0x00000960
        /*10e0*/ 	.word	0x000000ff
        /*10e4*/ 	.word	0x000000a8
        /*10e8*/ 	.short	0x0100
        /*10ea*/ 	.byte	0x08
	.zero		1


	//   ....[20]....
        /*10ec*/ 	.word	0x00000970
        /*10f0*/ 	.word	0x000000ff
        /*10f4*/ 	.word	0x00000090
        /*10f8*/ 	.short	0x0100
        /*10fa*/ 	.byte	0x08
	.zero		1


	//   ....[21]....
        /*10fc*/ 	.word	0x00000980
        /*1100*/ 	.word	0x000000ff
        /*1104*/ 	.word	0x000000b0
        /*1108*/ 	.short	0x0100
        /*110a*/ 	.byte	0x08
	.zero		1


	//   ....[22]....
        /*110c*/ 	.word	0x00000990
        /*1110*/ 	.word	0x000000ff
        /*1114*/ 	.word	0x00000098
        /*1118*/ 	.short	0x0100
        /*111a*/ 	.byte	0x08
	.zero		1


	//   ....[23]....
        /*111c*/ 	.word	0x000009a0
        /*1120*/ 	.word	0x000000ff
        /*1124*/ 	.word	0x000000b8
        /*1128*/ 	.short	0x0100
        /*112a*/ 	.byte	0x08
	.zero		1


	//   ....[24]....
        /*112c*/ 	.word	0x00000cb0
        /*1130*/ 	.word	0x000000ff
        /*1134*/ 	.word	0x000000c0
        /*1138*/ 	.short	0x0100
        /*113a*/ 	.byte	0x06
	.zero		1


	//   ....[25]....
        /*113c*/ 	.word	0x00000d30
        /*1140*/ 	.word	0x000000ff
        /*1144*/ 	.word	0x000000c8
        /*1148*/ 	.short	0x0100
        /*114a*/ 	.byte	0x06
	.zero		1


	//   ....[26]....
        /*114c*/ 	.word	0x00002440
        /*1150*/ 	.word	0x000000ff
        /*1154*/ 	.word	0x00000000
        /*1158*/ 	.short	0x010a
        /*115a*/ 	.byte	0x04
	.zero		1


	//   ....[27]....
        /*115c*/ 	.word	0x00002480
        /*1160*/ 	.word	0x000000ff
        /*1164*/ 	.word	0x00000000
        /*1168*/ 	.short	0x010a
        /*116a*/ 	.byte	0x04
	.zero		1


	//   ....[28]....
        /*116c*/ 	.word	0x00003890
        /*1170*/ 	.word	0x000000ff
        /*1174*/ 	.word	0x00000000
        /*1178*/ 	.short	0x010a
        /*117a*/ 	.byte	0x06
	.zero		1


	//   ....[29]....
        /*117c*/ 	.word	0x000038d0
        /*1180*/ 	.word	0x000000ff
        /*1184*/ 	.word	0x00000000
        /*1188*/ 	.short	0x010a
        /*118a*/ 	.byte	0x06
	.zero		1


	//   ....[30]....
        /*118c*/ 	.word	0x000049f0
        /*1190*/ 	.word	0x00000003
        /*1194*/ 	.word	0x00000000
        /*1198*/ 	.short	0x0101
        /*119a*/ 	.byte	0x3f
	.zero		1


	//   ....[31]....
        /*119c*/ 	.word	0x00005a40
        /*11a0*/ 	.word	0x00000000
        /*11a4*/ 	.word	0x00000000
        /*11a8*/ 	.short	0x0101
        /*11aa*/ 	.byte	0x3f
	.zero		1


	//   ....[32]....
        /*11ac*/ 	.word	0x000068e0
        /*11b0*/ 	.word	0x0000001b
        /*11b4*/ 	.word	0x00000080
        /*11b8*/ 	.short	0x010a
        /*11ba*/ 	.byte	0x3f
	.zero		1


	//   ....[33]....
        /*11bc*/ 	.word	0x00006c00
        /*11c0*/ 	.word	0x00000008
        /*11c4*/ 	.word	0x00000000
        /*11c8*/ 	.short	0x0101
        /*11ca*/ 	.byte	0x3f
	.zero		1


	//   ....[34]....
        /*11cc*/ 	.word	0x00007420
        /*11d0*/ 	.word	0x0000001a
        /*11d4*/ 	.word	0x00000080
        /*11d8*/ 	.short	0x010a
        /*11da*/ 	.byte	0x3f
	.zero		1


	//   ....[35]....
        /*11dc*/ 	.word	0x00007650
        /*11e0*/ 	.word	0x0000000f
        /*11e4*/ 	.word	0x00000000
        /*11e8*/ 	.short	0x0101
        /*11ea*/ 	.byte	0x3f
	.zero		1


	//   ....[36]....
        /*11ec*/ 	.word	0x00007d90
        /*11f0*/ 	.word	0x00000014
        /*11f4*/ 	.word	0x00000080
        /*11f8*/ 	.short	0x010a
        /*11fa*/ 	.byte	0x3f
	.zero		1


	//   ....[37]....
        /*11fc*/ 	.word	0x00007fc0
        /*1200*/ 	.word	0x0000000f
        /*1204*/ 	.word	0x00000000
        /*1208*/ 	.short	0x0101
        /*120a*/ 	.byte	0x3f
	.zero		1


	//   ....[38]....
        /*120c*/ 	.word	0x000086e0
        /*1210*/ 	.word	0x00000013
        /*1214*/ 	.word	0x00000080
        /*1218*/ 	.short	0x010a
        /*121a*/ 	.byte	0x3f
	.zero		1


	//   ....[39]....
        /*121c*/ 	.word	0x00008960
        /*1220*/ 	.word	0x00000013
        /*1224*/ 	.word	0x00000000
        /*1228*/ 	.short	0x0101
        /*122a*/ 	.byte	0x3f
	.zero		1


	//   ....[40]....
        /*122c*/ 	.word	0x00009160
        /*1230*/ 	.word	0x00000011
        /*1234*/ 	.word	0x00000080
        /*1238*/ 	.short	0x010a
        /*123a*/ 	.byte	0x3f
	.zero		1


	//   ....[41]....
        /*123c*/ 	.word	0x000093e0
        /*1240*/ 	.word	0x00000011
        /*1244*/ 	.word	0x00000000
        /*1248*/ 	.short	0x0101
        /*124a*/ 	.byte	0x3f
	.zero		1


	//   ....[42]....
        /*124c*/ 	.word	0x00009b10
        /*1250*/ 	.word	0x00000011
        /*1254*/ 	.word	0x00000080
        /*1258*/ 	.short	0x010a
        /*125a*/ 	.byte	0x3f
	.zero		1


	//   ....[43]....
        /*125c*/ 	.word	0x00009d90
        /*1260*/ 	.word	0x00000011
        /*1264*/ 	.word	0x00000000
        /*1268*/ 	.short	0x0101
        /*126a*/ 	.byte	0x3f
	.zero		1


	//   ....[44]....
        /*126c*/ 	.word	0x0000a5c0
        /*1270*/ 	.word	0x00000011
        /*1274*/ 	.word	0x00000080
        /*1278*/ 	.short	0x010a
        /*127a*/ 	.byte	0x3f
	.zero		1


	//   ....[45]....
        /*127c*/ 	.word	0x0000a840
        /*1280*/ 	.word	0x00000011
        /*1284*/ 	.word	0x00000000
        /*1288*/ 	.short	0x0101
        /*128a*/ 	.byte	0x3f
	.zero		1


	//   ....[46]....
        /*128c*/ 	.word	0x0000af70
        /*1290*/ 	.word	0x00000014
        /*1294*/ 	.word	0x00000080
        /*1298*/ 	.short	0x010a
        /*129a*/ 	.byte	0x3f
	.zero		1


	//   ....[47]....
        /*129c*/ 	.word	0x0000b1d0
        /*12a0*/ 	.word	0x00000009
        /*12a4*/ 	.word	0x00000000
        /*12a8*/ 	.short	0x0101
        /*12aa*/ 	.byte	0x3f
	.zero		1


	//   ....[48]....
        /*12ac*/ 	.word	0x0000c790
        /*12b0*/ 	.word	0x000000ff
        /*12b4*/ 	.word	0x000000c8
        /*12b8*/ 	.short	0x010a
        /*12ba*/ 	.byte	0x04
	.zero		1


	//   ....[49]....
        /*12bc*/ 	.word	0x0000cb90
        /*12c0*/ 	.word	0x000000ff
        /*12c4*/ 	.word	0x000000a0
        /*12c8*/ 	.short	0x010a
        /*12ca*/ 	.byte	0x0d
	.zero		1


	//   ....[50]....
        /*12cc*/ 	.word	0x0000cc80
        /*12d0*/ 	.word	0x000000ff
        /*12d4*/ 	.word	0x00000080
        /*12d8*/ 	.short	0x010b
        /*12da*/ 	.byte	0x0d
	.zero		1


	//   ....[51]....
        /*12dc*/ 	.word	0x0000cce0
        /*12e0*/ 	.word	0x000000ff
        /*12e4*/ 	.word	0x00000000
        /*12e8*/ 	.short	0x0101
        /*12ea*/ 	.byte	0x10
	.zero		1


	//   ....[52]....
        /*12ec*/ 	.word	0x0000cd10
        /*12f0*/ 	.word	0x000000ff
        /*12f4*/ 	.word	0x000000a8
        /*12f8*/ 	.short	0x010a
        /*12fa*/ 	.byte	0x0d
	.zero		1


	//   ....[53]....
        /*12fc*/ 	.word	0x0000ce20
        /*1300*/ 	.word	0x000000ff
        /*1304*/ 	.word	0x00000088
        /*1308*/ 	.short	0x010b
        /*130a*/ 	.byte	0x0d
	.zero		1


	//   ....[54]....
        /*130c*/ 	.word	0x0000ce90
        /*1310*/ 	.word	0x000000ff
        /*1314*/ 	.word	0x00000000
        /*1318*/ 	.short	0x0101
        /*131a*/ 	.byte	0x14
	.zero		1


	//   ....[55]....
        /*131c*/ 	.word	0x0000cec0
        /*1320*/ 	.word	0x000000ff
        /*1324*/ 	.word	0x000000b0
        /*1328*/ 	.short	0x010a
        /*132a*/ 	.byte	0x0d
	.zero		1


	//   ....[56]....
        /*132c*/ 	.word	0x0000cfc0
        /*1330*/ 	.word	0x000000ff
        /*1334*/ 	.word	0x00000090
        /*1338*/ 	.short	0x010b
        /*133a*/ 	.byte	0x0d
	.zero		1


	//   ....[57]....
        /*133c*/ 	.word	0x0000d020
        /*1340*/ 	.word	0x000000ff
        /*1344*/ 	.word	0x00000000
        /*1348*/ 	.short	0x0101
        /*134a*/ 	.byte	0x17
	.zero		1


	//   ....[58]....
        /*134c*/ 	.word	0x0000d050
        /*1350*/ 	.word	0x000000ff
        /*1354*/ 	.word	0x000000b8
        /*1358*/ 	.short	0x010a
        /*135a*/ 	.byte	0x0d
	.zero		1


	//   ....[59]....
        /*135c*/ 	.word	0x0000d150
        /*1360*/ 	.word	0x000000ff
        /*1364*/ 	.word	0x00000098
        /*1368*/ 	.short	0x010b
        /*136a*/ 	.byte	0x0d
	.zero		1


	//   ....[60]....
        /*136c*/ 	.word	0x0000d1c0
        /*1370*/ 	.word	0x000000ff
        /*1374*/ 	.word	0x00000000
        /*1378*/ 	.short	0x0101
        /*137a*/ 	.byte	0x1d
	.zero		1


	//   ....[61]....
        /*137c*/ 	.word	0x0000d200
        /*1380*/ 	.word	0x000000ff
        /*1384*/ 	.word	0x000000a0
        /*1388*/ 	.short	0x010a
        /*138a*/ 	.byte	0x0d
	.zero		1


	//   ....[62]....
        /*138c*/ 	.word	0x0000d2f0
        /*1390*/ 	.word	0x000000ff
        /*1394*/ 	.word	0x00000080
        /*1398*/ 	.short	0x010b
        /*139a*/ 	.byte	0x0d
	.zero		1


	//   ....[63]....
        /*139c*/ 	.word	0x0000d330
        /*13a0*/ 	.word	0x000000ff
        /*13a4*/ 	.word	0x00000000
        /*13a8*/ 	.short	0x0101
        /*13aa*/ 	.byte	0x10
	.zero		1


	//   ....[64]....
        /*13ac*/ 	.word	0x0000d360
        /*13b0*/ 	.word	0x000000ff
        /*13b4*/ 	.word	0x000000a8
        /*13b8*/ 	.short	0x010a
        /*13ba*/ 	.byte	0x0d
	.zero		1


	//   ....[65]....
        /*13bc*/ 	.word	0x0000d460
        /*13c0*/ 	.word	0x000000ff
        /*13c4*/ 	.word	0x00000088
        /*13c8*/ 	.short	0x010b
        /*13ca*/ 	.byte	0x0d
	.zero		1


	//   ....[66]....
        /*13cc*/ 	.word	0x0000d4a0
        /*13d0*/ 	.word	0x000000ff
        /*13d4*/ 	.word	0x00000000
        /*13d8*/ 	.short	0x0101
        /*13da*/ 	.byte	0x14
	.zero		1


	//   ....[67]....
        /*13dc*/ 	.word	0x0000d4e0
        /*13e0*/ 	.word	0x000000ff
        /*13e4*/ 	.word	0x000000b0
        /*13e8*/ 	.short	0x010a
        /*13ea*/ 	.byte	0x0d
	.zero		1


	//   ....[68]....
        /*13ec*/ 	.word	0x0000d5c0
        /*13f0*/ 	.word	0x000000ff
        /*13f4*/ 	.word	0x00000090
        /*13f8*/ 	.short	0x010b
        /*13fa*/ 	.byte	0x0d
	.zero		1


	//   ....[69]....
        /*13fc*/ 	.word	0x0000d600
        /*1400*/ 	.word	0x000000ff
        /*1404*/ 	.word	0x00000000
        /*1408*/ 	.short	0x0101
        /*140a*/ 	.byte	0x17
	.zero		1


	//   ....[70]....
        /*140c*/ 	.word	0x0000d630
        /*1410*/ 	.word	0x000000ff
        /*1414*/ 	.word	0x000000b8
        /*1418*/ 	.short	0x010a
        /*141a*/ 	.byte	0x0d
	.zero		1


	//   ....[71]....
        /*141c*/ 	.word	0x0000d730
        /*1420*/ 	.word	0x000000ff
        /*1424*/ 	.word	0x00000098
        /*1428*/ 	.short	0x010b
        /*142a*/ 	.byte	0x0d
	.zero		1


	//   ....[72]....
        /*142c*/ 	.word	0x0000d780
        /*1430*/ 	.word	0x000000ff
        /*1434*/ 	.word	0x00000000
        /*1438*/ 	.short	0x0101
        /*143a*/ 	.byte	0x1d
	.zero		1


	//   ....[73]....
        /*143c*/ 	.word	0x0000dec0
        /*1440*/ 	.word	0x00000000
        /*1444*/ 	.word	0x000000a0
        /*1448*/ 	.short	0x010a
        /*144a*/ 	.byte	0x3f
	.zero		1


	//   ....[74]....
        /*144c*/ 	.word	0x0000df00
        /*1450*/ 	.word	0x00000000
        /*1454*/ 	.word	0x000000a8
        /*1458*/ 	.short	0x010a
        /*145a*/ 	.byte	0x3f
	.zero		1


	//   ....[75]....
        /*145c*/ 	.word	0x0000df40
        /*1460*/ 	.word	0x00000000
        /*1464*/ 	.word	0x000000b0
        /*1468*/ 	.short	0x010a
        /*146a*/ 	.byte	0x3f
	.zero		1


	//   ....[76]....
        /*146c*/ 	.word	0x0000dfa0
        /*1470*/ 	.word	0x00000000
        /*1474*/ 	.word	0x000000b8
        /*1478*/ 	.short	0x010a
        /*147a*/ 	.byte	0x3f
	.zero		1


	//   ....[77]....
        /*147c*/ 	.word	0x0000e2f0
        /*1480*/ 	.word	0x0000000b
        /*1484*/ 	.word	0x00000040
        /*1488*/ 	.short	0x010a
        /*148a*/ 	.byte	0x3f
	.zero		1


	//   ....[78]....
        /*148c*/ 	.word	0x0000e700
        /*1490*/ 	.word	0x00000002
        /*1494*/ 	.word	0x000000c8
        /*1498*/ 	.short	0x0101
        /*149a*/ 	.byte	0x3f
	.zero		1


	//   ....[79]....
        /*149c*/ 	.word	0x0000ee80
        /*14a0*/ 	.word	0x00000005
        /*14a4*/ 	.word	0x00000000
        /*14a8*/ 	.short	0x010a
        /*14aa*/ 	.byte	0x3f
	.zero		1


	//   ....[80]....
        /*14ac*/ 	.word	0x0000ef00
        /*14b0*/ 	.word	0x00000007
        /*14b4*/ 	.word	0x00000000
        /*14b8*/ 	.short	0x010a
        /*14ba*/ 	.byte	0x3f
	.zero		1


	//   ....[81]....
        /*14bc*/ 	.word	0x0000ef90
        /*14c0*/ 	.word	0x00000006
        /*14c4*/ 	.word	0x00000000
        /*14c8*/ 	.short	0x010a
        /*14ca*/ 	.byte	0x3f
	.zero		1


	//   ....[82]....
        /*14cc*/ 	.word	0x0000f020
        /*14d0*/ 	.word	0x00000007
        /*14d4*/ 	.word	0x00000000
        /*14d8*/ 	.short	0x010a
        /*14da*/ 	.byte	0x3f
	.zero		1


	//   ....[83]....
        /*14dc*/ 	.word	0x0000f0b0
        /*14e0*/ 	.word	0x00000006
        /*14e4*/ 	.word	0x00000000
        /*14e8*/ 	.short	0x010a
        /*14ea*/ 	.byte	0x3f
	.zero		1


	//   ....[84]....
        /*14ec*/ 	.word	0x0000f140
        /*14f0*/ 	.word	0x00000007
        /*14f4*/ 	.word	0x00000000
        /*14f8*/ 	.short	0x010a
        /*14fa*/ 	.byte	0x3f
	.zero		1


	//   ....[85]....
        /*14fc*/ 	.word	0x0000f1d0
        /*1500*/ 	.word	0x00000006
        /*1504*/ 	.word	0x00000000
        /*1508*/ 	.short	0x010a
        /*150a*/ 	.byte	0x3f
	.zero		1


	//   ....[86]....
        /*150c*/ 	.word	0x0000f260
        /*1510*/ 	.word	0x00000003
        /*1514*/ 	.word	0x00000000
        /*1518*/ 	.short	0x010a
        /*151a*/ 	.byte	0x3f
	.zero		1


	//   ....[87]....
        /*151c*/ 	.word	0x0000f2d0
        /*1520*/ 	.word	0x00000003
        /*1524*/ 	.word	0x00000000
        /*1528*/ 	.short	0x010a
        /*152a*/ 	.byte	0x3f
	.zero		1


	//   ....[88]....
        /*152c*/ 	.word	0x0000f330
        /*1530*/ 	.word	0x00000004
        /*1534*/ 	.word	0x00000000
        /*1538*/ 	.short	0x010a
        /*153a*/ 	.byte	0x3f
	.zero		1


	//   ....[89]....
        /*153c*/ 	.word	0x0000f380
        /*1540*/ 	.word	0x0000001b
        /*1544*/ 	.word	0x00000080
        /*1548*/ 	.short	0x010a
        /*154a*/ 	.byte	0x3f
	.zero		1


	//   ....[90]....
        /*154c*/ 	.word	0x0000f3d0
        /*1550*/ 	.word	0x0000001a
        /*1554*/ 	.word	0x00000080
        /*1558*/ 	.short	0x010a
        /*155a*/ 	.byte	0x3f
	.zero		1


	//   ....[91]....
        /*155c*/ 	.word	0x0000f420
        /*1560*/ 	.word	0x00000014
        /*1564*/ 	.word	0x00000080
        /*1568*/ 	.short	0x010a
        /*156a*/ 	.byte	0x3f
	.zero		1


	//   ....[92]....
        /*156c*/ 	.word	0x0000f470
        /*1570*/ 	.word	0x00000013
        /*1574*/ 	.word	0x00000080
        /*1578*/ 	.short	0x010a
        /*157a*/ 	.byte	0x3f
	.zero		1


	//   ....[93]....
        /*157c*/ 	.word	0x0000f4c0
        /*1580*/ 	.word	0x00000011
        /*1584*/ 	.word	0x00000080
        /*1588*/ 	.short	0x010a
        /*158a*/ 	.byte	0x3f
	.zero		1


	//   ....[94]....
        /*158c*/ 	.word	0x0000f510
        /*1590*/ 	.word	0x00000011
        /*1594*/ 	.word	0x00000080
        /*1598*/ 	.short	0x010a
        /*159a*/ 	.byte	0x3f
	.zero		1


	//   ....[95]....
        /*159c*/ 	.word	0x0000f560
        /*15a0*/ 	.word	0x00000011
        /*15a4*/ 	.word	0x00000080
        /*15a8*/ 	.short	0x010a
        /*15aa*/ 	.byte	0x3f
	.zero		1


	//   ....[96]....
        /*15ac*/ 	.word	0x0000f5b0
        /*15b0*/ 	.word	0x00000014
        /*15b4*/ 	.word	0x00000080
        /*15b8*/ 	.short	0x010a
        /*15ba*/ 	.byte	0x3f
	.zero		1


	//   ....[97]....
        /*15bc*/ 	.word	0x0000f610
        /*15c0*/ 	.word	0x00000005
        /*15c4*/ 	.word	0x000000c8
        /*15c8*/ 	.short	0x010a
        /*15ca*/ 	.byte	0x3f
	.zero		1


	//   ....[98]....
        /*15cc*/ 	.word	0x0000f670
        /*15d0*/ 	.word	0x00000003
        /*15d4*/ 	.word	0x000000a0
        /*15d8*/ 	.short	0x010a
        /*15da*/ 	.byte	0x3f
	.zero		1


	//   ....[99]....
        /*15dc*/ 	.word	0x0000f6d0
        /*15e0*/ 	.word	0x00000003
        /*15e4*/ 	.word	0x000000a8
        /*15e8*/ 	.short	0x010a
        /*15ea*/ 	.byte	0x3f
	.zero		1


	//   ....[100]....
        /*15ec*/ 	.word	0x0000f730
        /*15f0*/ 	.word	0x00000003
        /*15f4*/ 	.word	0x000000b0
        /*15f8*/ 	.short	0x010a
        /*15fa*/ 	.byte	0x3f
	.zero		1


	//   ....[101]....
        /*15fc*/ 	.word	0x0000f790
        /*1600*/ 	.word	0x00000003
        /*1604*/ 	.word	0x000000b8
        /*1608*/ 	.short	0x010a
        /*160a*/ 	.byte	0x3f
	.zero		1


	//   ....[102]....
        /*160c*/ 	.word	0x0000f7f0
        /*1610*/ 	.word	0x00000003
        /*1614*/ 	.word	0x000000a0
        /*1618*/ 	.short	0x010a
        /*161a*/ 	.byte	0x3f
	.zero		1


	//   ....[103]....
        /*161c*/ 	.word	0x0000f850
        /*1620*/ 	.word	0x00000003
        /*1624*/ 	.word	0x000000a8
        /*1628*/ 	.short	0x010a
        /*162a*/ 	.byte	0x3f
	.zero		1


	//   ....[104]....
        /*162c*/ 	.word	0x0000f8b0
        /*1630*/ 	.word	0x00000003
        /*1634*/ 	.word	0x000000b0
        /*1638*/ 	.short	0x010a
        /*163a*/ 	.byte	0x3f
	.zero		1


	//   ....[105]....
        /*163c*/ 	.word	0x0000f910
        /*1640*/ 	.word	0x00000003
        /*1644*/ 	.word	0x000000b8
        /*1648*/ 	.short	0x010a
        /*164a*/ 	.byte	0x3f
	.zero		1


	//   ....[106]....
        /*164c*/ 	.word	0x0000f960
        /*1650*/ 	.word	0x00000000
        /*1654*/ 	.word	0x000000a0
        /*1658*/ 	.short	0x010a
        /*165a*/ 	.byte	0x3f
	.zero		1


	//   ....[107]....
        /*165c*/ 	.word	0x0000f9b0
        /*1660*/ 	.word	0x00000000
        /*1664*/ 	.word	0x000000a8
        /*1668*/ 	.short	0x010a
        /*166a*/ 	.byte	0x3f
	.zero		1


	//   ....[108]....
        /*166c*/ 	.word	0x0000fa00
        /*1670*/ 	.word	0x00000000
        /*1674*/ 	.word	0x000000b0
        /*1678*/ 	.short	0x010a
        /*167a*/ 	.byte	0x3f
	.zero		1


	//   ....[109]....
        /*167c*/ 	.word	0x0000fad0
        /*1680*/ 	.word	0x0000000b
        /*1684*/ 	.word	0x00000040
        /*1688*/ 	.short	0x010a
        /*168a*/ 	.byte	0x3f
	.zero		1


	//   ....[110]....
        /*168c*/ 	.word	0x0000fba0
        /*1690*/ 	.word	0x00000005
        /*1694*/ 	.word	0x00000000
        /*1698*/ 	.short	0x010a
        /*169a*/ 	.byte	0x3f
	.zero		1


	//   ....[111]....
        /*169c*/ 	.word	0x0000fbf0
        /*16a0*/ 	.word	0x00000007
        /*16a4*/ 	.word	0x00000000
        /*16a8*/ 	.short	0x010a
        /*16aa*/ 	.byte	0x3f
	.zero		1


	//   ....[112]....
        /*16ac*/ 	.word	0x0000fc40
        /*16b0*/ 	.word	0x00000006
        /*16b4*/ 	.word	0x00000000
        /*16b8*/ 	.short	0x010a
        /*16ba*/ 	.byte	0x3f
	.zero		1


	//   ....[113]....
        /*16bc*/ 	.word	0x0000fc90
        /*16c0*/ 	.word	0x00000007
        /*16c4*/ 	.word	0x00000000
        /*16c8*/ 	.short	0x010a
        /*16ca*/ 	.byte	0x3f
	.zero		1


	//   ....[114]....
        /*16cc*/ 	.word	0x0000fce0
        /*16d0*/ 	.word	0x00000006
        /*16d4*/ 	.word	0x00000000
        /*16d8*/ 	.short	0x010a
        /*16da*/ 	.byte	0x3f
	.zero		1


	//   ....[115]....
        /*16dc*/ 	.word	0x0000fd30
        /*16e0*/ 	.word	0x00000007
        /*16e4*/ 	.word	0x00000000
        /*16e8*/ 	.short	0x010a
        /*16ea*/ 	.byte	0x3f
	.zero		1


	//   ....[116]....
        /*16ec*/ 	.word	0x0000fd80
        /*16f0*/ 	.word	0x00000006
        /*16f4*/ 	.word	0x00000000
        /*16f8*/ 	.short	0x010a
        /*16fa*/ 	.byte	0x3f
	.zero		1


	//----- nvinfo : EIATTR_NUM_MBARRIERS
	.align		4
.L_38:
        /*16fc*/ 	.byte	0x03, 0x38
        /*16fe*/ 	.short	0x001a


	//----- nvinfo : EIATTR_EXIT_INSTR_OFFSETS
	.align		4
        /*1700*/ 	.byte	0x04, 0x1c
        /*1702*/ 	.short	(.L_40 - .L_39)


	//   ....[0]....
.L_39:
        /*1704*/ 	.word	0x00000fb0


	//   ....[1]....
        /*1708*/ 	.word	0x000017b0


	//   ....[2]....
        /*170c*/ 	.word	0x0000c0d0


	//   ....[3]....
        /*1710*/ 	.word	0x0000c690


	//   ....[4]....
        /*1714*/ 	.word	0x0000c720


	//   ....[5]....
        /*1718*/ 	.word	0x0000dff0


	//   ....[6]....
        /*171c*/ 	.word	0x0000f2b0


	//----- nvinfo : EIATTR_MAX_THREADS
	.align		4
.L_40:
        /*1720*/ 	.byte	0x04, 0x05
        /*1722*/ 	.short	(.L_42 - .L_41)
.L_41:
        /*1724*/ 	.word	0x00000180
        /*1728*/ 	.word	0x00000001
        /*172c*/ 	.word	0x00000001


	//----- nvinfo : EIATTR_CRS_STACK_SIZE
	.align		4
.L_42:
        /*1730*/ 	.byte	0x04, 0x1e
        /*1732*/ 	.short	(.L_44 - .L_43)
.L_43:
        /*1734*/ 	.word	0x00000000


	//----- nvinfo : EIATTR_CBANK_PARAM_SIZE
	.align		4
.L_44:
        /*1738*/ 	.byte	0x03, 0x19
        /*173a*/ 	.short	0x0770


	//----- nvinfo : EIATTR_PARAM_CBANK
	.align		4
        /*173c*/ 	.byte	0x04, 0x0a
        /*173e*/ 	.short	(.L_46 - .L_45)
	.align		4
.L_45:
        /*1740*/ 	.word	index@(.nv.constant0._ZN7cutlass13device_kernelINS_4gemm6kernel13GemmUniversalIN4cute5tupleIJiiiiEEENS1_10collective13CollectiveMmaINS1_37MainloopSm90TmaGmmaWarpSpecializedFP8ILi8ENS5_IJNS4_1CILi2EEENSA_ILi1EEESC_EEENS1_35KernelTmaWarpSpecializedCooperativeEEENS5_IJNSA_ILi256EEENSA_ILi128EEENSA_ILi64EEEEEENS_12float_e4m3_tENS5_IJlSC_lEEESK_SL_NS4_8TiledMMAINS4_8MMA_AtomIJNS4_4SM904GMMA31MMA_64x128x32_F32E4M3E4M3_SS_TNILNSP_7ScaleInE1ELSR_1EEEEEENS4_6LayoutISD_NS5_IJSC_NSA_ILi0EEESV_EEEEENS5_IJNS4_10UnderscoreESY_SY_EEEEENS4_13SM90_TMA_LOADENS4_14ComposedLayoutINS4_7SwizzleILi2ELi4ELi3EEENS4_18smem_ptr_flag_bitsILi8EEENSU_INS5_IJNSA_ILi8EEESI_EEENS5_IJSI_SC_EEEEEEEvNS4_8identityENS4_23SM90_TMA_LOAD_MULTICASTES1B_vS1C_EENS_8epilogue10collective18CollectiveEpilogueINS1F_22Sm90TmaWarpSpecializedILi4ELi2ELi16ELb0ELb0EEEJSJ_NS5_IJSH_NSA_ILi32EEEEEESK_SL_SK_SL_NS1F_6fusion15FusionCallbacksIS1J_NS1M_17LinCombPerRowBiasISK_fSK_SK_fLi16ELNS_15FloatRoundStyleE2EEESJ_S1L_JEEES11_NS12_INS13_ILi1ELi4ELi3EEES16_NSU_INS5_IJS17_S1K_EEENS5_IJS1K_SC_EEEEEEENS4_39AutoVectorizingCopyWithAssumedAlignmentILi128EEENS4_14SM90_TMA_STOREES1W_S1Y_NS4_9Copy_AtomIJNS4_17SM90_U32x4_STSM_NENS_6half_tEEEEvEEEvvEEEEvNT_6ParamsE)
        /*1744*/ 	.short	0x0210
        /*1746*/ 	.short	0x0770


	//----- nvinfo : EIATTR_SW_WAR
	.align		4
.L_46:
        /*1748*/ 	.byte	0x04, 0x36
        /*174a*/ 	.short	(.L_48 - .L_47)
.L_47:
        /*174c*/ 	.word	0x00000008
.L_48:


//--------------------- .nv.callgraph             --------------------------
	.section	.nv.callgraph,"",@"SHT_CUDA_CALLGRAPH"
	.align	4
	.sectionentsize	8
	.align		4
        /*0000*/ 	.word	0x00000000
	.align		4
        /*0004*/ 	.word	0xffffffff
	.align		4
        /*0008*/ 	.word	index@(_ZN7cutlass13device_kernelINS_4gemm6kernel13GemmUniversalIN4cute5tupleIJiiiiEEENS1_10collective13CollectiveMmaINS1_37MainloopSm90TmaGmmaWarpSpecializedFP8ILi8ENS5_IJNS4_1CILi2EEENSA_ILi1EEESC_EEENS1_35KernelTmaWarpSpecializedCooperativeEEENS5_IJNSA_ILi256EEENSA_ILi128EEENSA_ILi64EEEEEENS_12float_e4m3_tENS5_IJlSC_lEEESK_SL_NS4_8TiledMMAINS4_8MMA_AtomIJNS4_4SM904GMMA31MMA_64x128x32_F32E4M3E4M3_SS_TNILNSP_7ScaleInE1ELSR_1EEEEEENS4_6LayoutISD_NS5_IJSC_NSA_ILi0EEESV_EEEEENS5_IJNS4_10UnderscoreESY_SY_EEEEENS4_13SM90_TMA_LOADENS4_14ComposedLayoutINS4_7SwizzleILi2ELi4ELi3EEENS4_18smem_ptr_flag_bitsILi8EEENSU_INS5_IJNSA_ILi8EEESI_EEENS5_IJSI_SC_EEEEEEEvNS4_8identityENS4_23SM90_TMA_LOAD_MULTICASTES1B_vS1C_EENS_8epilogue10collective18CollectiveEpilogueINS1F_22Sm90TmaWarpSpecializedILi4ELi2ELi16ELb0ELb0EEEJSJ_NS5_IJSH_NSA_ILi32EEEEEESK_SL_SK_SL_NS1F_6fusion15FusionCallbacksIS1J_NS1M_17LinCombPerRowBiasISK_fSK_SK_fLi16ELNS_15FloatRoundStyleE2EEESJ_S1L_JEEES11_NS12_INS13_ILi1ELi4ELi3EEES16_NSU_INS5_IJS17_S1K_EEENS5_IJS1K_SC_EEEEEEENS4_39AutoVectorizingCopyWithAssumedAlignmentILi128EEENS4_14SM90_TMA_STOREES1W_S1Y_NS4_9Copy_AtomIJNS4_17SM90_U32x4_STSM_NENS_6half_tEEEEvEEEvvEEEEvNT_6ParamsE)
	.align		4
        /*000c*/ 	.word	index@(__assertfail)
	.align		4
        /*0010*/ 	.word	0x00000000
	.align		4
        /*0014*/ 	.word	0xfffffffe
	.align		4
        /*0018*/ 	.word	0x00000000
	.align		4
        /*001c*/ 	.word	0xfffffffd
	.align		4
        /*0020*/ 	.word	0x00000000
	.align		4
        /*0024*/ 	.word	0xfffffffc


//--------------------- .nv.constant4             --------------------------
	.section	.nv.constant4,"a",@progbits
	.align	8
	.align		8
.nv.constant4:
        /*0000*/ 	.dword	__assertfail
	.align		8
        /*0008*/ 	.dword	__unnamed_1
	.align		8
        /*0010*/ 	.dword	__unnamed_2
	.align		8
        /*0018*/ 	.dword	_ZN39_INTERNAL_b482b3d6_4_k_cu_896ab9a8_35444cuda3std3__45__cpo5beginE
	.align		8
        /*0020*/ 	.dword	_ZN39_INTERNAL_b482b3d6_4_k_cu_896ab9a8_35444cuda3std3__45__cpo3endE
	.align		8
        /*0028*/ 	.dword	_ZN39_INTERNAL_b482b3d6_4_k_cu_896ab9a8_35444cuda3std3__45__cpo6cbeginE
	.align		8
        /*0030*/ 	.dword	_ZN39_INTERNAL_b482b3d6_4_k_cu_896ab9a8_35444cuda3std3__45__cpo4cendE
	.align		8
        /*0038*/ 	.dword	_ZN39_INTERNAL_b482b3d6_4_k_cu_896ab9a8_35444cuda3std3__441_GLOBAL__N__b482b3d6_4_k_cu_896ab9a8_35446ignoreE
	.align		8
        /*0040*/ 	.dword	_ZN39_INTERNAL_b482b3d6_4_k_cu_896ab9a8_35444cuda3std3__419piecewise_constructE
	.align		8
        /*0048*/ 	.dword	_ZN39_INTERNAL_b482b3d6_4_k_cu_896ab9a8_35444cuda3std3__48in_placeE
	.align		8
        /*0050*/ 	.dword	_ZN39_INTERNAL_b482b3d6_4_k_cu_896ab9a8_35444cuda3std6ranges3__45__cpo4swapE
	.align		8
        /*0058*/ 	.dword	_ZN39_INTERNAL_b482b3d6_4_k_cu_896ab9a8_35444cuda3std6ranges3__45__cpo9iter_moveE
	.align		8
        /*0060*/ 	.dword	_ZN39_INTERNAL_b482b3d6_4_k_cu_896ab9a8_35444cute7productE
	.align		8
        /*0068*/ 	.dword	_ZN39_INTERNAL_b482b3d6_4_k_cu_896ab9a8_35444cute1_E
	.align		8
        /*0070*/ 	.dword	$str$24
	.align		8
        /*0078*/ 	.dword	$str$25


//--------------------- .text._ZN7cutlass13device_kernelINS_4gemm6kernel13GemmUniversalIN4cute5tupleIJiiiiEEENS1_10collective13CollectiveMmaINS1_37MainloopSm90TmaGmmaWarpSpecializedFP8ILi8ENS5_IJNS4_1CILi2EEENSA_ILi1EEESC_EEENS1_35KernelTmaWarpSpecializedCooperativeEEENS5_IJNSA_ILi256EEENSA_ILi128EEENSA_ILi64EEEEEENS_12float_e4m3_tENS5_IJlSC_lEEESK_SL_NS4_8TiledMMAINS4_8MMA_AtomIJNS4_4SM904GMMA31MMA_64x128x32_F32E4M3E4M3_SS_TNILNSP_7ScaleInE1ELSR_1EEEEEENS4_6LayoutISD_NS5_IJSC_NSA_ILi0EEESV_EEEEENS5_IJNS4_10UnderscoreESY_SY_EEEEENS4_13SM90_TMA_LOADENS4_14ComposedLayoutINS4_7SwizzleILi2ELi4ELi3EEENS4_18smem_ptr_flag_bitsILi8EEENSU_INS5_IJNSA_ILi8EEESI_EEENS5_IJSI_SC_EEEEEEEvNS4_8identityENS4_23SM90_TMA_LOAD_MULTICASTES1B_vS1C_EENS_8epilogue10collective18CollectiveEpilogueINS1F_22Sm90TmaWarpSpecializedILi4ELi2ELi16ELb0ELb0EEEJSJ_NS5_IJSH_NSA_ILi32EEEEEESK_SL_SK_SL_NS1F_6fusion15FusionCallbacksIS1J_NS1M_17LinCombPerRowBiasISK_fSK_SK_fLi16ELNS_15FloatRoundStyleE2EEESJ_S1L_JEEES11_NS12_INS13_ILi1ELi4ELi3EEES16_NSU_INS5_IJS17_S1K_EEENS5_IJS1K_SC_EEEEEEENS4_39AutoVectorizingCopyWithAssumedAlignmentILi128EEENS4_14SM90_TMA_STOREES1W_S1Y_NS4_9Copy_AtomIJNS4_17SM90_U32x4_STSM_NENS_6half_tEEEEvEEEvvEEEEvNT_6ParamsE --------------------------
	.section	.text._ZN7cutlass13device_kernelINS_4gemm6kernel13GemmUniversalIN4cute5tupleIJiiiiEEENS1_10collective13CollectiveMmaINS1_37MainloopSm90TmaGmmaWarpSpecializedFP8ILi8ENS5_IJNS4_1CILi2EEENSA_ILi1EEESC_EEENS1_35KernelTmaWarpSpecializedCooperativeEEENS5_IJNSA_ILi256EEENSA_ILi128EEENSA_ILi64EEEEEENS_12float_e4m3_tENS5_IJlSC_lEEESK_SL_NS4_8TiledMMAINS4_8MMA_AtomIJNS4_4SM904GMMA31MMA_64x128x32_F32E4M3E4M3_SS_TNILNSP_7ScaleInE1ELSR_1EEEEEENS4_6LayoutISD_NS5_IJSC_NSA_ILi0EEESV_EEEEENS5_IJNS4_10UnderscoreESY_SY_EEEEENS4_13SM90_TMA_LOADENS4_14ComposedLayoutINS4_7SwizzleILi2ELi4ELi3EEENS4_18smem_ptr_flag_bitsILi8EEENSU_INS5_IJNSA_ILi8EEESI_EEENS5_IJSI_SC_EEEEEEEvNS4_8identityENS4_23SM90_TMA_LOAD_MULTICASTES1B_vS1C_EENS_8epilogue10collective18CollectiveEpilogueINS1F_22Sm90TmaWarpSpecializedILi4ELi2ELi16ELb0ELb0EEEJSJ_NS5_IJSH_NSA_ILi32EEEEEESK_SL_SK_SL_NS1F_6fusion15FusionCallbacksIS1J_NS1M_17LinCombPerRowBiasISK_fSK_SK_fLi16ELNS_15FloatRoundStyleE2EEESJ_S1L_JEEES11_NS12_INS13_ILi1ELi4ELi3EEES16_NSU_INS5_IJS17_S1K_EEENS5_IJS1K_SC_EEEEEEENS4_39AutoVectorizingCopyWithAssumedAlignmentILi128EEENS4_14SM90_TMA_STOREES1W_S1Y_NS4_9Copy_AtomIJNS4_17SM90_U32x4_STSM_NENS_6half_tEEEEvEEEvvEEEEvNT_6ParamsE,"ax",@progbits
	.align	128
.text._ZN7cutlass13device_kernelINS_4gemm6kernel13GemmUniversalIN4cute5tupleIJiiiiEEENS1_10collective13CollectiveMmaINS1_37MainloopSm90TmaGmmaWarpSpecializedFP8ILi8ENS5_IJNS4_1CILi2EEENSA_ILi1EEESC_EEENS1_35KernelTmaWarpSpecializedCooperativeEEENS5_IJNSA_ILi256EEENSA_ILi128EEENSA_ILi64EEEEEENS_12float_e4m3_tENS5_IJlSC_lEEESK_SL_NS4_8TiledMMAINS4_8MMA_AtomIJNS4_4SM904GMMA31MMA_64x128x32_F32E4M3E4M3_SS_TNILNSP_7ScaleInE1ELSR_1EEEEEENS4_6LayoutISD_NS5_IJSC_NSA_ILi0EEESV_EEEEENS5_IJNS4_10UnderscoreESY_SY_EEEEENS4_13SM90_TMA_LOADENS4_14ComposedLayoutINS4_7SwizzleILi2ELi4ELi3EEENS4_18smem_ptr_flag_bitsILi8EEENSU_INS5_IJNSA_ILi8EEESI_EEENS5_IJSI_SC_EEEEEEEvNS4_8identityENS4_23SM90_TMA_LOAD_MULTICASTES1B_vS1C_EENS_8epilogue10collective18CollectiveEpilogueINS1F_22Sm90TmaWarpSpecializedILi4ELi2ELi16ELb0ELb0EEEJSJ_NS5_IJSH_NSA_ILi32EEEEEESK_SL_SK_SL_NS1F_6fusion15FusionCallbacksIS1J_NS1M_17LinCombPerRowBiasISK_fSK_SK_fLi16ELNS_15FloatRoundStyleE2EEESJ_S1L_JEEES11_NS12_INS13_ILi1ELi4ELi3EEES16_NSU_INS5_IJS17_S1K_EEENS5_IJS1K_SC_EEEEEEENS4_39AutoVectorizingCopyWithAssumedAlignmentILi128EEENS4_14SM90_TMA_STOREES1W_S1Y_NS4_9Copy_AtomIJNS4_17SM90_U32x4_STSM_NENS_6half_tEEEEvEEEvvEEEEvNT_6ParamsE:
        .type           _ZN7cutlass13device_kernelINS_4gemm6kernel13GemmUniversalIN4cute5tupleIJiiiiEEENS1_10collective13CollectiveMmaINS1_37MainloopSm90TmaGmmaWarpSpecializedFP8ILi8ENS5_IJNS4_1CILi2EEENSA_ILi1EEESC_EEENS1_35KernelTmaWarpSpecializedCooperativeEEENS5_IJNSA_ILi256EEENSA_ILi128EEENSA_ILi64EEEEEENS_12float_e4m3_tENS5_IJlSC_lEEESK_SL_NS4_8TiledMMAINS4_8MMA_AtomIJNS4_4SM904GMMA31MMA_64x128x32_F32E4M3E4M3_SS_TNILNSP_7ScaleInE1ELSR_1EEEEEENS4_6LayoutISD_NS5_IJSC_NSA_ILi0EEESV_EEEEENS5_IJNS4_10UnderscoreESY_SY_EEEEENS4_13SM90_TMA_LOADENS4_14ComposedLayoutINS4_7SwizzleILi2ELi4ELi3EEENS4_18smem_ptr_flag_bitsILi8EEENSU_INS5_IJNSA_ILi8EEESI_EEENS5_IJSI_SC_EEEEEEEvNS4_8identityENS4_23SM90_TMA_LOAD_MULTICASTES1B_vS1C_EENS_8epilogue10collective18CollectiveEpilogueINS1F_22Sm90TmaWarpSpecializedILi4ELi2ELi16ELb0ELb0EEEJSJ_NS5_IJSH_NSA_ILi32EEEEEESK_SL_SK_SL_NS1F_6fusion15FusionCallbacksIS1J_NS1M_17LinCombPerRowBiasISK_fSK_SK_fLi16ELNS_15FloatRoundStyleE2EEESJ_S1L_JEEES11_NS12_INS13_ILi1ELi4ELi3EEES16_NSU_INS5_IJS17_S1K_EEENS5_IJS1K_SC_EEEEEEENS4_39AutoVectorizingCopyWithAssumedAlignmentILi128EEENS4_14SM90_TMA_STOREES1W_S1Y_NS4_9Copy_AtomIJNS4_17SM90_U32x4_STSM_NENS_6half_tEEEEvEEEvvEEEEvNT_6ParamsE,@function
        .size           _ZN7cutlass13device_kernelINS_4gemm6kernel13GemmUniversalIN4cute5tupleIJiiiiEEENS1_10collective13CollectiveMmaINS1_37MainloopSm90TmaGmmaWarpSpecializedFP8ILi8ENS5_IJNS4_1CILi2EEENSA_ILi1EEESC_EEENS1_35KernelTmaWarpSpecializedCooperativeEEENS5_IJNSA_ILi256EEENSA_ILi128EEENSA_ILi64EEEEEENS_12float_e4m3_tENS5_IJlSC_lEEESK_SL_NS4_8TiledMMAINS4_8MMA_AtomIJNS4_4SM904GMMA31MMA_64x128x32_F32E4M3E4M3_SS_TNILNSP_7ScaleInE1ELSR_1EEEEEENS4_6LayoutISD_NS5_IJSC_NSA_ILi0EEESV_EEEEENS5_IJNS4_10UnderscoreESY_SY_EEEEENS4_13SM90_TMA_LOADENS4_14ComposedLayoutINS4_7SwizzleILi2ELi4ELi3EEENS4_18smem_ptr_flag_bitsILi8EEENSU_INS5_IJNSA_ILi8EEESI_EEENS5_IJSI_SC_EEEEEEEvNS4_8identityENS4_23SM90_TMA_LOAD_MULTICASTES1B_vS1C_EENS_8epilogue10collective18CollectiveEpilogueINS1F_22Sm90TmaWarpSpecializedILi4ELi2ELi16ELb0ELb0EEEJSJ_NS5_IJSH_NSA_ILi32EEEEEESK_SL_SK_SL_NS1F_6fusion15FusionCallbacksIS1J_NS1M_17LinCombPerRowBiasISK_fSK_SK_fLi16ELNS_15FloatRoundStyleE2EEESJ_S1L_JEEES11_NS12_INS13_ILi1ELi4ELi3EEES16_NSU_INS5_IJS17_S1K_EEENS5_IJS1K_SC_EEEEEEENS4_39AutoVectorizingCopyWithAssumedAlignmentILi128EEENS4_14SM90_TMA_STOREES1W_S1Y_NS4_9Copy_AtomIJNS4_17SM90_U32x4_STSM_NENS_6half_tEEEEvEEEvvEEEEvNT_6ParamsE,(.L_x_277 - _ZN7cutlass13device_kernelINS_4gemm6kernel13GemmUniversalIN4cute5tupleIJiiiiEEENS1_10collective13CollectiveMmaINS1_37MainloopSm90TmaGmmaWarpSpecializedFP8ILi8ENS5_IJNS4_1CILi2EEENSA_ILi1EEESC_EEENS1_35KernelTmaWarpSpecializedCooperativeEEENS5_IJNSA_ILi256EEENSA_ILi128EEENSA_ILi64EEEEEENS_12float_e4m3_tENS5_IJlSC_lEEESK_SL_NS4_8TiledMMAINS4_8MMA_AtomIJNS4_4SM904GMMA31MMA_64x128x32_F32E4M3E4M3_SS_TNILNSP_7ScaleInE1ELSR_1EEEEEENS4_6LayoutISD_NS5_IJSC_NSA_ILi0EEESV_EEEEENS5_IJNS4_10UnderscoreESY_SY_EEEEENS4_13SM90_TMA_LOADENS4_14ComposedLayoutINS4_7SwizzleILi2ELi4ELi3EEENS4_18smem_ptr_flag_bitsILi8EEENSU_INS5_IJNSA_ILi8EEESI_EEENS5_IJSI_SC_EEEEEEEvNS4_8identityENS4_23SM90_TMA_LOAD_MULTICASTES1B_vS1C_EENS_8epilogue10collective18CollectiveEpilogueINS1F_22Sm90TmaWarpSpecializedILi4ELi2ELi16ELb0ELb0EEEJSJ_NS5_IJSH_NSA_ILi32EEEEEESK_SL_SK_SL_NS1F_6fusion15FusionCallbacksIS1J_NS1M_17LinCombPerRowBiasISK_fSK_SK_fLi16ELNS_15FloatRoundStyleE2EEESJ_S1L_JEEES11_NS12_INS13_ILi1ELi4ELi3EEES16_NSU_INS5_IJS17_S1K_EEENS5_IJS1K_SC_EEEEEEENS4_39AutoVectorizingCopyWithAssumedAlignmentILi128EEENS4_14SM90_TMA_STOREES1W_S1Y_NS4_9Copy_AtomIJNS4_17SM90_U32x4_STSM_NENS_6half_tEEEEvEEEvvEEEEvNT_6ParamsE)
        .other          _ZN7cutlass13device_kernelINS_4gemm6kernel13GemmUniversalIN4cute5tupleIJiiiiEEENS1_10collective13CollectiveMmaINS1_37MainloopSm90TmaGmmaWarpSpecializedFP8ILi8ENS5_IJNS4_1CILi2EEENSA_ILi1EEESC_EEENS1_35KernelTmaWarpSpecializedCooperativeEEENS5_IJNSA_ILi256EEENSA_ILi128EEENSA_ILi64EEEEEENS_12float_e4m3_tENS5_IJlSC_lEEESK_SL_NS4_8TiledMMAINS4_8MMA_AtomIJNS4_4SM904GMMA31MMA_64x128x32_F32E4M3E4M3_SS_TNILNSP_7ScaleInE1ELSR_1EEEEEENS4_6LayoutISD_NS5_IJSC_NSA_ILi0EEESV_EEEEENS5_IJNS4_10UnderscoreESY_SY_EEEEENS4_13SM90_TMA_LOADENS4_14ComposedLayoutINS4_7SwizzleILi2ELi4ELi3EEENS4_18smem_ptr_flag_bitsILi8EEENSU_INS5_IJNSA_ILi8EEESI_EEENS5_IJSI_SC_EEEEEEEvNS4_8identityENS4_23SM90_TMA_LOAD_MULTICASTES1B_vS1C_EENS_8epilogue10collective18CollectiveEpilogueINS1F_22Sm90TmaWarpSpecializedILi4ELi2ELi16ELb0ELb0EEEJSJ_NS5_IJSH_NSA_ILi32EEEEEESK_SL_SK_SL_NS1F_6fusion15FusionCallbacksIS1J_NS1M_17LinCombPerRowBiasISK_fSK_SK_fLi16ELNS_15FloatRoundStyleE2EEESJ_S1L_JEEES11_NS12_INS13_ILi1ELi4ELi3EEES16_NSU_INS5_IJS17_S1K_EEENS5_IJS1K_SC_EEEEEEENS4_39AutoVectorizingCopyWithAssumedAlignmentILi128EEENS4_14SM90_TMA_STOREES1W_S1Y_NS4_9Copy_AtomIJNS4_17SM90_U32x4_STSM_NENS_6half_tEEEEvEEEvvEEEEvNT_6ParamsE,@"STO_CUDA_ENTRY STV_DEFAULT"
_ZN7cutlass13device_kernelINS_4gemm6kernel13GemmUniversalIN4cute5tupleIJiiiiEEENS1_10collective13CollectiveMmaINS1_37MainloopSm90TmaGmmaWarpSpecializedFP8ILi8ENS5_IJNS4_1CILi2EEENSA_ILi1EEESC_EEENS1_35KernelTmaWarpSpecializedCooperativeEEENS5_IJNSA_ILi256EEENSA_ILi128EEENSA_ILi64EEEEEENS_12float_e4m3_tENS5_IJlSC_lEEESK_SL_NS4_8TiledMMAINS4_8MMA_AtomIJNS4_4SM904GMMA31MMA_64x128x32_F32E4M3E4M3_SS_TNILNSP_7ScaleInE1ELSR_1EEEEEENS4_6LayoutISD_NS5_IJSC_NSA_ILi0EEESV_EEEEENS5_IJNS4_10UnderscoreESY_SY_EEEEENS4_13SM90_TMA_LOADENS4_14ComposedLayoutINS4_7SwizzleILi2ELi4ELi3EEENS4_18smem_ptr_flag_bitsILi8EEENSU_INS5_IJNSA_ILi8EEESI_EEENS5_IJSI_SC_EEEEEEEvNS4_8identityENS4_23SM90_TMA_LOAD_MULTICASTES1B_vS1C_EENS_8epilogue10collective18CollectiveEpilogueINS1F_22Sm90TmaWarpSpecializedILi4ELi2ELi16ELb0ELb0EEEJSJ_NS5_IJSH_NSA_ILi32EEEEEESK_SL_SK_SL_NS1F_6fusion15FusionCallbacksIS1J_NS1M_17LinCombPerRowBiasISK_fSK_SK_fLi16ELNS_15FloatRoundStyleE2EEESJ_S1L_JEEES11_NS12_INS13_ILi1ELi4ELi3EEES16_NSU_INS5_IJS17_S1K_EEENS5_IJS1K_SC_EEEEEEENS4_39AutoVectorizingCopyWithAssumedAlignmentILi128EEENS4_14SM90_TMA_STOREES1W_S1Y_NS4_9Copy_AtomIJNS4_17SM90_U32x4_STSM_NENS_6half_tEEEEvEEEvvEEEEvNT_6ParamsE:
[----:B------:R-:W1:Y:S02]  /*0000*/  LDC R1, c[0x0][0x28] ;  /* 0x00000a00ff017b82 */ /* 0x000e640000000800 */
[----:B-1----:R-:W-:Y:S01]  /*0010*/  IADD3 R1, R1, -0xf0, RZ ;  /* 0xffffff1001017810 */ /* 0x002fe20007ffe0ff */
[----:B------:R-:W1:Y:S05]  /*0020*/  S2R R10, SR_TID.X ;  /* 0x00000000000a7919 */ /* 0x000e6a0000002100 */
[----:B------:R-:W2:Y:S01]  /*0030*/  LDC.64 R2, c[0x0][0x588] ;  /* 0x00016200ff027b82 */ /* 0x000ea20000000a00 */
[----:B------:R-:W-:Y:S01]  /*0040*/  ELECT P0, URZ, PT ;  /* 0x00000000003f782f */ /* 0x000fe20003800000 */
[----:B------:R-:W-:Y:S01]  /*0050*/  BSSY B0, `(.L_x_0) ;  /* 0x000001a000007945 */ /* 0x000fe20003800000 */
[----:B-1----:R-:W-:-:S05]  /*0060*/  SHF.R.U32.HI R6, RZ, 0x5, R10 ;  /* 0x00000005ff067819 */ /* 0x002fca000001160a */
[----:B------:R-:W1:Y:S02]  /*0070*/  SHFL.IDX PT, R0, R6, RZ, 0x1f ;  /* 0x00001fff06007589 */ /* 0x000e6400000e0000 */
[----:B-1----:R-:W-:Y:S02]  /*0080*/  R2UR UR42, R0 ;  /* 0x00000000002a72ca */ /* 0x002fe400000e0000 */
[----:B------:R-:W-:-:S06]  /*0090*/  SHF.R.U32.HI R0, RZ, 0x7, R10 ;  /* 0x00000007ff007819 */ /* 0x000fcc000001160a */
[----:B------:R-:W1:Y:S05]  /*00a0*/  SHFL.IDX PT, R0, R0, RZ, 0x1f ;  /* 0x00001fff00007589 */ /* 0x000e6a00000e0000 */
[----:B------:R-:W-:Y:S02]  /*00b0*/  USHF.R.S32.HI UR4, URZ, 0x1f, UR42 ;  /* 0x0000001f3f047899 */ /* 0x000fe4000801142a */
[----:B------:R-:W-:Y:S02]  /*00c0*/  ISETP.NE.OR P0, PT, RZ, UR42, !P0 ;  /* 0x0000002aff007c0c */ /* 0x000fe4000c705670 */
[----:B------:R-:W-:-:S04]  /*00d0*/  ULEA.HI UR4, UR4, UR42, URZ, 0x2 ;  /* 0x0000002a04047291 */ /* 0x000fc8000f8f103f */
[----:B------:R-:W-:-:S04]  /*00e0*/  ULOP3.LUT UR4, UR4, 0xfffffffc, URZ, 0xc0, !UPT ;  /* 0xfffffffc04047892 */ /* 0x000fc8000f8ec03f */
[----:B------:R-:W-:-:S03]  /*00f0*/  UIADD3 UR42, UR42, -UR4, URZ ;  /* 0x800000042a2a7290 */ /* 0x000fc6000fffe03f */
[----:B--2---:R-:W-:Y:S09]  /*0100*/  @P0 BRA `(.L_x_1) ;  /* 0x0000000000380947 */ /* 0x004ff20003800000 */
[----:B------:R-:W-:Y:S02]  /*0110*/  ULDC.64 UR4, c[0x0][0x198] ;  /* 0x0000660000047ab9 */ /* 0x000fe40000000a00 */
[----:B------:R-:W-:Y:S02]  /*0120*/  UIADD3 UR6, UP0, UR4, 0xf0, URZ ;  /* 0x000000f004067890 */ /* 0x000fe4000ff1e03f */
[----:B------:R-:W-:Y:S02]  /*0130*/  UIADD3 UR8, UP1, UR4, 0x1f0, URZ ;  /* 0x000001f004087890 */ /* 0x000fe4000ff3e03f */
[----:B------:R-:W-:Y:S02]  /*0140*/  UIADD3 UR10, UP2, UR4, 0x3f0, URZ ;  /* 0x000003f0040a7890 */ /* 0x000fe4000ff5e03f */
[----:B------:R-:W-:Y:S02]  /*0150*/  UIADD3 UR4, UP3, UR4, 0x4f0, URZ ;  /* 0x000004f004047890 */ /* 0x000fe4000ff7e03f */
[----:B------:R-:W-:-:S02]  /*0160*/  UIADD3.X UR7, URZ, UR5, URZ, UP0, !UPT ;  /* 0x000000053f077290 */ /* 0x000fc400087fe43f */
[----:B------:R-:W-:Y:S02]  /*0170*/  UIADD3.X UR9, URZ, UR5, URZ, UP1, !UPT ;  /* 0x000000053f097290 */ /* 0x000fe40008ffe43f */
[----:B------:R-:W-:Y:S02]  /*0180*/  UIADD3.X UR11, URZ, UR5, URZ, UP2, !UPT ;  /* 0x000000053f0b7290 */ /* 0x000fe400097fe43f */
[----:B------:R-:W-:-:S03]  /*0190*/  UIADD3.X UR5, URZ, UR5, URZ, UP3, !UPT ;  /* 0x000000053f057290 */ /* 0x000fc60009ffe43f */
[----:B------:R2:W-:Y:S02]  /*01a0*/  UTMACCTL.PF [UR6] ;  /* 0x00000000060079b9 */ /* 0x0005e40008040000 */
[----:B------:R2:W-:Y:S02]  /*01b0*/  UTMACCTL.PF [UR8] ;  /* 0x00000000080079b9 */ /* 0x0005e40008040000 */
[----:B------:R2:W-:Y:S02]  /*01c0*/  UTMACCTL.PF [UR10] ;  /* 0x000000000a0079b9 */ /* 0x0005e40008040000 */
[----:B------:R2:W-:Y:S02]  /*01d0*/  UTMACCTL.PF [UR4] ;  /* 0x00000000040079b9 */ /* 0x0005e40008040000 */
[----:B--2---:R-:W-:Y:S01]  /*01e0*/  NOP ;  /* 0x0000000000007918 */ /* 0x004fe20000000000 */
.L_x_1:
[----:B------:R-:W-:Y:S05]  /*01f0*/  BSYNC B0 ;  /* 0x0000000000007941 */ /* 0x000fea0003800000 */
.L_x_0:
[----:B------:R-:W-:Y:S01]  /*0200*/  ULDC.64 UR6, c[0x0][0x590] ;  /* 0x0001640000067ab9 */ /* 0x000fe20000000a00 */
[----:B-1----:R-:W-:Y:S01]  /*0210*/  R2UR UR4, R0 ;  /* 0x00000000000472ca */ /* 0x002fe200000e0000 */
[----:B------:R-:W-:Y:S01]  /*0220*/  ULDC.64 UR56, c[0x0][0x208] ;  /* 0x0000820000387ab9 */ /* 0x000fe20000000a00 */
[----:B------:R-:W-:Y:S01]  /*0230*/  ISETP.NE.U32.AND P2, PT, RZ, UR6, PT ;  /* 0x00000006ff007c0c */ /* 0x000fe2000bf45070 */
[----:B------:R-:W-:Y:S01]  /*0240*/  IMAD.MOV.U32 R4, RZ, RZ, R2 ;  /* 0x000000ffff047224 */ /* 0x000fe200078e0002 */
[----:B------:R-:W-:Y:S02]  /*0250*/  PRMT R7, RZ, 0x7610, R7 ;  /* 0x00007610ff077816 */ /* 0x000fe40000000007 */
[----:B------:R-:W-:Y:S02]  /*0260*/  ISETP.NE.AND.EX P1, PT, RZ, UR7, PT, P2 ;  /* 0x00000007ff007c0c */ /* 0x000fe4000bf25320 */
[----:B------:R-:W-:-:S11]  /*0270*/  MOV R5, R3 ;  /* 0x0000000300057202 */ /* 0x000fd60000000f00 */
[----:B------:R-:W-:Y:S05]  /*0280*/  @P1 BRA `(.L_x_2) ;  /* 0x0000000000301947 */ /* 0x000fea0003800000 */
[----:B------:R-:W-:Y:S02]  /*0290*/  ULDC.64 UR8, c[0x0][0x588] ;  /* 0x0001620000087ab9 */ /* 0x000fe40000000a00 */
[----:B------:R-:W-:-:S04]  /*02a0*/  ISETP.NE.U32.AND P0, PT, RZ, UR8, PT ;  /* 0x00000008ff007c0c */ /* 0x000fc8000bf05070 */
[----:B------:R-:W-:-:S13]  /*02b0*/  ISETP.NE.AND.EX P0, PT, RZ, UR9, PT, P0 ;  /* 0x00000009ff007c0c */ /* 0x000fda000bf05300 */
[----:B------:R-:W-:Y:S05]  /*02c0*/  @!P0 BRA `(.L_x_3) ;  /* 0x0000000000108947 */ /* 0x000fea0003800000 */
[----:B------:R-:W2:Y:S01]  /*02d0*/  LDG.E R0, desc[UR56][R4.64] ;  /* 0x0000003804007981 */ /* 0x000ea2000c1e1900 */
[----:B------:R-:W-:Y:S01]  /*02e0*/  IMAD.MOV.U32 R7, RZ, RZ, 0x1 ;  /* 0x00000001ff077424 */ /* 0x000fe200078e00ff */
[----:B--2---:R-:W-:Y:S01]  /*02f0*/  FSETP.NEU.AND P3, PT, R0, RZ, PT ;  /* 0x000000ff0000720b */ /* 0x004fe20003f6d000 */
[----:B------:R-:W-:-:S12]  /*0300*/  BRA `(.L_x_2) ;  /* 0x0000000000107947 */ /* 0x000fd80003800000 */
.L_x_3:
[----:B------:R-:W-:Y:S01]  /*0310*/  ULDC UR5, c[0x0][0x580] ;  /* 0x0001600000057ab9 */ /* 0x000fe20000000800 */
[----:B------:R-:W-:Y:S02]  /*0320*/  MOV R7, 0x1 ;  /* 0x0000000100077802 */ /* 0x000fe40000000f00 */
[----:B------:R-:W-:Y:S02]  /*0330*/  CS2R R4, SRZ ;  /* 0x0000000000047805 */ /* 0x000fe4000001ff00 */
[----:B------:R-:W-:-:S13]  /*0340*/  FSETP.NEU.AND P3, PT, RZ, UR5, PT ;  /* 0x00000005ff007c0b */ /* 0x000fda000bf6d000 */
.L_x_2:
[----:B------:R-:W-:Y:S01]  /*0350*/  ISETP.NE.U32.AND P0, PT, R4, RZ, PT ;  /* 0x000000ff0400720c */ /* 0x000fe20003f05070 */
[----:B------:R-:W-:Y:S01]  /*0360*/  IMAD.MOV.U32 R0, RZ, RZ, 0x1 ;  /* 0x00000001ff007424 */ /* 0x000fe200078e00ff */
[----:B------:R-:W-:Y:S02]  /*0370*/  ISETP.NE.AND.EX P2, PT, RZ, UR7, PT, P2 ;  /* 0x00000007ff007c0c */ /* 0x000fe4000bf45320 */
[----:B------:R-:W-:-:S13]  /*0380*/  ISETP.NE.AND.EX P0, PT, R5, RZ, PT, P0 ;  /* 0x000000ff0500720c */ /* 0x000fda0003f05300 */
[----:B------:R-:W-:Y:S05]  /*0390*/  @P0 BRA P2, `(.L_x_4) ;  /* 0x0000000000300947 */ /* 0x000fea0001000000 */
[----:B------:R-:W-:Y:S02]  /*03a0*/  ISETP.NE.U32.AND P2, PT, RZ, UR6, PT ;  /* 0x00000006ff007c0c */ /* 0x000fe4000bf45070 */
[----:B------:R-:W-:Y:S02]  /*03b0*/  ISETP.NE.U32.AND P0, PT, R4, RZ, PT ;  /* 0x000000ff0400720c */ /* 0x000fe40003f05070 */
[----:B------:R-:W-:Y:S02]  /*03c0*/  ISETP.NE.AND.EX P2, PT, RZ, UR7, PT, P2 ;  /* 0x00000007ff007c0c */ /* 0x000fe4000bf45320 */
[----:B------:R-:W-:Y:S02]  /*03d0*/  PRMT R0, R7, 0x9910, RZ ;  /* 0x0000991007007816 */ /* 0x000fe400000000ff */
[----:B------:R-:W-:Y:S02]  /*03e0*/  ISETP.NE.AND.EX P0, PT, R5, RZ, PT, P0 ;  /* 0x000000ff0500720c */ /* 0x000fe40003f05300 */
[----:B------:R-:W-:-:S02]  /*03f0*/  ISETP.NE.AND P4, PT, R0, RZ, PT ;  /* 0x000000ff0000720c */ /* 0x000fc40003f85270 */
[----:B------:R-:W-:Y:S02]  /*0400*/  SEL R5, RZ, 0xffffffff, P3 ;  /* 0xffffffffff057807 */ /* 0x000fe40001800000 */
[----:B------:R-:W-:-:S04]  /*0410*/  SEL R0, RZ, 0xffffffff, P0 ;  /* 0xffffffffff007807 */ /* 0x000fc80000000000 */
[----:B------:R-:W-:-:S04]  /*0420*/  @P2 SEL R5, R0, R5, !P4 ;  /* 0x0000000500052207 */ /* 0x000fc80006000000 */
[----:B------:R-:W-:-:S04]  /*0430*/  LOP3.LUT R5, R5, 0x1, RZ, 0xc0, !PT ;  /* 0x0000000105057812 */ /* 0x000fc800078ec0ff */
[----:B------:R-:W-:-:S04]  /*0440*/  ISETP.NE.U32.AND P0, PT, R5, 0x1, PT ;  /* 0x000000010500780c */ /* 0x000fc80003f05070 */
[----:B------:R-:W-:-:S09]  /*0450*/  SEL R0, RZ, 0x1, !P0 ;  /* 0x00000001ff007807 */ /* 0x000fd20004000000 */
.L_x_4:
[----:B------:R-:W1:Y:S01]  /*0460*/  SHFL.IDX PT, R5, R6, RZ, 0x1f ;  /* 0x00001fff06057589 */ /* 0x000e6200000e0000 */
[----:B------:R-:W-:Y:S02]  /*0470*/  UISETP.NE.AND UP0, UPT, UR42, URZ, UPT ;  /* 0x0000003f2a00728c */ /* 0x000fe4000bf05270 */
[----:B------:R-:W-:Y:S02]  /*0480*/  UIADD3 UR9, UR4, -0x1, URZ ;  /* 0xffffffff04097890 */ /* 0x000fe4000fffe03f */
[----:B------:R-:W-:Y:S02]  /*0490*/  UP2UR UR43, UPR, URZ, 0x1 ;  /* 0x000000013f2b7883 */ /* 0x000fe40008000000 */
[----:B------:R-:W-:Y:S02]  /*04a0*/  UISETP.EQ.OR UP0, UPT, UR42, 0x3, !UP0 ;  /* 0x000000032a00788c */ /* 0x000fe4000c702670 */
[----:B------:R-:W-:Y:S02]  /*04b0*/  UISETP.GE.U32.AND UP1, UPT, UR9, 0x2, UPT ;  /* 0x000000020900788c */ /* 0x000fe4000bf26070 */
[----:B------:R-:W-:-:S04]  /*04c0*/  UISETP.EQ.AND UP0, UPT, UR4, URZ, UP0 ;  /* 0x0000003f0400728c */ /* 0x000fc80008702270 */
[----:B------:R-:W-:Y:S02]  /*04d0*/  USEL UR41, URZ, 0x1, !UP0 ;  /* 0x000000013f297887 */ /* 0x000fe4000c000000 */
[----:B------:R-:W-:Y:S02]  /*04e0*/  UISETP.NE.AND UP0, UPT, UR4, URZ, UPT ;  /* 0x0000003f0400728c */ /* 0x000fe4000bf05270 */
[----:B------:R-:W-:Y:S01]  /*04f0*/  USEL UR41, UR41, 0x2, UP1 ;  /* 0x0000000229297887 */ /* 0x000fe20008800000 */
[----:B-1----:R-:W-:-:S13]  /*0500*/  ISETP.NE.AND P0, PT, R5, RZ, PT ;  /* 0x000000ff0500720c */ /* 0x002fda0003f05270 */
[----:B------:R-:W-:Y:S05]  /*0510*/  @P0 BRA `(.L_x_5) ;  /* 0x0000000000840947 */ /* 0x000fea0003800000 */
[----:B------:R-:W-:Y:S01]  /*0520*/  ELECT P0, URZ, PT ;  /* 0x00000000003f782f */ /* 0x000fe20003800000 */
[----:B------:R-:W-:-:S12]  /*0530*/  BSSY B0, `(.L_x_5) ;  /* 0x000001f000007945 */ /* 0x000fd80003800000 */
[----:B------:R-:W-:Y:S05]  /*0540*/  @!P0 BRA `(.L_x_6) ;  /* 0x0000000000748947 */ /* 0x000fea0003800000 */
[----:B------:R-:W1:Y:S01]  /*0550*/  S2UR UR8, SR_CgaCtaId ;  /* 0x00000000000879c3 */ /* 0x000e620000008800 */
[----:B------:R-:W-:Y:S01]  /*0560*/  UMOV UR4, 0x400 ;  /* 0x0000040000047882 */ /* 0x000fe20000000000 */
[----:B------:R-:W-:Y:S01]  /*0570*/  UMOV UR5, 0x1 ;  /* 0x0000000100057882 */ /* 0x000fe20000000000 */
[----:B------:R-:W-:Y:S02]  /*0580*/  UMOV UR6, 0x4 ;  /* 0x0000000400067882 */ /* 0x000fe40000000000 */
[----:B------:R-:W-:-:S04]  /*0590*/  UIADD3 UR6, -UR6, 0x100000, URZ ;  /* 0x0010000006067890 */ /* 0x000fc8000fffe13f */
[----:B------:R-:W-:Y:S02]  /*05a0*/  USHF.L.U32 UR7, UR6, 0xb, URZ ;  /* 0x0000000b06077899 */ /* 0x000fe4000800063f */
[----:B------:R-:W-:Y:S02]  /*05b0*/  USHF.L.U32 UR6, UR6, 0x1, URZ ;  /* 0x0000000106067899 */ /* 0x000fe4000800063f */
[----:B-1----:R-:W-:Y:S02]  /*05c0*/  ULEA UR8, UR8, UR4, 0x18 ;  /* 0x0000000408087291 */ /* 0x002fe4000f8ec03f */
[----:B------:R-:W-:-:S04]  /*05d0*/  UIADD3 UR4, -UR5, 0x100000, URZ ;  /* 0x0010000005047890 */ /* 0x000fc8000fffe13f */
[----:B------:R-:W-:Y:S02]  /*05e0*/  USHF.L.U32 UR5, UR4, 0xb, URZ ;  /* 0x0000000b04057899 */ /* 0x000fe4000800063f */
[----:B------:R-:W-:Y:S01]  /*05f0*/  USHF.L.U32 UR4, UR4, 0x1, URZ ;  /* 0x0000000104047899 */ /* 0x000fe2000800063f */
[----:B------:R-:W1:Y:S11]  /*0600*/  FENCE.VIEW.ASYNC.S ;  /* 0x00000000000073c6 */ /* 0x000e760000000000 */
[----:B-1----:R1:W2:Y:S01]  /*0610*/  SYNCS.EXCH.64 URZ, [UR8], UR4 ;  /* 0x00000004083f75b2 */ /* 0x0022a20008000100 */
[----:B------:R1:W3:Y:S01]  /*0620*/  SYNCS.EXCH.64 URZ, [UR8+0x40], UR6 ;  /* 0x00004006083f75b2 */ /* 0x0002e20008000100 */
[----:B------:R1:W4:Y:S01]  /*0630*/  SYNCS.EXCH.64 URZ, [UR8+0x8], UR4 ;  /* 0x00000804083f75b2 */ /* 0x0003220008000100 */
[----:B------:R1:W1:Y:S01]  /*0640*/  SYNCS.EXCH.64 URZ, [UR8+0x48], UR6 ;  /* 0x00004806083f75b2 */ /* 0x0002620008000100 */
        /* <DEDUP_REMOVED lines=12> */
[----:B------:R-:W-:Y:S01]  /*0710*/  NOP ;  /* 0x0000000000007918 */ /* 0x000fe20000000000 */
.L_x_6:
[----:B-1----:R-:W-:Y:S05]  /*0720*/  BSYNC B0 ;  /* 0x0000000000007941 */ /* 0x002fea0003800000 */
.L_x_5:
[----:B------:R-:W1:Y:S01]  /*0730*/  S2UR UR10, SR_CTAID.X ;  /* 0x00000000000a79c3 */ /* 0x000e620000002500 */
[----:B------:R-:W5:Y:S01]  /*0740*/  S2R R4, SR_CTAID.Y ;  /* 0x0000000000047919 */ /* 0x000f620000002600 */
[----:B------:R-:W-:Y:S01]  /*0750*/  ULDC UR4, c[0x0][0x150] ;  /* 0x0000540000047ab9 */ /* 0x000fe20000000800 */
[----:B------:R-:W-:Y:S01]  /*0760*/  UISETP.EQ.AND UP2, UPT, UR42, 0x2, !UP0 ;  /* 0x000000022a00788c */ /* 0x000fe2000c742270 */
[----:B------:R-:W-:Y:S01]  /*0770*/  NOP ;  /* 0x0000000000007918 */ /* 0x000fe20000000000 */
[----:B------:R-:W2:Y:S02]  /*0780*/  SHFL.IDX PT, R9, R6, RZ, 0x1f ;  /* 0x00001fff06097589 */ /* 0x000ea400000e0000 */
[----:B------:R-:W-:Y:S01]  /*0790*/  USEL UR40, URZ, 0x1, !UP2 ;  /* 0x000000013f287887 */ /* 0x000fe2000d000000 */
[----:B------:R-:W3:Y:S03]  /*07a0*/  LDC R8, c[0x0][0x144] ;  /* 0x00005100ff087b82 */ /* 0x000ee60000000800 */
[----:B------:R-:W-:Y:S01]  /*07b0*/  USEL UR40, UR40, 0x2, UP1 ;  /* 0x0000000228287887 */ /* 0x000fe20008800000 */
[----:B-1----:R-:W-:-:S05]  /*07c0*/  I2FP.F32.U32 R7, UR10 ;  /* 0x0000000a00077c45 */ /* 0x002fca0008201000 */
[----:B------:R-:W-:Y:S01]  /*07d0*/  FMUL R7, R7, UR4 ;  /* 0x0000000407077c20 */ /* 0x000fe20008400000 */
[----:B--2---:R-:W-:Y:S01]  /*07e0*/  ISETP.NE.AND P0, PT, R9, RZ, PT ;  /* 0x000000ff0900720c */ /* 0x004fe20003f05270 */
[----:B------:R-:W-:Y:S01]  /*07f0*/  ULDC UR4, c[0x0][0x154] ;  /* 0x0000550000047ab9 */ /* 0x000fe20000000800 */
[----:B-----5:R-:W-:-:S03]  /*0800*/  I2FP.F32.U32 R9, R4 ;  /* 0x0000000400097245 */ /* 0x020fc60000201000 */
[----:B------:R-:W1:Y:S02]  /*0810*/  F2I.U32.TRUNC.NTZ R7, R7 ;  /* 0x0000000700077305 */ /* 0x000e64000020f000 */
[----:B------:R-:W-:Y:S01]  /*0820*/  FMUL R13, R9, UR4 ;  /* 0x00000004090d7c20 */ /* 0x000fe20008400000 */
[----:B-1----:R-:W-:-:S05]  /*0830*/  IADD3 R11, -R7, RZ, RZ ;  /* 0x000000ff070b7210 */ /* 0x002fca0007ffe1ff */
[----:B---3--:R-:W-:Y:S01]  /*0840*/  IMAD R8, R8, R11, UR10 ;  /* 0x0000000a08087e24 */ /* 0x008fe2000f8e020b */
[----:B------:R-:W-:Y:S06]  /*0850*/  @P0 BRA `(.L_x_7) ;  /* 0x0000000000580947 */ /* 0x000fec0003800000 */
[----:B------:R-:W1:Y:S01]  /*0860*/  S2UR UR5, SR_CgaCtaId ;  /* 0x00000000000579c3 */ /* 0x000e620000008800 */
[----:B------:R-:W-:Y:S01]  /*0870*/  UMOV UR4, 0x400 ;  /* 0x0000040000047882 */ /* 0x000fe20000000000 */
[----:B------:R-:W-:Y:S01]  /*0880*/  UMOV UR6, 0x20 ;  /* 0x0000002000067882 */ /* 0x000fe20000000000 */
[----:B------:R-:W-:Y:S01]  /*0890*/  UMOV UR7, 0x100 ;  /* 0x0000010000077882 */ /* 0x000fe20000000000 */
[----:B------:R-:W-:Y:S01]  /*08a0*/  ELECT P0, URZ, PT ;  /* 0x00000000003f782f */ /* 0x000fe20003800000 */
[----:B-1----:R-:W-:Y:S02]  /*08b0*/  ULEA UR8, UR5, UR4, 0x18 ;  /* 0x0000000405087291 */ /* 0x002fe4000f8ec03f */
[----:B------:R-:W-:-:S04]  /*08c0*/  UIADD3 UR4, -UR6, 0x100000, URZ ;  /* 0x0010000006047890 */ /* 0x000fc8000fffe13f */
[----:B------:R-:W-:Y:S02]  /*08d0*/  USHF.L.U32 UR5, UR4, 0xb, URZ ;  /* 0x0000000b04057899 */ /* 0x000fe4000800063f */
[----:B------:R-:W-:Y:S02]  /*08e0*/  USHF.L.U32 UR4, UR4, 0x1, URZ ;  /* 0x0000000104047899 */ /* 0x000fe4000800063f */
[----:B------:R-:W-:-:S04]  /*08f0*/  UIADD3 UR6, -UR7, 0x100000, URZ ;  /* 0x0010000007067890 */ /* 0x000fc8000fffe13f */
[----:B------:R-:W-:Y:S02]  /*0900*/  USHF.L.U32 UR7, UR6, 0xb, URZ ;  /* 0x0000000b06077899 */ /* 0x000fe4000800063f */
[----:B------:R-:W-:Y:S01]  /*0910*/  USHF.L.U32 UR6, UR6, 0x1, URZ ;  /* 0x0000000106067899 */ /* 0x000fe2000800063f */
[----:B------:R-:W1:Y:S03]  /*0920*/  FENCE.VIEW.ASYNC.S ;  /* 0x00000000000073c6 */ /* 0x000e660000000000 */
[----:B-1----:R1:W2:Y:S08]  /*0930*/  SYNCS.EXCH.64 URZ, [UR8+0x80], UR4 ;  /* 0x00008004083f75b2 */ /* 0x0022b00008000100 */
[----:B------:R1:W3:Y:S01]  /*0940*/  SYNCS.EXCH.64 URZ, [UR8+0xa0], UR6 ;  /* 0x0000a006083f75b2 */ /* 0x0002e20008000100 */
[----:B------:R1:W1:Y:S01]  /*0950*/  SYNCS.EXCH.64 URZ, [UR8+0x88], UR4 ;  /* 0x00008804083f75b2 */ /* 0x0002620008000100 */
[----:B------:R1:W1:Y:S01]  /*0960*/  SYNCS.EXCH.64 URZ, [UR8+0xa8], UR6 ;  /* 0x0000a806083f75b2 */ /* 0x0002620008000100 */
[----:B------:R1:W1:Y:S01]  /*0970*/  SYNCS.EXCH.64 URZ, [UR8+0x90], UR4 ;  /* 0x00009004083f75b2 */ /* 0x0002620008000100 */
[----:B------:R1:W1:Y:S01]  /*0980*/  SYNCS.EXCH.64 URZ, [UR8+0xb0], UR6 ;  /* 0x0000b006083f75b2 */ /* 0x0002620008000100 */
[----:B------:R1:W1:Y:S01]  /*0990*/  SYNCS.EXCH.64 URZ, [UR8+0x98], UR4 ;  /* 0x00009804083f75b2 */ /* 0x0002620008000100 */
[----:B------:R1:W1:Y:S01]  /*09a0*/  SYNCS.EXCH.64 URZ, [UR8+0xb8], UR6 ;  /* 0x0000b806083f75b2 */ /* 0x0002620008000100 */
[----:B------:R-:W-:Y:S01]  /*09b0*/  NOP ;  /* 0x0000000000007918 */ /* 0x000fe20000000000 */
.L_x_7:
[----:B------:R-:W-:Y:S01]  /*09c0*/  SHF.R.S32.HI R7, RZ, 0x1f, R10 ;  /* 0x0000001fff077819 */ /* 0x000fe2000001140a */
[----:B------:R-:W5:Y:S01]  /*09d0*/  SHFL.IDX PT, R6, R6, RZ, 0x1f ;  /* 0x00001fff06067589 */ /* 0x000f6200000e0000 */
[----:B------:R-:W-:Y:S02]  /*09e0*/  SHF.R.S32.HI R12, RZ, 0x1f, R5 ;  /* 0x0000001fff0c7819 */ /* 0x000fe40000011405 */
[----:B------:R-:W-:Y:S02]  /*09f0*/  ELECT P0, URZ, PT ;  /* 0x00000000003f782f */ /* 0x000fe40003800000 */
[----:B------:R-:W-:Y:S01]  /*0a00*/  LEA.HI R7, R7, R10, RZ, 0x7 ;  /* 0x0000000a07077211 */ /* 0x000fe200078f38ff */
[----:B------:R-:W4:Y:S01]  /*0a10*/  LDC R15, c[0x0][0x148] ;  /* 0x00005200ff0f7b82 */ /* 0x000f220000000800 */
[----:B------:R-:W-:Y:S01]  /*0a20*/  LEA.HI R12, R12, R5, RZ, 0x2 ;  /* 0x000000050c0c7211 */ /* 0x000fe200078f10ff */
[----:B------:R-:W2:Y:S01]  /*0a30*/  F2I.U32.TRUNC.NTZ R13, R13 ;  /* 0x0000000d000d7305 */ /* 0x000ea2000020f000 */
[----:B------:R-:W-:Y:S01]  /*0a40*/  LOP3.LUT R7, R7, 0xffffff80, RZ, 0xc0, !PT ;  /* 0xffffff8007077812 */ /* 0x000fe200078ec0ff */
[----:B-1----:R-:W-:Y:S01]  /*0a50*/  UMOV UR4, 0x20 ;  /* 0x0000002000047882 */ /* 0x002fe20000000000 */
[----:B------:R-:W-:Y:S01]  /*0a60*/  LOP3.LUT R12, R12, 0x3ffffffc, RZ, 0xc0, !PT ;  /* 0x3ffffffc0c0c7812 */ /* 0x000fe200078ec0ff */
[----:B------:R-:W-:Y:S01]  /*0a70*/  NOP ;  /* 0x0000000000007918 */ /* 0x000fe20000000000 */
[----:B------:R-:W-:Y:S01]  /*0a80*/  UMOV UR38, 0x1 ;  /* 0x0000000100267882 */ /* 0x000fe20000000000 */
[----:B------:R-:W-:Y:S01]  /*0a90*/  IMAD.IADD R7, R10, 0x1, -R7 ;  /* 0x000000010a077824 */ /* 0x000fe200078e0a07 */
[----:B------:R-:W-:-:S04]  /*0aa0*/  IADD3 R11, R5, -R12, RZ ;  /* 0x8000000c050b7210 */ /* 0x000fc80007ffe0ff */
[----:B------:R-:W-:-:S04]  /*0ab0*/  SHF.R.S32.HI R10, RZ, 0x1f, R7 ;  /* 0x0000001fff0a7819 */ /* 0x000fc80000011407 */
[----:B------:R-:W-:Y:S01]  /*0ac0*/  LEA.HI R10, R10, R7, RZ, 0x3 ;  /* 0x000000070a0a7211 */ /* 0x000fe200078f18ff */
[----:B--2---:R-:W-:Y:S01]  /*0ad0*/  IMAD.MOV R16, RZ, RZ, -R13 ;  /* 0x000000ffff107224 */ /* 0x004fe200078e0a0d */
[----:B-----5:R-:W-:Y:S02]  /*0ae0*/  ISETP.NE.OR P0, PT, R6, RZ, !P0 ;  /* 0x000000ff0600720c */ /* 0x020fe40004705670 */
[--C-:B------:R-:W-:Y:S02]  /*0af0*/  SHF.R.S32.HI R9, RZ, 0x3, R10.reuse ;  /* 0x00000003ff097819 */ /* 0x100fe4000001140a */
[----:B------:R-:W-:-:S04]  /*0b00*/  SHF.R.S32.HI R10, RZ, 0x1f, R10 ;  /* 0x0000001fff0a7819 */ /* 0x000fc8000001140a */
[----:B------:R-:W-:-:S04]  /*0b10*/  LEA.HI R10, R10, R9, RZ, 0x2 ;  /* 0x000000090a0a7211 */ /* 0x000fc800078f10ff */
[----:B------:R-:W-:Y:S01]  /*0b20*/  LOP3.LUT R10, R10, 0xfffffffc, RZ, 0xc0, !PT ;  /* 0xfffffffc0a0a7812 */ /* 0x000fe200078ec0ff */
[----:B------:R-:W-:Y:S01]  /*0b30*/  VOTEU.ALL UP1, P0 ;  /* 0x00000000003f7886 */ /* 0x000fe20000020000 */
[----:B------:R-:W-:-:S03]  /*0b40*/  VOTEU.ALL UP2, P0 ;  /* 0x00000000003f7886 */ /* 0x000fc60000040000 */
[----:B------:R-:W-:Y:S01]  /*0b50*/  IMAD.IADD R10, R9, 0x1, -R10 ;  /* 0x00000001090a7824 */ /* 0x000fe200078e0a0a */
[----:B------:R-:W1:Y:S01]  /*0b60*/  @!UP1 S2UR UR7, SR_CgaCtaId ;  /* 0x00000000000799c3 */ /* 0x000e620000008800 */
[----:B------:R-:W-:Y:S01]  /*0b70*/  @!UP1 UMOV UR6, 0x400 ;  /* 0x0000040000069882 */ /* 0x000fe20000000000 */
[----:B------:R-:W-:-:S04]  /*0b80*/  @!UP1 UIADD3 UR4, -UR4, 0x100000, URZ ;  /* 0x0010000004049890 */ /* 0x000fc8000fffe13f */
[----:B------:R-:W-:Y:S02]  /*0b90*/  @!UP1 USHF.L.U32 UR5, UR4, 0xb, URZ ;  /* 0x0000000b04059899 */ /* 0x000fe4000800063f */
[----:B------:R-:W-:Y:S01]  /*0ba0*/  @!UP1 USHF.L.U32 UR4, UR4, 0x1, URZ ;  /* 0x0000000104049899 */ /* 0x000fe2000800063f */
[----:B------:R-:W-:-:S04]  /*0bb0*/  LEA R10, R11, R10, 0x2 ;  /* 0x0000000a0b0a7211 */ /* 0x000fc800078e10ff */
[----:B------:R-:W-:Y:S01]  /*0bc0*/  LEA.HI R6, R10, R10, RZ, 0x1 ;  /* 0x0000000a0a067211 */ /* 0x000fe200078f08ff */
[----:B------:R-:W2:Y:S03]  /*0bd0*/  LDC R11, c[0x0][0x140] ;  /* 0x00005000ff0b7b82 */ /* 0x000ea60000000800 */
[----:B------:R-:W-:-:S05]  /*0be0*/  LOP3.LUT R9, R6, 0xfffffffe, RZ, 0xc0, !PT ;  /* 0xfffffffe06097812 */ /* 0x000fca00078ec0ff */
[----:B------:R-:W-:-:S05]  /*0bf0*/  IMAD.IADD R9, R10, 0x1, -R9 ;  /* 0x000000010a097824 */ /* 0x000fca00078e0a09 */
[----:B------:R-:W-:Y:S02]  /*0c00*/  ISETP.NE.AND P2, PT, R9, R8, PT ;  /* 0x000000080900720c */ /* 0x000fe40003f45270 */
[C---:B------:R-:W-:Y:S01]  /*0c10*/  SHF.L.U32 R9, R10.reuse, 0x2, RZ ;  /* 0x000000020a097819 */ /* 0x040fe200000006ff */
[----:B-1----:R-:W-:Y:S01]  /*0c20*/  @!UP1 ULEA UR6, UR7, UR6, 0x18 ;  /* 0x0000000607069291 */ /* 0x002fe2000f8ec03f */
[----:B------:R-:W-:Y:S02]  /*0c30*/  VOTEU.ALL UP1, P0 ;  /* 0x00000000003f7886 */ /* 0x000fe40000020000 */
[----:B------:R-:W-:Y:S01]  /*0c40*/  LOP3.LUT R14, R10, 0xc, R9, 0x78, !PT ;  /* 0x0000000c0a0e7812 */ /* 0x000fe200078e7809 */
[----:B----4-:R-:W-:Y:S01]  /*0c50*/  IMAD R9, R15, R16, R4 ;  /* 0x000000100f097224 */ /* 0x010fe200078e0204 */
[----:B------:R-:W-:-:S03]  /*0c60*/  LOP3.LUT P0, RZ, R7, 0x7, RZ, 0xc0, !PT ;  /* 0x0000000707ff7812 */ /* 0x000fc6000780c0ff */
[----:B------:R1:W-:Y:S01]  /*0c70*/  STL [R1+0xc4], R14 ;  /* 0x0000c40e01007387 */ /* 0x0003e20000100800 */
[C---:B------:R-:W-:Y:S02]  /*0c80*/  ISETP.LT.U32.AND P0, PT, R14.reuse, 0x2, !P0 ;  /* 0x000000020e00780c */ /* 0x040fe40004701070 */
[----:B------:R-:W-:Y:S01]  /*0c90*/  @P2 LEA.HI R6, R14, R14, RZ, 0x1 ;  /* 0x0000000e0e062211 */ /* 0x000fe200078f08ff */
[----:B------:R-:W4:Y:S02]  /*0ca0*/  FENCE.VIEW.ASYNC.S ;  /* 0x00000000000073c6 */ /* 0x000f240000000000 */
[----:B----4-:R1:W4:Y:S01]  /*0cb0*/  @!UP1 SYNCS.EXCH.64 URZ, [UR6+0xc0], UR4 ;  /* 0x0000c004063f95b2 */ /* 0x0103220008000100 */
[----:B------:R-:W-:Y:S02]  /*0cc0*/  SEL R7, RZ, 0x1, !P0 ;  /* 0x00000001ff077807 */ /* 0x000fe40004000000 */
[----:B------:R-:W-:Y:S02]  /*0cd0*/  @P2 SHF.R.S32.HI R6, RZ, 0x1, R6 ;  /* 0x00000001ff062819 */ /* 0x000fe40000011406 */
[----:B--2---:R-:W-:-:S02]  /*0ce0*/  ISETP.EQ.U32.AND P4, PT, R11, 0x1, PT ;  /* 0x000000010b00780c */ /* 0x004fc40003f82070 */
[----:B------:R-:W-:Y:S02]  /*0cf0*/  @P2 ISETP.NE.AND P3, PT, R6, R9, PT ;  /* 0x000000090600220c */ /* 0x000fe40003f65270 */
[----:B------:R-:W-:Y:S02]  /*0d00*/  MOV R6, 0x1 ;  /* 0x0000000100067802 */ /* 0x000fe40000000f00 */
[----:B------:R-:W-:-:S04]  /*0d10*/  @P2 SEL R6, RZ, 0x1, P3 ;  /* 0x00000001ff062807 */ /* 0x000fc80001800000 */
[----:B------:R-:W-:Y:S01]  /*0d20*/  LOP3.LUT R6, R6, R7, RZ, 0xc0, !PT ;  /* 0x0000000706067212 */ /* 0x000fe200078ec0ff */
[----:B------:R1:W2:Y:S01]  /*0d30*/  @!UP2 SYNCS.EXCH.64 URZ, [UR6+0xc8], UR4 ;  /* 0x0000c804063fa5b2 */ /* 0x0002a20008000100 */
[----:B------:R-:W-:-:S03]  /*0d40*/  NOP ;  /* 0x0000000000007918 */ /* 0x000fc60000000000 */
[----:B------:R1:W-:Y:S01]  /*0d50*/  STL [R1+0xc0], R6 ;  /* 0x0000c00601007387 */ /* 0x0003e20000100800 */
[----:B----4-:R-:W-:Y:S05]  /*0d60*/  @!P4 BRA `(.L_x_8) ;  /* 0x000000000008c947 */ /* 0x010fea0003800000 */
[----:B--23--:R-:W-:Y:S01]  /*0d70*/  UCGABAR_ARV ;  /* 0x00000000000079c7 */ /* 0x00cfe20008000000 */
[----:B------:R-:W-:Y:S05]  /*0d80*/  BRA `(.L_x_9) ;  /* 0x0000000000047947 */ /* 0x000fea0003800000 */
.L_x_8:
[----:B--23--:R-:W-:Y:S01]  /*0d90*/  NOP ;  /* 0x0000000000007918 */ /* 0x00cfe20000000000 */
.L_x_9:
[----:B-1----:R-:W1:Y:S01]  /*0da0*/  LDC R6, c[0x0][0x904] ;  /* 0x00024100ff067b82 */ /* 0x002e620000000800 */
[----:B------:R-:W-:Y:S01]  /*0db0*/  IMAD.MOV.U32 R7, RZ, RZ, RZ ;  /* 0x000000ffff077224 */ /* 0x000fe200078e00ff */
[----:B-1----:R-:W-:Y:S01]  /*0dc0*/  ISETP.NE.AND P2, PT, R6, 0x1, PT ;  /* 0x000000010600780c */ /* 0x002fe20003f45270 */
[----:B------:R-:W-:-:S12]  /*0dd0*/  IMAD.U32 R6, RZ, RZ, UR10 ;  /* 0x0000000aff067e24 */ /* 0x000fd8000f8e00ff */
[----:B------:R-:W1:Y:S01]  /*0de0*/  @P2 LDC R11, c[0x0][0x10] ;  /* 0x00000400ff0b2b82 */ /* 0x000e620000000800 */
[----:B------:R-:W-:Y:S02]  /*0df0*/  @P2 MOV R5, RZ ;  /* 0x000000ff00052202 */ /* 0x000fe40000000f00 */
[----:B------:R-:W-:-:S05]  /*0e00*/  @P2 MOV R13, RZ ;  /* 0x000000ff000d2202 */ /* 0x000fca0000000f00 */
[----:B------:R-:W2:Y:S01]  /*0e10*/  @!P2 LDC R9, c[0x0][0xc] ;  /* 0x00000300ff09ab82 */ /* 0x000ea20000000800 */
[----:B------:R-:W-:Y:S01]  /*0e20*/  ULDC UR4, c[0x0][0xc] ;  /* 0x0000030000047ab9 */ /* 0x000fe20000000800 */
[----:B------:R-:W-:Y:S01]  /*0e30*/  ULDC UR5, c[0x0][0x10] ;  /* 0x0000040000057ab9 */ /* 0x000fe20000000800 */
[----:B------:R-:W-:Y:S01]  /*0e40*/  ULDC UR6, c[0x0][0x14] ;  /* 0x0000050000067ab9 */ /* 0x000fe20000000800 */
[----:B------:R-:W-:-:S04]  /*0e50*/  UIMAD.WIDE.U32 UR4, UR4, UR5, URZ ;  /* 0x00000005040472a5 */ /* 0x000fc8000f8e003f */
[----:B------:R-:W-:Y:S02]  /*0e60*/  UIMAD.WIDE.U32 UR54, UR4, UR6, URZ ;  /* 0x00000006043672a5 */ /* 0x000fe4000f8e003f */
[----:B------:R-:W-:-:S04]  /*0e70*/  UIMAD UR39, UR5, UR6, URZ ;  /* 0x00000006052772a4 */ /* 0x000fc8000f8e023f */
[----:B------:R-:W-:Y:S01]  /*0e80*/  UIADD3 UR39, UR55, UR39, URZ ;  /* 0x0000002737277290 */ /* 0x000fe2000fffe03f */
[----:B-1----:R-:W-:-:S04]  /*0e90*/  @P2 IMAD.WIDE.U32 R10, R11, UR10, R4 ;  /* 0x0000000a0b0a2c25 */ /* 0x002fc8000f8e0004 */
[----:B------:R-:W-:Y:S01]  /*0ea0*/  @P2 IMAD.MOV.U32 R12, RZ, RZ, R10 ;  /* 0x000000ffff0c2224 */ /* 0x000fe200078e000a */
[----:B------:R-:W-:Y:S01]  /*0eb0*/  @P2 IADD3 R14, R11, R13, RZ ;  /* 0x0000000d0b0e2210 */ /* 0x000fe20007ffe0ff */
[----:B--2---:R-:W-:-:S04]  /*0ec0*/  @!P2 IMAD.WIDE.U32 R6, R4, R9, R6 ;  /* 0x000000090406a225 */ /* 0x004fc800078e0006 */
[----:B------:R-:W-:Y:S01]  /*0ed0*/  @!P2 IMAD.MOV.U32 R12, RZ, RZ, R6 ;  /* 0x000000ffff0ca224 */ /* 0x000fe200078e0006 */
[----:B------:R-:W-:-:S04]  /*0ee0*/  @!P2 MOV R14, R7 ;  /* 0x00000007000ea202 */ /* 0x000fc80000000f00 */
[----:B------:R1:W-:Y:S04]  /*0ef0*/  STL [R1+0xc8], R12 ;  /* 0x0000c80c01007387 */ /* 0x0003e80000100800 */
[----:B------:R1:W-:Y:S01]  /*0f00*/  STL [R1+0xcc], R14 ;  /* 0x0000cc0e01007387 */ /* 0x0003e20000100800 */
[----:B------:R-:W-:Y:S05]  /*0f10*/  @!P4 BRA `(.L_x_10) ;  /* 0x00000000000cc947 */ /* 0x000fea0003800000 */
[----:B------:R-:W-:Y:S01]  /*0f20*/  UCGABAR_WAIT ;  /* 0x0000000000007dc7 */ /* 0x000fe20008000000 */
[----:B------:R-:W-:Y:S01]  /*0f30*/  CCTL.IVALL ;  /* 0x00000000ff00798f */ /* 0x000fe20002000000 */
[----:B------:R-:W-:Y:S05]  /*0f40*/  BRA `(.L_x_11) ;  /* 0x0000000000047947 */ /* 0x000fea0003800000 */
.L_x_10:
[----:B------:R-:W-:Y:S06]  /*0f50*/  BAR.SYNC.DEFER_BLOCKING 0x0 ;  /* 0x0000000000007b1d */ /* 0x000fec0000010000 */
.L_x_11:
[----:B------:R-:W-:Y:S01]  /*0f60*/  PLOP3.LUT P0, PT, PT, PT, UP0, 0x80, 0x0 ;  /* 0x000000000000781c */ /* 0x000fe20003f0f008 */
[----:B------:R-:W2:-:S12]  /*0f70*/  S2UR UR37, SR_CgaCtaId ;  /* 0x00000000002579c3 */ /* 0x000e980000008800 */
[----:B------:R-:W-:Y:S05]  /*0f80*/  @!P0 BRA `(.L_x_12) ;  /* 0x000000b000548947 */ /* 0x000fea0003800000 */
[----:B------:R-:W-:-:S06]  /*0f90*/  UISETP.GT.U32.AND UP0, UPT, UR9, 0x1, UPT ;  /* 0x000000010900788c */ /* 0x000fcc000bf04070 */
[----:B------:R-:W-:-:S13]  /*0fa0*/  PLOP3.LUT P0, PT, PT, PT, UP0, 0x80, 0x0 ;  /* 0x000000000000781c */ /* 0x000fda0003f0f008 */
[----:B--2---:R-:W-:Y:S05]  /*0fb0*/  @P0 EXIT ;  /* 0x000000000000094d */ /* 0x004fea0003800000 */
[----:B------:R-:W-:Y:S01]  /*0fc0*/  PRMT R3, RZ, 0x7610, R3 ;  /* 0x00007610ff037816 */ /* 0x000fe20000000003 */
[----:B------:R-:W-:Y:S01]  /*0fd0*/  IMAD.MOV.U32 R2, RZ, RZ, -0x1 ;  /* 0xffffffffff027424 */ /* 0x000fe200078e00ff */
[----:B------:R-:W-:Y:S01]  /*0fe0*/  ULDC.64 UR4, c[0x0][0x8f8] ;  /* 0x00023e0000047ab9 */ /* 0x000fe20000000a00 */
[----:B------:R-:W-:Y:S01]  /*0ff0*/  UMOV UR53, 0xffffffff ;  /* 0xffffffff00357882 */ /* 0x000fe20000000000 */
[----:B------:R-:W-:Y:S01]  /*1000*/  ISETP.GE.U32.AND P0, PT, R12, UR4, PT ;  /* 0x000000040c007c0c */ /* 0x000fe2000bf06070 */
[----:B------:R2:W-:Y:S01]  /*1010*/  STL.S16 [R1+0xdc], R3 ;  /* 0x0000dc0301007387 */ /* 0x0005e20000100600 */
[----:B------:R-:W-:Y:S01]  /*1020*/  UMOV UR47, 0xffffffff ;  /* 0xffffffff002f7882 */ /* 0x000fe20000000000 */
[----:B------:R-:W-:Y:S02]  /*1030*/  PRMT R0, RZ, 0x7610, R0 ;  /* 0x00007610ff007816 */ /* 0x000fe40000000000 */
[----:B------:R2:W-:Y:S01]  /*1040*/  STL [R1+0xe0], R2 ;  /* 0x0000e00201007387 */ /* 0x0005e20000100800 */
[----:B------:R-:W-:-:S13]  /*1050*/  ISETP.GE.U32.AND.EX P0, PT, R14, UR5, PT, P0 ;  /* 0x000000050e007c0c */ /* 0x000fda000bf06100 */
[----:B--2---:R-:W-:Y:S05]  /*1060*/  @P0 BRA `(.L_x_13) ;  /* 0x0000000400340947 */ /* 0x004fea0003800000 */
[----:B------:R-:W2:Y:S01]  /*1070*/  LDC.64 R18, c[0x0][0x8d0] ;  /* 0x00023400ff127b82 */ /* 0x000ea20000000a00 */
[----:B------:R-:W-:Y:S01]  /*1080*/  MOV R2, R12 ;  /* 0x0000000c00027202 */ /* 0x000fe20000000f00 */
[----:B------:R-:W-:-:S06]  /*1090*/  IMAD.MOV.U32 R3, RZ, RZ, R14 ;  /* 0x000000ffff037224 */ /* 0x000fcc00078e000e */
[----:B------:R-:W3:Y:S08]  /*10a0*/  LDC R0, c[0x0][0x8d8] ;  /* 0x00023600ff007b82 */ /* 0x000ef00000000800 */
[----:B------:R-:W4:Y:S01]  /*10b0*/  LDC.64 R20, c[0x0][0x8c8] ;  /* 0x00023200ff147b82 */ /* 0x000f220000000a00 */
[----:B--2---:R-:W-:-:S04]  /*10c0*/  ISETP.NE.U32.AND P0, PT, R18, RZ, PT ;  /* 0x000000ff1200720c */ /* 0x004fc80003f05070 */
[----:B------:R-:W-:-:S13]  /*10d0*/  ISETP.NE.AND.EX P0, PT, R19, RZ, PT, P0 ;  /* 0x000000ff1300720c */ /* 0x000fda0003f05300 */
[----:B---34-:R-:W-:Y:S05]  /*10e0*/  @!P0 BRA `(.L_x_14) ;  /* 0x0000000000288947 */ /* 0x018fea0003800000 */
[----:B------:R-:W2:Y:S02]  /*10f0*/  LDC R9, c[0x0][0x8dc] ;  /* 0x00023700ff097b82 */ /* 0x000ea40000000800 */
[----:B--2---:R-:W-:-:S04]  /*1100*/  IADD3 R9, P0, R12, R9, RZ ;  /* 0x000000090c097210 */ /* 0x004fc80007f1e0ff */
[----:B------:R-:W-:-:S05]  /*1110*/  IADD3.X R13, RZ, R14, RZ, P0, !PT ;  /* 0x0000000eff0d7210 */ /* 0x000fca00007fe4ff */
[----:B------:R-:W-:-:S04]  /*1120*/  IMAD.WIDE.U32 R2, R13, R18, RZ ;  /* 0x000000120d027225 */ /* 0x000fc800078e00ff */
[----:B------:R-:W-:-:S04]  /*1130*/  IMAD.WIDE.U32 R6, P0, R9, R19, R2 ;  /* 0x0000001309067225 */ /* 0x000fc80007800002 */
[----:B------:R-:W-:Y:S01]  /*1140*/  IMAD.WIDE.U32 R2, R9, R18, RZ ;  /* 0x0000001209027225 */ /* 0x000fe200078e00ff */
[----:B------:R-:W-:-:S03]  /*1150*/  MOV R10, R7 ;  /* 0x00000007000a7202 */ /* 0x000fc60000000f00 */
[----:B------:R-:W-:Y:S01]  /*1160*/  IMAD.X R11, RZ, RZ, RZ, P0 ;  /* 0x000000ffff0b7224 */ /* 0x000fe200000e06ff */
[----:B------:R-:W-:-:S05]  /*1170*/  IADD3 RZ, P0, R3, R6, RZ ;  /* 0x0000000603ff7210 */ /* 0x000fca0007f1e0ff */
[----:B------:R-:W-:-:S08]  /*1180*/  IMAD.WIDE.U32.X R2, R13, R19, R10, P0 ;  /* 0x000000130d027225 */ /* 0x000fd000000e040a */
.L_x_14:
[----:B------:R-:W2:Y:S01]  /*1190*/  LDC.64 R18, c[0x0][0x8e8] ;  /* 0x00023a00ff127b82 */ /* 0x000ea20000000a00 */
[-CC-:B------:R-:W-:Y:S01]  /*11a0*/  SHF.R.U64 R22, R2, R0.reuse, R3.reuse ;  /* 0x0000000002167219 */ /* 0x180fe20000001203 */
[----:B------:R-:W-:Y:S01]  /*11b0*/  ULDC UR4, c[0x0][0x900] ;  /* 0x0002400000047ab9 */ /* 0x000fe20000000800 */
[----:B------:R-:W-:Y:S01]  /*11c0*/  SHF.R.U32.HI R0, RZ, R0, R3 ;  /* 0x00000000ff007219 */ /* 0x000fe20000011603 */
[----:B------:R-:W-:Y:S01]  /*11d0*/  IMAD R15, R15, R16, R4 ;  /* 0x000000100f0f7224 */ /* 0x000fe200078e0204 */
[----:B------:R-:W-:Y:S02]  /*11e0*/  IADD3 R5, P0, RZ, -R22, RZ ;  /* 0x80000016ff057210 */ /* 0x000fe40007f1e0ff */
[----:B------:R-:W-:Y:S01]  /*11f0*/  MOV R2, R12 ;  /* 0x0000000c00027202 */ /* 0x000fe20000000f00 */
[----:B------:R-:W3:Y:S02]  /*1200*/  LDC R6, c[0x0][0x8c0] ;  /* 0x00023000ff067b82 */ /* 0x000ee40000000800 */
[----:B------:R-:W-:-:S04]  /*1210*/  IMAD.X R3, RZ, RZ, ~R0, P0 ;  /* 0x000000ffff037224 */ /* 0x000fc800000e0e00 */
[-C--:B------:R-:W-:Y:S02]  /*1220*/  IMAD R0, R3, R20.reuse, RZ ;  /* 0x0000001403007224 */ /* 0x080fe400078e02ff */
[----:B------:R-:W4:Y:S01]  /*1230*/  LDC R7, c[0x0][0x8b0] ;  /* 0x00022c00ff077b82 */ /* 0x000f220000000800 */
[----:B------:R-:W-:Y:S02]  /*1240*/  IMAD.MOV.U32 R3, RZ, RZ, R14 ;  /* 0x000000ffff037224 */ /* 0x000fe400078e000e */
[----:B------:R-:W-:-:S05]  /*1250*/  IMAD.WIDE.U32 R2, R5, R20, R2 ;  /* 0x0000001405027225 */ /* 0x000fca00078e0002 */
[----:B------:R-:W1:Y:S01]  /*1260*/  LDC R13, c[0x0][0x8a8] ;  /* 0x00022a00ff0d7b82 */ /* 0x000e620000000800 */
[----:B------:R-:W-:Y:S01]  /*1270*/  IMAD R5, R5, R21, R0 ;  /* 0x0000001505057224 */ /* 0x000fe200078e0200 */
[----:B--2---:R-:W-:Y:S01]  /*1280*/  ISETP.NE.U32.AND P0, PT, R18, RZ, PT ;  /* 0x000000ff1200720c */ /* 0x004fe20003f05070 */
[----:B------:R-:W-:-:S03]  /*1290*/  IMAD.MOV.U32 R0, RZ, RZ, -0x1 ;  /* 0xffffffffff007424 */ /* 0x000fc600078e00ff */
[----:B------:R-:W-:Y:S02]  /*12a0*/  IADD3 R3, R3, R5, RZ ;  /* 0x0000000503037210 */ /* 0x000fe40007ffe0ff */
[----:B------:R-:W2:Y:S01]  /*12b0*/  LDC R10, c[0x0][0x8f0] ;  /* 0x00023c00ff0a7b82 */ /* 0x000ea20000000800 */
[----:B------:R-:W-:Y:S02]  /*12c0*/  ISETP.NE.AND.EX P0, PT, R19, RZ, PT, P0 ;  /* 0x000000ff1300720c */ /* 0x000fe40003f05300 */
[-CC-:B---3--:R-:W-:Y:S02]  /*12d0*/  SHF.R.U64 R11, R2, R6.reuse, R3.reuse ;  /* 0x00000006020b7219 */ /* 0x188fe40000001203 */
[----:B------:R-:W-:Y:S02]  /*12e0*/  SHF.R.U32.HI R2, RZ, R6, R3 ;  /* 0x00000006ff027219 */ /* 0x000fe40000011603 */
[----:B------:R-:W-:Y:S01]  /*12f0*/  SHF.L.U32 R0, R0, UR4, RZ ;  /* 0x0000000400007c19 */ /* 0x000fe200080006ff */
[----:B------:R-:W3:Y:S01]  /*1300*/  LDC R17, c[0x0][0x8e0] ;  /* 0x00023800ff117b82 */ /* 0x000ee20000000800 */
[----:B----4-:R-:W-:-:S02]  /*1310*/  SHF.R.U64 R21, R11, R7, R2 ;  /* 0x000000070b157219 */ /* 0x010fc40000001202 */
[----:B------:R-:W-:Y:S02]  /*1320*/  SHF.R.U32.HI R2, RZ, R7, R2 ;  /* 0x00000007ff027219 */ /* 0x000fe40000011602 */
[----:B------:R-:W-:Y:S02]  /*1330*/  LOP3.LUT R0, RZ, R0, RZ, 0x33, !PT ;  /* 0x00000000ff007212 */ /* 0x000fe400078e33ff */
[--C-:B-1----:R-:W-:Y:S01]  /*1340*/  SHF.R.U64 R14, R21, UR4, R2.reuse ;  /* 0x00000004150e7c19 */ /* 0x102fe20008001202 */
[----:B------:R-:W1:Y:S01]  /*1350*/  LDC R12, c[0x0][0x8b8] ;  /* 0x00022e00ff0c7b82 */ /* 0x000e620000000800 */
[----:B------:R-:W-:Y:S02]  /*1360*/  SHF.R.U32.HI R3, RZ, UR4, R2 ;  /* 0x00000004ff037c19 */ /* 0x000fe40008011602 */
[----:B------:R-:W-:Y:S01]  /*1370*/  MOV R2, R14 ;  /* 0x0000000e00027202 */ /* 0x000fe20000000f00 */
[----:B------:R-:W-:Y:S06]  /*1380*/  @!P0 BRA `(.L_x_15) ;  /* 0x0000000000288947 */ /* 0x000fec0003800000 */
[----:B------:R-:W4:Y:S02]  /*1390*/  LDC R7, c[0x0][0x8f4] ;  /* 0x00023d00ff077b82 */ /* 0x000f240000000800 */
[----:B----4-:R-:W-:-:S05]  /*13a0*/  IADD3 R7, P0, R14, R7, RZ ;  /* 0x000000070e077210 */ /* 0x010fca0007f1e0ff */
[----:B------:R-:W-:-:S04]  /*13b0*/  IMAD.X R9, RZ, RZ, R3, P0 ;  /* 0x000000ffff097224 */ /* 0x000fc800000e0603 */
[----:B------:R-:W-:-:S04]  /*13c0*/  IMAD.WIDE.U32 R2, R9, R18, RZ ;  /* 0x0000001209027225 */ /* 0x000fc800078e00ff */
[----:B------:R-:W-:-:S04]  /*13d0*/  IMAD.WIDE.U32 R4, P0, R7, R19, R2 ;  /* 0x0000001307047225 */ /* 0x000fc80007800002 */
[----:B------:R-:W-:Y:S01]  /*13e0*/  IMAD.WIDE.U32 R2, R7, R18, RZ ;  /* 0x0000001207027225 */ /* 0x000fe200078e00ff */
[----:B------:R-:W-:-:S03]  /*13f0*/  IADD3.X R7, RZ, RZ, RZ, P0, !PT ;  /* 0x000000ffff077210 */ /* 0x000fc600007fe4ff */
[----:B------:R-:W-:Y:S01]  /*1400*/  IMAD.MOV.U32 R6, RZ, RZ, R5 ;  /* 0x000000ffff067224 */ /* 0x000fe200078e0005 */
[----:B------:R-:W-:-:S05]  /*1410*/  IADD3 RZ, P0, R3, R4, RZ ;  /* 0x0000000403ff7210 */ /* 0x000fca0007f1e0ff */
[----:B------:R-:W-:-:S08]  /*1420*/  IMAD.WIDE.U32.X R2, R9, R19, R6, P0 ;  /* 0x0000001309027225 */ /* 0x000fd000000e0406 */
.L_x_15:
[----:B--2---:R-:W-:Y:S01]  /*1430*/  SHF.R.U64 R3, R2, R10, R3 ;  /* 0x0000000a02037219 */ /* 0x004fe20000001203 */
[----:B------:R-:W-:Y:S01]  /*1440*/  USHF.L.U32 UR4, UR38, UR4, URZ ;  /* 0x0000000426047299 */ /* 0x000fe2000800063f */
[----:B------:R-:W-:Y:S02]  /*1450*/  LOP3.LUT R0, R21, R0, RZ, 0xc0, !PT ;  /* 0x0000000015007212 */ /* 0x000fe400078ec0ff */
[----:B------:R-:W-:Y:S01]  /*1460*/  IADD3 R2, R13, -0x1, RZ ;  /* 0xffffffff0d027810 */ /* 0x000fe20007ffe0ff */
[----:B------:R-:W-:Y:S01]  /*1470*/  IMAD.MOV R4, RZ, RZ, -R3 ;  /* 0x000000ffff047224 */ /* 0x000fe200078e0a03 */
[----:B------:R-:W-:Y:S01]  /*1480*/  SEL R8, R8, R15, !P2 ;  /* 0x0000000f08087207 */ /* 0x000fe20005000000 */
[----:B------:R-:W-:Y:S01]  /*1490*/  IMAD R3, R3, UR4, R0 ;  /* 0x0000000403037c24 */ /* 0x000fe2000f8e0200 */
[----:B------:R-:W-:Y:S01]  /*14a0*/  LOP3.LUT R2, R11, R2, RZ, 0xc0, !PT ;  /* 0x000000020b027212 */ /* 0x000fe200078ec0ff */
[----:B---3--:R-:W-:Y:S01]  /*14b0*/  IMAD R0, R4, R17, R14 ;  /* 0x0000001104007224 */ /* 0x008fe200078e020e */
[----:B------:R-:W-:Y:S01]  /*14c0*/  R2UR UR47, R22 ;  /* 0x00000000162f72ca */ /* 0x000fe200000e0000 */
[----:B-1----:R-:W-:-:S02]  /*14d0*/  IMAD R8, R3, R12, R8 ;  /* 0x0000000c03087224 */ /* 0x002fc400078e0208 */
[----:B------:R-:W-:-:S05]  /*14e0*/  IMAD R3, R0, R13, R2 ;  /* 0x0000000d00037224 */ /* 0x000fca00078e0202 */
[----:B------:R-:W-:Y:S02]  /*14f0*/  SEL R2, R8, R3, !P2 ;  /* 0x0000000308027207 */ /* 0x000fe40005000000 */
[----:B------:R-:W-:-:S03]  /*1500*/  SEL R0, R3, R8, !P2 ;  /* 0x0000000803007207 */ /* 0x000fc60005000000 */
[----:B------:R2:W-:Y:S01]  /*1510*/  STL [R1+0xe0], R2 ;  /* 0x0000e00201007387 */ /* 0x0005e20000100800 */
[----:B------:R-:W-:Y:S02]  /*1520*/  R2UR UR53, R0 ;  /* 0x00000000003572ca */ /* 0x000fe400000e0000 */
[----:B------:R-:W-:-:S13]  /*1530*/  MOV R0, 0x1 ;  /* 0x0000000100007802 */ /* 0x000fda0000000f00 */
.L_x_13:
[----:B------:R-:W-:-:S08]  /*1540*/  NOP ;  /* 0x0000000000007918 */ /* 0x000fd00000000000 */
[----:B------:R-:W3:Y:S02]  /*1550*/  USETMAXREG.TRY_ALLOC.CTAPOOL UP0, 0xe8 ;  /* 0x000000e8000079c8 */ /* 0x000ee40008000600 */
[----:B---3--:R-:W-:-:S13]  /*1560*/  PLOP3.LUT P0, PT, PT, PT, UP0, 0x80, 0x0 ;  /* 0x000000000000781c */ /* 0x008fda0003f0f008 */
[----:B------:R-:W-:Y:S05]  /*1570*/  @!P0 BRA `(.L_x_13) ;  /* 0xfffffffc00f08947 */ /* 0x000fea000383ffff */
[----:B------:R-:W-:Y:S02]  /*1580*/  ULDC.64 UR4, c[0x0][0x590] ;  /* 0x0001640000047ab9 */ /* 0x000fe40000000a00 */
[----:B------:R-:W-:-:S04]  /*1590*/  ISETP.NE.U32.AND P0, PT, RZ, UR4, PT ;  /* 0x00000004ff007c0c */ /* 0x000fc8000bf05070 */
[----:B------:R-:W-:-:S13]  /*15a0*/  ISETP.NE.AND.EX P0, PT, RZ, UR5, PT, P0 ;  /* 0x00000005ff007c0c */ /* 0x000fda000bf05300 */
[----:B------:R-:W-:Y:S05]  /*15b0*/  @P0 BRA `(.L_x_16) ;  /* 0x0000000000440947 */ /* 0x000fea0003800000 */
[----:B------:R-:W-:Y:S02]  /*15c0*/  ULDC.64 UR4, c[0x0][0x588] ;  /* 0x0001620000047ab9 */ /* 0x000fe40000000a00 */
[----:B------:R-:W-:-:S04]  /*15d0*/  ISETP.NE.U32.AND P0, PT, RZ, UR4, PT ;  /* 0x00000004ff007c0c */ /* 0x000fc8000bf05070 */
[----:B------:R-:W-:-:S13]  /*15e0*/  ISETP.NE.AND.EX P0, PT, RZ, UR5, PT, P0 ;  /* 0x00000005ff007c0c */ /* 0x000fda000bf05300 */
[----:B------:R-:W-:Y:S05]  /*15f0*/  @!P0 BRA `(.L_x_17) ;  /* 0x00000000001c8947 */ /* 0x000fea0003800000 */
[----:B--2---:R-:W2:Y:S02]  /*1600*/  LDC.64 R2, c[0x0][0x588] ;  /* 0x00016200ff027b82 */ /* 0x004ea40000000a00 */
[----:B--2---:R2:W3:Y:S01]  /*1610*/  LDG.E R3, desc[UR56][R2.64] ;  /* 0x0000003802037981 */ /* 0x0044e2000c1e1900 */
[----:B------:R-:W-:-:S05]  /*1620*/  IMAD.MOV.U32 R4, RZ, RZ, 0x1 ;  /* 0x00000001ff047424 */ /* 0x000fca00078e00ff */
[----:B--2---:R-:W-:-:S05]  /*1630*/  PRMT R2, R4, 0x7610, R2 ;  /* 0x0000761004027816 */ /* 0x004fca0000000002 */
[----:B------:R4:W-:Y:S04]  /*1640*/  STL.S16 [R1+0xdc], R2 ;  /* 0x0000dc0201007387 */ /* 0x0009e80000100600 */
[----:B---3--:R4:W-:Y:S01]  /*1650*/  STL [R1+0xbc], R3 ;  /* 0x0000bc0301007387 */ /* 0x0089e20000100800 */
[----:B------:R-:W-:Y:S05]  /*1660*/  BRA `(.L_x_16) ;  /* 0x0000000000187947 */ /* 0x000fea0003800000 */
.L_x_17:
[----:B--2---:R-:W-:Y:S01]  /*1670*/  MOV R2, 0x1 ;  /* 0x0000000100027802 */ /* 0x004fe20000000f00 */
[----:B------:R-:W-:-:S03]  /*1680*/  ULDC UR4, c[0x0][0x580] ;  /* 0x0001600000047ab9 */ /* 0x000fc60000000800 */
[----:B------:R-:W-:Y:S01]  /*1690*/  PRMT R3, R2, 0x7610, R3 ;  /* 0x0000761002037816 */ /* 0x000fe20000000003 */
[----:B------:R-:W-:-:S05]  /*16a0*/  IMAD.U32 R2, RZ, RZ, UR4 ;  /* 0x00000004ff027e24 */ /* 0x000fca000f8e00ff */
[----:B------:R3:W-:Y:S04]  /*16b0*/  STL [R1+0xbc], R2 ;  /* 0x0000bc0201007387 */ /* 0x0007e80000100800 */
[----:B------:R3:W-:Y:S02]  /*16c0*/  STL.S16 [R1+0xdc], R3 ;  /* 0x0000dc0301007387 */ /* 0x0007e40000100600 */
.L_x_16:
        /* <DEDUP_REMOVED lines=8> */
[----:B------:R-:W1:Y:S02]  /*1750*/  LDC.64 R16, c[0x0][0x5a8] ;  /* 0x00016a00ff107b82 */ /* 0x000e640000000a00 */
[----:B-1----:R1:W5:Y:S01]  /*1760*/  LDG.E R16, desc[UR56][R16.64] ;  /* 0x0000003810107981 */ /* 0x002362000c1e1900 */
[----:B------:R-:W-:Y:S05]  /*1770*/  BRA `(.L_x_18) ;  /* 0x0000000000087947 */ /* 0x000fea0003800000 */
.L_x_19:
[----:B------:R-:W-:Y:S02]  /*1780*/  ULDC UR4, c[0x0][0x5a0] ;  /* 0x0001680000047ab9 */ /* 0x000fe40000000800 */
[----:B------:R-:W-:-:S07]  /*1790*/  MOV R16, UR4 ;  /* 0x0000000400107c02 */ /* 0x000fce0008000f00 */
.L_x_18:
[----:B------:R-:W-:-:S13]  /*17a0*/  LOP3.LUT P0, RZ, R0, 0xff, RZ, 0xc0, !PT ;  /* 0x000000ff00ff7812 */ /* 0x000fda000780c0ff */
[----:B------:R-:W-:Y:S05]  /*17b0*/  @!P0 EXIT ;  /* 0x000000000000894d */ /* 0x000fea0003800000 */
[----:B---34-:R-:W3:Y:S01]  /*17c0*/  LDL R3, [R1+0xdc] ;  /* 0x0000dc0001037983 */ /* 0x018ee20000100800 */
[----:B------:R-:W-:-:S03]  /*17d0*/  ULDC UR4, c[0x0][0x28c] ;  /* 0x0000a30000047ab9 */ /* 0x000fc60000000800 */
[----:B--2---:R-:W2:Y:S01]  /*17e0*/  LDL R2, [R1+0xbc] ;  /* 0x0000bc0001027983 */ /* 0x004ea20000100800 */
[----:B------:R-:W-:Y:S02]  /*17f0*/  UIADD3 UR4, UR4, 0x3f, URZ ;  /* 0x0000003f04047890 */ /* 0x000fe4000fffe03f */
[----:B------:R-:W-:Y:S02]  /*1800*/  ULOP3.LUT UR49, UR41, 0x1, URZ, 0xfc, !UPT ;  /* 0x0000000129317892 */ /* 0x000fe4000f8efc3f */
[----:B------:R-:W-:Y:S02]  /*1810*/  USHF.R.S32.HI UR5, URZ, 0x1f, UR4 ;  /* 0x0000001f3f057899 */ /* 0x000fe40008011404 */
[----:B------:R-:W-:Y:S02]  /*1820*/  ULOP3.LUT UR50, UR40, 0x1, URZ, 0xfc, !UPT ;  /* 0x0000000128327892 */ /* 0x000fe4000f8efc3f */
[----:B------:R-:W-:Y:S01]  /*1830*/  ULEA.HI UR5, UR5, UR4, URZ, 0x6 ;  /* 0x0000000405057291 */ /* 0x000fe2000f8f303f */
[----:B------:R-:W-:Y:S01]  /*1840*/  ULDC.64 UR58, c[0x0][0x198] ;  /* 0x00006600003a7ab9 */ /* 0x000fe20000000a00 */
[----:B------:R-:W-:-:S02]  /*1850*/  UMOV UR36, URZ ;  /* 0x0000003f00247c82 */ /* 0x000fc40008000000 */
[----:B------:R-:W-:Y:S01]  /*1860*/  USHF.R.S32.HI UR52, URZ, 0x6, UR5 ;  /* 0x000000063f347899 */ /* 0x000fe20008011405 */
[----:B------:R-:W-:Y:S01]  /*1870*/  UMOV UR48, URZ ;  /* 0x0000003f00307c82 */ /* 0x000fe20008000000 */
[C---:B---3--:R-:W-:Y:S02]  /*1880*/  PRMT R4, R3.reuse, 0x7610, R4 ;  /* 0x0000761003047816 */ /* 0x048fe40000000004 */
[----:B------:R-:W-:-:S03]  /*1890*/  PRMT R0, R3, 0x7610, R0 ;  /* 0x0000761003007816 */ /* 0x000fc60000000000 */
[----:B------:R3:W-:Y:S04]  /*18a0*/  STL.S16 [R1+0xd8], R4 ;  /* 0x0000d80401007387 */ /* 0x0007e80000100600 */
[----:B--2---:R3:W-:Y:S04]  /*18b0*/  STL [R1+0xd0], R2 ;  /* 0x0000d00201007387 */ /* 0x0047e80000100800 */
[----:B------:R3:W-:Y:S04]  /*18c0*/  STL.S16 [R1+0xd4], R0 ;  /* 0x0000d40001007387 */ /* 0x0007e80000100600 */
[----:B------:R3:W-:Y:S04]  /*18d0*/  STL [R1+0xb8], RZ ;  /* 0x0000b8ff01007387 */ /* 0x0007e80000100800 */
[----:B------:R3:W-:Y:S02]  /*18e0*/  STL [R1+0xb4], RZ ;  /* 0x0000b4ff01007387 */ /* 0x0007e40000100800 */
.L_x_143:
[----:B--23--:R-:W2:Y:S01]  /*18f0*/  S2R R0, SR_TID.X ;  /* 0x0000000000007919 */ /* 0x00cea20000002100 */
[----:B------:R-:W3:Y:S01]  /*1900*/  S2UR UR9, SR_CgaCtaId ;  /* 0x00000000000979c3 */ /* 0x000ee20000008800 */
[----:B------:R-:W-:Y:S01]  /*1910*/  UMOV UR51, 0x400 ;  /* 0x0000040000337882 */ /* 0x000fe20000000000 */
[----:B------:R-:W-:Y:S01]  /*1920*/  UMOV UR4, URZ ;  /* 0x0000003f00047c82 */ /* 0x000fe20008000000 */
[----:B------:R-:W-:Y:S01]  /*1930*/  STL [R1+0xb0], RZ ;  /* 0x0000b0ff01007387 */ /* 0x000fe20000100800 */
[----:B------:R-:W-:Y:S01]  /*1940*/  UMOV UR8, URZ ;  /* 0x0000003f00087c82 */ /* 0x000fe20008000000 */
[----:B------:R-:W-:Y:S01]  /*1950*/  UMOV UR5, URZ ;  /* 0x0000003f00057c82 */ /* 0x000fe20008000000 */
[----:B------:R-:W-:Y:S01]  /*1960*/  UMOV UR10, UR48 ;  /* 0x00000030000a7c82 */ /* 0x000fe20008000000 */
[----:B------:R-:W-:Y:S01]  /*1970*/  STL [R1+0xac], RZ ;  /* 0x0000acff01007387 */ /* 0x000fe20000100800 */
[----:B------:R-:W4:Y:S01]  /*1980*/  LDC R3, c[0x0][0x28c] ;  /* 0x0000a300ff037b82 */ /* 0x000f220000000800 */
[----:B------:R-:W-:Y:S01]  /*1990*/  CS2R R228, SRZ ;  /* 0x0000000000e47805 */ /* 0x000fe2000001ff00 */
[----:B-1----:R-:W-:Y:S01]  /*19a0*/  IMAD.MOV.U32 R17, RZ, RZ, RZ ;  /* 0x000000ffff117224 */ /* 0x002fe200078e00ff */
[----:B------:R-:W-:Y:S01]  /*19b0*/  STL [R1+0xa8], RZ ;  /* 0x0000a8ff01007387 */ /* 0x000fe20000100800 */
[----:B------:R-:W-:-:S02]  /*19c0*/  CS2R R18, SRZ ;  /* 0x0000000000127805 */ /* 0x000fc4000001ff00 */
[----:B------:R-:W-:Y:S02]  /*19d0*/  CS2R R22, SRZ ;  /* 0x0000000000167805 */ /* 0x000fe4000001ff00 */
[----:B------:R-:W-:Y:S01]  /*19e0*/  CS2R R152, SRZ ;  /* 0x0000000000987805 */ /* 0x000fe2000001ff00 */
[----:B------:R-:W-:Y:S01]  /*19f0*/  STL [R1+0xa4], RZ ;  /* 0x0000a4ff01007387 */ /* 0x000fe20000100800 */
[----:B------:R-:W-:Y:S02]  /*1a00*/  CS2R R154, SRZ ;  /* 0x00000000009a7805 */ /* 0x000fe4000001ff00 */
[----:B------:R-:W-:Y:S02]  /*1a10*/  CS2R R156, SRZ ;  /* 0x00000000009c7805 */ /* 0x000fe4000001ff00 */
[----:B------:R-:W-:Y:S01]  /*1a20*/  CS2R R158, SRZ ;  /* 0x00000000009e7805 */ /* 0x000fe2000001ff00 */
[----:B------:R-:W-:Y:S01]  /*1a30*/  STL [R1+0xa0], RZ ;  /* 0x0000a0ff01007387 */ /* 0x000fe20000100800 */
[----:B------:R-:W-:-:S02]  /*1a40*/  CS2R R160, SRZ ;  /* 0x0000000000a07805 */ /* 0x000fc4000001ff00 */
[----:B------:R-:W-:Y:S02]  /*1a50*/  CS2R R162, SRZ ;  /* 0x0000000000a27805 */ /* 0x000fe4000001ff00 */
[----:B------:R-:W-:Y:S01]  /*1a60*/  CS2R R164, SRZ ;  /* 0x0000000000a47805 */ /* 0x000fe2000001ff00 */
[----:B------:R-:W-:Y:S01]  /*1a70*/  STL [R1+0x9c], RZ ;  /* 0x00009cff01007387 */ /* 0x000fe20000100800 */
[----:B---3--:R-:W-:Y:S01]  /*1a80*/  ULEA UR51, UR9, UR51, 0x18 ;  /* 0x0000003309337291 */ /* 0x008fe2000f8ec03f */
[----:B------:R-:W-:Y:S02]  /*1a90*/  CS2R R166, SRZ ;  /* 0x0000000000a67805 */ /* 0x000fe4000001ff00 */
[----:B------:R-:W-:Y:S01]  /*1aa0*/  CS2R R168, SRZ ;  /* 0x0000000000a87805 */ /* 0x000fe2000001ff00 */
[----:B------:R-:W-:Y:S01]  /*1ab0*/  STL [R1+0x98], RZ ;  /* 0x000098ff01007387 */ /* 0x000fe20000100800 */
[----:B------:R-:W-:Y:S02]  /*1ac0*/  CS2R R170, SRZ ;  /* 0x0000000000aa7805 */ /* 0x000fe4000001ff00 */
[----:B------:R-:W-:-:S02]  /*1ad0*/  CS2R R172, SRZ ;  /* 0x0000000000ac7805 */ /* 0x000fc4000001ff00 */
[----:B------:R-:W-:Y:S02]  /*1ae0*/  CS2R R174, SRZ ;  /* 0x0000000000ae7805 */ /* 0x000fe4000001ff00 */
[----:B--2---:R-:W-:Y:S01]  /*1af0*/  LOP3.LUT R0, R0, 0x80, RZ, 0xc0, !PT ;  /* 0x0000008000007812 */ /* 0x004fe200078ec0ff */
[----:B------:R-:W-:Y:S01]  /*1b00*/  STL [R1+0x94], RZ ;  /* 0x000094ff01007387 */ /* 0x000fe20000100800 */
[----:B----4-:R-:W-:Y:S02]  /*1b10*/  ISETP.GE.AND P0, PT, R3, 0x1, PT ;  /* 0x000000010300780c */ /* 0x010fe40003f06270 */
[----:B------:R-:W-:Y:S02]  /*1b20*/  CS2R R176, SRZ ;  /* 0x0000000000b07805 */ /* 0x000fe4000001ff00 */
[----:B------:R-:W-:Y:S01]  /*1b30*/  SHF.R.U32.HI R0, RZ, 0x7, R0 ;  /* 0x00000007ff007819 */ /* 0x000fe20000011600 */
        /* <DEDUP_REMOVED lines=8> */
[----:B------:R-:W1:Y:S01]  /*1bc0*/  SHFL.IDX PT, R0, R0, RZ, 0x1f ;  /* 0x00001fff00007589 */ /* 0x000e6200000e0000 */
[----:B------:R-:W-:-:S02]  /*1bd0*/  CS2R R190, SRZ ;  /* 0x0000000000be7805 */ /* 0x000fc4000001ff00 */
[----:B------:R-:W-:Y:S02]  /*1be0*/  CS2R R192, SRZ ;  /* 0x0000000000c07805 */ /* 0x000fe4000001ff00 */
[----:B------:R-:W-:Y:S01]  /*1bf0*/  CS2R R194, SRZ ;  /* 0x0000000000c27805 */ /* 0x000fe2000001ff00 */
[----:B------:R2:W-:Y:S01]  /*1c00*/  STL [R1+0x88], RZ ;  /* 0x000088ff01007387 */ /* 0x0005e20000100800 */
[----:B------:R-:W-:Y:S02]  /*1c10*/  CS2R R196, SRZ ;  /* 0x0000000000c47805 */ /* 0x000fe4000001ff00 */
[----:B------:R-:W-:Y:S02]  /*1c20*/  CS2R R198, SRZ ;  /* 0x0000000000c67805 */ /* 0x000fe4000001ff00 */
[----:B------:R-:W-:Y:S01]  /*1c30*/  CS2R R200, SRZ ;  /* 0x0000000000c87805 */ /* 0x000fe2000001ff00 */
[----:B------:R2:W-:Y:S01]  /*1c40*/  STL [R1+0x84], RZ ;  /* 0x000084ff01007387 */ /* 0x0005e20000100800 */
        /* <DEDUP_REMOVED lines=16> */
[----:B-1----:R-:W-:-:S02]  /*1d50*/  R2UR UR6, R0 ;  /* 0x00000000000672ca */ /* 0x002fc400000e0000 */
[----:B------:R-:W-:Y:S02]  /*1d60*/  CS2R R226, SRZ ;  /* 0x0000000000e27805 */ /* 0x000fe4000001ff00 */
[----:B------:R-:W-:Y:S01]  /*1d70*/  MOV R0, UR36 ;  /* 0x0000002400007c02 */ /* 0x000fe20008000f00 */
        /* <DEDUP_REMOVED lines=9> */
[----:B------:R-:W-:Y:S01]  /*1e10*/  CS2R R100, SRZ ;  /* 0x0000000000647805 */ /* 0x000fe2000001ff00 */
[----:B------:R-:W-:Y:S01]  /*1e20*/  ULEA.HI UR7, UR6, UR6, URZ, 0x1 ;  /* 0x0000000606077291 */ /* 0x000fe2000f8f083f */
[----:B------:R-:W-:Y:S01]  /*1e30*/  CS2R R102, SRZ ;  /* 0x0000000000667805 */ /* 0x000fe2000001ff00 */
[----:B------:R2:W-:Y:S01]  /*1e40*/  STL [R1+0x64], RZ ;  /* 0x000064ff01007387 */ /* 0x0005e20000100800 */
[----:B------:R-:W-:Y:S01]  /*1e50*/  CS2R R104, SRZ ;  /* 0x0000000000687805 */ /* 0x000fe2000001ff00 */
[----:B------:R-:W-:Y:S01]  /*1e60*/  ULOP3.LUT UR7, UR7, 0xffffe, URZ, 0xc0, !UPT ;  /* 0x000ffffe07077892 */ /* 0x000fe2000f8ec03f */
[----:B------:R-:W-:Y:S01]  /*1e70*/  CS2R R106, SRZ ;  /* 0x00000000006a7805 */ /* 0x000fe2000001ff00 */
[----:B------:R2:W-:Y:S01]  /*1e80*/  STL [R1+0x60], RZ ;  /* 0x000060ff01007387 */ /* 0x0005e20000100800 */
[----:B------:R-:W-:Y:S01]  /*1e90*/  CS2R R108, SRZ ;  /* 0x00000000006c7805 */ /* 0x000fe2000001ff00 */
[----:B------:R-:W-:Y:S01]  /*1ea0*/  UIADD3 UR7, UR6, -UR7, URZ ;  /* 0x8000000706077290 */ /* 0x000fe2000fffe03f */
[----:B------:R-:W-:Y:S01]  /*1eb0*/  CS2R R110, SRZ ;  /* 0x00000000006e7805 */ /* 0x000fe2000001ff00 */
[----:B------:R2:W-:Y:S01]  /*1ec0*/  STL [R1+0x5c], RZ ;  /* 0x00005cff01007387 */ /* 0x0005e20000100800 */
[----:B------:R-:W-:Y:S01]  /*1ed0*/  CS2R R112, SRZ ;  /* 0x0000000000707805 */ /* 0x000fe2000001ff00 */
[----:B------:R-:W-:Y:S01]  /*1ee0*/  ULEA UR7, UR7, UR51, 0xc ;  /* 0x0000003307077291 */ /* 0x000fe2000f8e603f */
[----:B------:R-:W-:Y:S01]  /*1ef0*/  CS2R R114, SRZ ;  /* 0x0000000000727805 */ /* 0x000fe2000001ff00 */
[----:B------:R2:W-:Y:S01]  /*1f00*/  STL [R1+0x58], RZ ;  /* 0x000058ff01007387 */ /* 0x0005e20000100800 */
[----:B------:R-:W-:Y:S01]  /*1f10*/  CS2R R116, SRZ ;  /* 0x0000000000747805 */ /* 0x000fe2000001ff00 */
[----:B------:R-:W-:Y:S01]  /*1f20*/  UIADD3 UR7, UR7, 0x6200, URZ ;  /* 0x0000620007077890 */ /* 0x000fe2000fffe03f */
[----:B------:R-:W-:Y:S01]  /*1f30*/  CS2R R118, SRZ ;  /* 0x0000000000767805 */ /* 0x000fe2000001ff00 */
[----:B------:R2:W-:Y:S01]  /*1f40*/  STL [R1+0x54], RZ ;  /* 0x000054ff01007387 */ /* 0x0005e20000100800 */
[----:B------:R-:W-:Y:S01]  /*1f50*/  CS2R R120, SRZ ;  /* 0x0000000000787805 */ /* 0x000fe2000001ff00 */
[----:B------:R-:W-:Y:S01]  /*1f60*/  USHF.R.U32.HI UR7, URZ, 0x4, UR7 ;  /* 0x000000043f077899 */ /* 0x000fe20008011607 */
[----:B------:R-:W-:Y:S01]  /*1f70*/  CS2R R122, SRZ ;  /* 0x00000000007a7805 */ /* 0x000fe2000001ff00 */
[----:B------:R2:W-:Y:S01]  /*1f80*/  STL [R1+0x50], RZ ;  /* 0x000050ff01007387 */ /* 0x0005e20000100800 */
[----:B------:R-:W-:Y:S01]  /*1f90*/  CS2R R124, SRZ ;  /* 0x00000000007c7805 */ /* 0x000fe2000001ff00 */
[----:B------:R-:W-:Y:S01]  /*1fa0*/  ULOP3.LUT UR9, UR7, 0x3fff, URZ, 0xc0, !UPT ;  /* 0x00003fff07097892 */ /* 0x000fe2000f8ec03f */
        /* <DEDUP_REMOVED lines=59> */
[----:B------:R-:W-:Y:S01]  /*2360*/  CS2R R86, SRZ ;  /* 0x0000000000567805 */ /* 0x000fe2000001ff00 */
[----:B------:R2:W-:Y:S04]  /*2370*/  STL [R1+0x10], RZ ;  /* 0x000010ff01007387 */ /* 0x0005e80000100800 */
[----:B------:R2:W-:Y:S04]  /*2380*/  STL [R1+0xc], RZ ;  /* 0x00000cff01007387 */ /* 0x0005e80000100800 */
[----:B------:R2:W-:Y:S04]  /*2390*/  STL [R1+0x8], RZ ;  /* 0x000008ff01007387 */ /* 0x0005e80000100800 */
[----:B------:R2:W-:Y:S04]  /*23a0*/  STL [R1+0x4], RZ ;  /* 0x000004ff01007387 */ /* 0x0005e80000100800 */
[----:B------:R2:W-:Y:S01]  /*23b0*/  STL [R1], RZ ;  /* 0x000000ff01007387 */ /* 0x0005e20000100800 */
[----:B------:R-:W-:Y:S05]  /*23c0*/  @!P0 BRA `(.L_x_20) ;  /* 0x0000001000f88947 */ /* 0x000fea0003800000 */
[----:B------:R-:W-:-:S06]  /*23d0*/  UISETP.NE.AND UP0, UPT, UR49, 0x3, UPT ;  /* 0x000000033100788c */ /* 0x000fcc000bf05270 */
[----:B------:R-:W-:-:S13]  /*23e0*/  PLOP3.LUT P1, PT, PT, PT, UP0, 0x80, 0x0 ;  /* 0x000000000000781c */ /* 0x000fda0003f2f008 */
[----:B------:R-:W-:Y:S05]  /*23f0*/  @!P1 BRA `(.L_x_21) ;  /* 0x0000000000049947 */ /* 0x000fea0003800000 */
[----:B------:R-:W-:Y:S01]  /*2400*/  BPT.TRAP 0x1 ;  /* 0x000000040000795c */ /* 0x000fe20000300000 */
.L_x_21:
[----:B------:R-:W-:Y:S01]  /*2410*/  ULEA UR4, UR48, UR51, 0x3 ;  /* 0x0000003330047291 */ /* 0x000fe2000f8e183f */
[----:B------:R-:W-:-:S05]  /*2420*/  IMAD.U32 R0, RZ, RZ, UR36 ;  /* 0x00000024ff007e24 */ /* 0x000fca000f8e00ff */
[----:B------:R-:W-:-:S04]  /*2430*/  SHF.L.U32 R0, R0, 0x1f, RZ ;  /* 0x0000001f00007819 */ /* 0x000fc800000006ff */
[----:B------:R1:W3:Y:S01]  /*2440*/  SYNCS.PHASECHK.TRANS64.TRYWAIT P0, [UR4], R0 ;  /* 0x00000000ff0075a7 */ /* 0x0002e20008000144 */
[----:B------:R-:W-:Y:S05]  /*2450*/  @!P1 BRA `(.L_x_22) ;  /* 0x0000000000049947 */ /* 0x000fea0003800000 */
[----:B------:R-:W-:Y:S01]  /*2460*/  BPT.TRAP 0x1 ;  /* 0x000000040000795c */ /* 0x000fe20000300000 */
.L_x_22:
[----:B---3--:R-:W-:Y:S05]  /*2470*/  @P0 BRA `(.L_x_23) ;  /* 0x0000000000080947 */ /* 0x008fea0003800000 */
[----:B------:R-:W3:Y:S02]  /*2480*/  SYNCS.PHASECHK.TRANS64.TRYWAIT P0, [UR4], R0 ;  /* 0x00000000ff0075a7 */ /* 0x000ee40008000144 */
[----:B---3--:R-:W-:Y:S05]  /*2490*/  @!P0 BRA `(.L_x_24) ;  /* 0x000000cc00888947 */ /* 0x008fea0003800000 */
.L_x_23:
[----:B------:R-:W-:Y:S01]  /*24a0*/  UIADD3 UR4, UR51, 0x26200, URZ ;  /* 0x0002620033047890 */ /* 0x000fe2000fffe03f */
[----:B------:R-:W-:Y:S01]  /*24b0*/  WARPGROUP.ARRIVE ;  /* 0x00000000000079c5 */ /* 0x000fe20000000000 */
[----:B------:R-:W-:Y:S01]  /*24c0*/  ULOP3.LUT UR10, UR9, 0x10000, URZ, 0xfc, !UPT ;  /* 0x00010000090a7892 */ /* 0x000fe2000f8efc3f */
[----:B------:R4:W-:Y:S01]  /*24d0*/  STL [R1+0xb0], RZ ;  /* 0x0000b0ff01007387 */ /* 0x0009e20000100800 */
[----:B------:R-:W-:Y:S01]  /*24e0*/  USHF.R.U32.HI UR4, URZ, 0x4, UR4 ;  /* 0x000000043f047899 */ /* 0x000fe20008011604 */
[----:B------:R-:W-:Y:S01]  /*24f0*/  CS2R R228, SRZ ;  /* 0x0000000000e47805 */ /* 0x000fe2000001ff00 */
[----:B------:R-:W-:Y:S01]  /*2500*/  ULEA UR10, UR48, UR10, 0xa ;  /* 0x0000000a300a7291 */ /* 0x000fe2000f8e503f */
[----:B------:R4:W-:Y:S01]  /*2510*/  STL [R1+0xac], RZ ;  /* 0x0000acff01007387 */ /* 0x0009e20000100800 */
[----:B------:R-:W-:Y:S01]  /*2520*/  ULOP3.LUT UR4, UR4, 0x3fff, URZ, 0xc0, !UPT ;  /* 0x00003fff04047892 */ /* 0x000fe2000f8ec03f */
[----:B------:R-:W-:Y:S01]  /*2530*/  MOV R17, RZ ;  /* 0x000000ff00117202 */ /* 0x000fe20000000f00 */
[----:B------:R-:W-:Y:S01]  /*2540*/  UMOV UR5, 0x80000020 ;  /* 0x8000002000057882 */ /* 0x000fe20000000000 */
[----:B------:R-:W-:Y:S01]  /*2550*/  UMOV UR7, 0x80000020 ;  /* 0x8000002000077882 */ /* 0x000fe20000000000 */
[----:B------:R-:W-:Y:S01]  /*2560*/  ULOP3.LUT UR4, UR4, 0x10000, URZ, 0xfc, !UPT ;  /* 0x0001000004047892 */ /* 0x000fe2000f8efc3f */
[----:B------:R4:W-:Y:S01]  /*2570*/  STL [R1+0xa8], RZ ;  /* 0x0000a8ff01007387 */ /* 0x0009e20000100800 */
[----:B------:R-:W-:Y:S01]  /*2580*/  UMOV UR8, 0x2 ;  /* 0x0000000200087882 */ /* 0x000fe20000000000 */
[----:B------:R-:W-:Y:S01]  /*2590*/  CS2R R18, SRZ ;  /* 0x0000000000127805 */ /* 0x000fe2000001ff00 */
[----:B------:R-:W-:Y:S01]  /*25a0*/  ULEA UR11, UR48, UR4, 0x9 ;  /* 0x00000004300b7291 */ /* 0x000fe2000f8e483f */
[----:B------:R4:W-:Y:S01]  /*25b0*/  STL [R1+0xa4], RZ ;  /* 0x0000a4ff01007387 */ /* 0x0009e20000100800 */
[----:B------:R-:W-:Y:S01]  /*25c0*/  CS2R R22, SRZ ;  /* 0x0000000000167805 */ /* 0x000fe2000001ff00 */
[----:B------:R-:W-:Y:S01]  /*25d0*/  UMOV UR4, UR10 ;  /* 0x0000000a00047c82 */ /* 0x000fe20008000000 */
[----:B------:R-:W-:Y:S01]  /*25e0*/  CS2R R152, SRZ ;  /* 0x0000000000987805 */ /* 0x000fe2000001ff00 */
[----:B------:R4:W-:Y:S01]  /*25f0*/  STL [R1+0xa0], RZ ;  /* 0x0000a0ff01007387 */ /* 0x0009e20000100800 */
[----:B------:R-:W-:Y:S01]  /*2600*/  CS2R R154, SRZ ;  /* 0x00000000009a7805 */ /* 0x000fe2000001ff00 */
[----:B------:R-:W-:Y:S01]  /*2610*/  UMOV UR6, UR11 ;  /* 0x0000000b00067c82 */ /* 0x000fe20008000000 */
[----:B------:R-:W-:Y:S01]  /*2620*/  CS2R R156, SRZ ;  /* 0x00000000009c7805 */ /* 0x000fe2000001ff00 */
[----:B------:R-:W-:Y:S01]  /*2630*/  QGMMA.64x128x32.F32.E4M3.E4M3 R88, gdesc[UR4], RZ, !UPT, gsb0 ;  /* 0x01e00000045879f3 */ /* 0x000fe2000c0008ff */
[----:B------:R-:W-:Y:S01]  /*2640*/  UIADD3 UR4, UR10, 0x200, URZ ;  /* 0x000002000a047890 */ /* 0x000fe2000fffe03f */
[----:B------:R4:W-:Y:S01]  /*2650*/  STL [R1+0x9c], RZ ;  /* 0x00009cff01007387 */ /* 0x0009e20000100800 */
[----:B------:R-:W-:Y:S01]  /*2660*/  UMOV UR5, 0x80000020 ;  /* 0x8000002000057882 */ /* 0x000fe20000000000 */
[----:B------:R-:W-:-:S02]  /*2670*/  CS2R R158, SRZ ;  /* 0x00000000009e7805 */ /* 0x000fc4000001ff00 */
[----:B------:R-:W-:Y:S01]  /*2680*/  CS2R R160, SRZ ;  /* 0x0000000000a07805 */ /* 0x000fe2000001ff00 */
[----:B------:R4:W-:Y:S01]  /*2690*/  STL [R1+0x98], RZ ;  /* 0x000098ff01007387 */ /* 0x0009e20000100800 */
[----:B------:R-:W-:Y:S02]  /*26a0*/  CS2R R162, SRZ ;  /* 0x0000000000a27805 */ /* 0x000fe4000001ff00 */
[----:B------:R-:W-:Y:S02]  /*26b0*/  CS2R R164, SRZ ;  /* 0x0000000000a47805 */ /* 0x000fe4000001ff00 */
[----:B------:R-:W-:Y:S01]  /*26c0*/  CS2R R166, SRZ ;  /* 0x0000000000a67805 */ /* 0x000fe2000001ff00 */
[----:B------:R4:W-:Y:S01]  /*26d0*/  STL [R1+0x94], RZ ;  /* 0x000094ff01007387 */ /* 0x0009e20000100800 */
[----:B------:R-:W-:Y:S02]  /*26e0*/  CS2R R168, SRZ ;  /* 0x0000000000a87805 */ /* 0x000fe4000001ff00 */
        /* <DEDUP_REMOVED lines=38> */
[----:B------:R4:W-:Y:S04]  /*2950*/  STL [R1+0x6c], RZ ;  /* 0x00006cff01007387 */ /* 0x0009e80000100800 */
        /* <DEDUP_REMOVED lines=19> */
[----:B------:R4:W-:Y:S01]  /*2a90*/  STL [R1+0x1c], RZ ;  /* 0x00001cff01007387 */ /* 0x0009e20000100800 */
[----:B------:R-:W-:-:S02]  /*2aa0*/  WARPGROUP.DEPBAR.LE gsb0, 0x0 ;  /* 0x00008000000079c5 */ /* 0x000fc40000010000 */
[----:B------:R-:W-:Y:S01]  /*2ab0*/  WARPGROUP.ARRIVE ;  /* 0x00000000000079c5 */ /* 0x000fe20000000000 */
[----:B------:R4:W-:Y:S04]  /*2ac0*/  STL [R1+0x18], RZ ;  /* 0x000018ff01007387 */ /* 0x0009e80000100800 */
[----:B------:R4:W-:Y:S01]  /*2ad0*/  STL [R1+0x14], RZ ;  /* 0x000014ff01007387 */ /* 0x0009e20000100800 */
[----:B------:R-:W-:Y:S01]  /*2ae0*/  QGMMA.64x128x32.F32.E4M3.E4M3 R24, gdesc[UR4], RZ, !UPT, gsb0 ;  /* 0x01e00000041879f3 */ /* 0x000fe2000c0008ff */
[----:B------:R-:W-:Y:S02]  /*2af0*/  UIADD3 UR4, UR10, 0x2, URZ ;  /* 0x000000020a047890 */ /* 0x000fe4000fffe03f */
[----:B------:R-:W-:Y:S01]  /*2b00*/  UIADD3 UR6, UR11, 0x2, URZ ;  /* 0x000000020b067890 */ /* 0x000fe2000fffe03f */
[----:B------:R4:W-:Y:S01]  /*2b10*/  STL [R1+0x10], RZ ;  /* 0x000010ff01007387 */ /* 0x0009e20000100800 */
[----:B------:R-:W-:Y:S01]  /*2b20*/  UMOV UR5, 0x80000020 ;  /* 0x8000002000057882 */ /* 0x000fe20000000000 */
[----:B------:R-:W-:-:S02]  /*2b30*/  UMOV UR7, 0x80000020 ;  /* 0x8000002000077882 */ /* 0x000fc40000000000 */
[----:B------:R4:W-:Y:S04]  /*2b40*/  STL [R1+0xc], RZ ;  /* 0x00000cff01007387 */ /* 0x0009e80000100800 */
[----:B------:R4:W-:Y:S04]  /*2b50*/  STL [R1+0x8], RZ ;  /* 0x000008ff01007387 */ /* 0x0009e80000100800 */
[----:B------:R4:W-:Y:S04]  /*2b60*/  STL [R1+0x4], RZ ;  /* 0x000004ff01007387 */ /* 0x0009e80000100800 */
[----:B------:R4:W-:Y:S01]  /*2b70*/  STL [R1], RZ ;  /* 0x000000ff01007387 */ /* 0x0009e20000100800 */
[----:B------:R-:W-:-:S02]  /*2b80*/  WARPGROUP.DEPBAR.LE gsb0, 0x0 ;  /* 0x00008000000079c5 */ /* 0x000fc40000010000 */
[----:B------:R-:W-:-:S06]  /*2b90*/  WARPGROUP.ARRIVE ;  /* 0x00000000000079c5 */ /* 0x000fcc0000000000 */
[----:B------:R-:W-:Y:S01]  /*2ba0*/  QGMMA.64x128x32.F32.E4M3.E4M3 R88, gdesc[UR4], R88, gsb0 ;  /* 0x01e00000045879f3 */ /* 0x000fe20008000858 */
[----:B------:R-:W-:Y:S01]  /*2bb0*/  UIADD3 UR4, UR10, 0x202, URZ ;  /* 0x000002020a047890 */ /* 0x000fe2000fffe03f */
[----:B------:R-:W-:Y:S01]  /*2bc0*/  UMOV UR5, 0x80000020 ;  /* 0x8000002000057882 */ /* 0x000fe20000000000 */
[----:B------:R-:W-:Y:S02]  /*2bd0*/  WARPGROUP.DEPBAR.LE gsb0, 0x0 ;  /* 0x00008000000079c5 */ /* 0x000fe40000010000 */
[----:B------:R-:W-:-:S07]  /*2be0*/  WARPGROUP.ARRIVE ;  /* 0x00000000000079c5 */ /* 0x000fce0000000000 */
[----:B------:R-:W-:Y:S01]  /*2bf0*/  QGMMA.64x128x32.F32.E4M3.E4M3 R24, gdesc[UR4], R24, gsb0 ;  /* 0x01e00000041879f3 */ /* 0x000fe20008000818 */
[----:B------:R-:W-:Y:S02]  /*2c00*/  ULDC UR4, c[0x0][0x50c] ;  /* 0x0001430000047ab9 */ /* 0x000fe40000000800 */
[----:B------:R-:W-:-:S04]  /*2c10*/  UISETP.NE.AND UP0, UPT, UR4, 0x2, UPT ;  /* 0x000000020400788c */ /* 0x000fc8000bf05270 */
[----:B------:R-:W-:-:S06]  /*2c20*/  USEL UR4, URZ, 0x1, UP0 ;  /* 0x000000013f047887 */ /* 0x000fcc0008000000 */
[----:B------:R-:W-:Y:S01]  /*2c30*/  ISETP.NE.AND P0, PT, RZ, UR4, PT ;  /* 0x00000004ff007c0c */ /* 0x000fe2000bf05270 */
[----:B------:R-:W-:-:S12]  /*2c40*/  WARPGROUP.DEPBAR.LE gsb0, 0x0 ;  /* 0x00008000000079c5 */ /* 0x000fd80000010000 */
[----:B----4-:R-:W-:Y:S05]  /*2c50*/  @!P0 BRA `(.L_x_25) ;  /* 0x0000000800b88947 */ /* 0x010fea0003800000 */
[----:B------:R-:W-:Y:S01]  /*2c60*/  FADD R4, RZ, R43 ;  /* 0x0000002bff047221 */ /* 0x000fe20000000000 */
[----:B-1-3--:R-:W-:-:S01]  /*2c70*/  FADD R0, RZ, R44 ;  /* 0x0000002cff007221 */ /* 0x00afc20000000000 */
[----:B------:R-:W-:Y:S01]  /*2c80*/  FADD R3, RZ, R45 ;  /* 0x0000002dff037221 */ /* 0x000fe20000000000 */
[----:B------:R-:W-:-:S01]  /*2c90*/  FADD R227, RZ, R88 ;  /* 0x00000058ffe37221 */ /* 0x000fc20000000000 */
[----:B------:R-:W-:Y:S01]  /*2ca0*/  FADD R226, RZ, R89 ;  /* 0x00000059ffe27221 */ /* 0x000fe20000000000 */
[----:B------:R1:W-:Y:S01]  /*2cb0*/  STL [R1], R4 ;  /* 0x0000000401007387 */ /* 0x0003e20000100800 */
[----:B------:R-:W-:-:S01]  /*2cc0*/  FADD R225, RZ, R90 ;  /* 0x0000005affe17221 */ /* 0x000fc20000000000 */
[----:B------:R-:W-:Y:S01]  /*2cd0*/  FADD R224, RZ, R91 ;  /* 0x0000005bffe07221 */ /* 0x000fe20000000000 */
[----:B------:R-:W-:-:S01]  /*2ce0*/  FADD R223, RZ, R92 ;  /* 0x0000005cffdf7221 */ /* 0x000fc20000000000 */
[----:B------:R3:W-:Y:S01]  /*2cf0*/  STL [R1+0x4], R0 ;  /* 0x0000040001007387 */ /* 0x0007e20000100800 */
[----:B------:R-:W-:-:S01]  /*2d00*/  FADD R222, RZ, R93 ;  /* 0x0000005dffde7221 */ /* 0x000fc20000000000 */
[----:B------:R-:W-:Y:S01]  /*2d10*/  FADD R221, RZ, R94 ;  /* 0x0000005effdd7221 */ /* 0x000fe20000000000 */
[----:B------:R-:W-:-:S01]  /*2d20*/  FADD R220, RZ, R95 ;  /* 0x0000005fffdc7221 */ /* 0x000fc20000000000 */
[----:B------:R4:W-:Y:S01]  /*2d30*/  STL [R1+0x8], R3 ;  /* 0x0000080301007387 */ /* 0x0009e20000100800 */
[----:B------:R-:W-:-:S01]  /*2d40*/  FADD R219, RZ, R96 ;  /* 0x00000060ffdb7221 */ /* 0x000fc20000000000 */
[----:B-1----:R-:W-:Y:S01]  /*2d50*/  FADD R4, RZ, R46 ;  /* 0x0000002eff047221 */ /* 0x002fe20000000000 */
[----:B------:R-:W-:-:S01]  /*2d60*/  FADD R218, RZ, R97 ;  /* 0x00000061ffda7221 */ /* 0x000fc20000000000 */
[----:B------:R-:W-:Y:S01]  /*2d70*/  FADD R217, RZ, R98 ;  /* 0x00000062ffd97221 */ /* 0x000fe20000000000 */
[----:B------:R-:W-:-:S01]  /*2d80*/  FADD R216, RZ, R99 ;  /* 0x00000063ffd87221 */ /* 0x000fc20000000000 */
[----:B---3--:R-:W-:Y:S01]  /*2d90*/  FADD R0, RZ, R47 ;  /* 0x0000002fff007221 */ /* 0x008fe20000000000 */
[----:B------:R1:W-:Y:S01]  /*2da0*/  STL [R1+0xc], R4 ;  /* 0x00000c0401007387 */ /* 0x0003e20000100800 */
[----:B------:R-:W-:-:S01]  /*2db0*/  FADD R215, RZ, R100 ;  /* 0x00000064ffd77221 */ /* 0x000fc20000000000 */
[----:B------:R-:W-:Y:S01]  /*2dc0*/  FADD R214, RZ, R101 ;  /* 0x00000065ffd67221 */ /* 0x000fe20000000000 */
[----:B----4-:R-:W-:-:S01]  /*2dd0*/  FADD R3, RZ, R48 ;  /* 0x00000030ff037221 */ /* 0x010fc20000000000 */
        /* <DEDUP_REMOVED lines=90> */
[----:B------:R-:W-:Y:S01]  /*3380*/  FADD R159, RZ, R28 ;  /* 0x0000001cff9f7221 */ /* 0x000fe20000000000 */
[----:B------:R-:W-:-:S01]  /*3390*/  FADD R158, RZ, R29 ;  /* 0x0000001dff9e7221 */ /* 0x000fc20000000000 */
[----:B------:R-:W-:Y:S01]  /*33a0*/  FADD R157, RZ, R30 ;  /* 0x0000001eff9d7221 */ /* 0x000fe20000000000 */
[----:B------:R-:W-:-:S01]  /*33b0*/  FADD R156, RZ, R31 ;  /* 0x0000001fff9c7221 */ /* 0x000fc20000000000 */
[----:B------:R3:W-:Y:S01]  /*33c0*/  STL [R1+0x5c], R3 ;  /* 0x00005c0301007387 */ /* 0x0007e20000100800 */
[----:B------:R-:W-:-:S01]  /*33d0*/  FADD R155, RZ, R32 ;  /* 0x00000020ff9b7221 */ /* 0x000fc20000000000 */
[----:B-1----:R-:W-:Y:S01]  /*33e0*/  FADD R4, RZ, R70 ;  /* 0x00000046ff047221 */ /* 0x002fe20000000000 */
[----:B------:R-:W-:-:S01]  /*33f0*/  FADD R154, RZ, R33 ;  /* 0x00000021ff9a7221 */ /* 0x000fc20000000000 */
[----:B------:R1:W-:Y:S01]  /*3400*/  STL [R1+0x58], R0 ;  /* 0x0000580001007387 */ /* 0x0003e20000100800 */
[----:B------:R-:W-:-:S01]  /*3410*/  FADD R153, RZ, R34 ;  /* 0x00000022ff997221 */ /* 0x000fc20000000000 */
[----:B------:R-:W-:Y:S01]  /*3420*/  FADD R152, RZ, R35 ;  /* 0x00000023ff987221 */ /* 0x000fe20000000000 */
[----:B------:R-:W-:-:S01]  /*3430*/  FADD R23, RZ, R36 ;  /* 0x00000024ff177221 */ /* 0x000fc20000000000 */
[----:B------:R-:W-:Y:S01]  /*3440*/  FADD R22, RZ, R37 ;  /* 0x00000025ff167221 */ /* 0x000fe20000000000 */
[----:B------:R-:W-:-:S01]  /*3450*/  FADD R19, RZ, R38 ;  /* 0x00000026ff137221 */ /* 0x000fc20000000000 */
[----:B---3--:R-:W-:Y:S01]  /*3460*/  FADD R3, RZ, R68 ;  /* 0x00000044ff037221 */ /* 0x008fe20000000000 */
[----:B------:R-:W-:-:S01]  /*3470*/  FADD R18, RZ, R39 ;  /* 0x00000027ff127221 */ /* 0x000fc20000000000 */
[----:B------:R-:W-:Y:S01]  /*3480*/  FADD R17, RZ, R40 ;  /* 0x00000028ff117221 */ /* 0x000fe20000000000 */
[----:B------:R-:W-:-:S01]  /*3490*/  FADD R228, RZ, R41 ;  /* 0x00000029ffe47221 */ /* 0x000fc20000000000 */
[----:B-1----:R-:W-:Y:S01]  /*34a0*/  FADD R0, RZ, R67 ;  /* 0x00000043ff007221 */ /* 0x002fe20000000000 */
[----:B------:R-:W-:-:S01]  /*34b0*/  FADD R229, RZ, R42 ;  /* 0x0000002affe57221 */ /* 0x000fc20000000000 */
[----:B------:R-:W-:-:S03]  /*34c0*/  UMOV UR8, URZ ;  /* 0x0000003f00087c82 */ /* 0x000fc60008000000 */
[----:B------:R1:W-:Y:S04]  /*34d0*/  STL [R1+0x60], R0 ;  /* 0x0000600001007387 */ /* 0x0003e80000100800 */
[----:B------:R3:W-:Y:S01]  /*34e0*/  STL [R1+0x64], R3 ;  /* 0x0000640301007387 */ /* 0x0007e20000100800 */
[----:B-1----:R-:W-:-:S01]  /*34f0*/  FADD R0, RZ, R69 ;  /* 0x00000045ff007221 */ /* 0x002fc20000000000 */
[----:B---3--:R-:W-:-:S04]  /*3500*/  FADD R3, RZ, R71 ;  /* 0x00000047ff037221 */ /* 0x008fc80000000000 */
[----:B------:R1:W-:Y:S04]  /*3510*/  STL [R1+0x68], R0 ;  /* 0x0000680001007387 */ /* 0x0003e80000100800 */
[----:B------:R3:W-:Y:S04]  /*3520*/  STL [R1+0x6c], R4 ;  /* 0x00006c0401007387 */ /* 0x0007e80000100800 */
[----:B------:R4:W-:Y:S01]  /*3530*/  STL [R1+0x70], R3 ;  /* 0x0000700301007387 */ /* 0x0009e20000100800 */
[----:B-1----:R-:W-:-:S01]  /*3540*/  FADD R0, RZ, R72 ;  /* 0x00000048ff007221 */ /* 0x002fc20000000000 */
[----:B---3--:R-:W-:-:S04]  /*3550*/  FADD R4, RZ, R73 ;  /* 0x00000049ff047221 */ /* 0x008fc80000000000 */
[----:B------:R1:W-:Y:S01]  /*3560*/  STL [R1+0x74], R0 ;  /* 0x0000740001007387 */ /* 0x0003e20000100800 */
[----:B----4-:R-:W-:-:S03]  /*3570*/  FADD R3, RZ, R74 ;  /* 0x0000004aff037221 */ /* 0x010fc60000000000 */
        /* <DEDUP_REMOVED lines=26> */
[----:B-1----:R-:W-:-:S05]  /*3720*/  FADD R0, RZ, R87 ;  /* 0x00000057ff007221 */ /* 0x002fca0000000000 */
[----:B------:R4:W-:Y:S02]  /*3730*/  STL [R1+0xb0], R0 ;  /* 0x0000b00001007387 */ /* 0x0009e40000100800 */
.L_x_25:
[----:B------:R-:W-:-:S04]  /*3740*/  UIADD3 UR10, UR48, 0x1, URZ ;  /* 0x00000001300a7890 */ /* 0x000fc8000fffe03f */
[----:B------:R-:W-:-:S04]  /*3750*/  UISETP.NE.AND UP0, UPT, UR10, 0x8, UPT ;  /* 0x000000080a00788c */ /* 0x000fc8000bf05270 */
[----:B------:R-:W-:Y:S02]  /*3760*/  USEL UR5, URZ, 0x1, UP0 ;  /* 0x000000013f057887 */ /* 0x000fe40008000000 */
[----:B------:R-:W-:Y:S02]  /*3770*/  USEL UR10, UR10, URZ, UP0 ;  /* 0x0000003f0a0a7287 */ /* 0x000fe40008000000 */
[----:B------:R-:W-:-:S06]  /*3780*/  ULOP3.LUT UR5, UR36, UR5, URZ, 0x3c, !UPT ;  /* 0x0000000524057292 */ /* 0x000fcc000f8e3c3f */
[----:B-1-34-:R-:W-:Y:S01]  /*3790*/  IMAD.U32 R0, RZ, RZ, UR5 ;  /* 0x00000005ff007e24 */ /* 0x01afe2000f8e00ff */
[----:B------:R-:W-:-:S06]  /*37a0*/  UMOV UR5, 0x1 ;  /* 0x0000000100057882 */ /* 0x000fcc0000000000 */
.L_x_20:
[----:B------:R-:W-:-:S04]  /*37b0*/  UISETP.LT.AND UP0, UPT, UR52, 0x1, UPT ;  /* 0x000000013400788c */ /* 0x000fc8000bf01270 */
[----:B------:R-:W-:-:S04]  /*37c0*/  USEL UR6, UR52, 0x1, UP0 ;  /* 0x0000000134067887 */ /* 0x000fc80008000000 */
[----:B------:R-:W-:-:S04]  /*37d0*/  UIADD3 UR11, UR52, -UR6, URZ ;  /* 0x80000006340b7290 */ /* 0x000fc8000fffe03f */
[----:B------:R-:W-:-:S06]  /*37e0*/  UISETP.GE.AND UP0, UPT, UR11, 0x1, UPT ;  /* 0x000000010b00788c */ /* 0x000fcc000bf06270 */
[----:B------:R-:W-:-:S13]  /*37f0*/  PLOP3.LUT P0, PT, PT, PT, UP0, 0x80, 0x0 ;  /* 0x000000000000781c */ /* 0x000fda0003f0f008 */
[----:B------:R-:W-:Y:S05]  /*3800*/  @!P0 BRA `(.L_x_26) ;  /* 0x0000001000bc8947 */ /* 0x000fea0003800000 */
[----:B------:R-:W-:Y:S01]  /*3810*/  UMOV UR12, UR48 ;  /* 0x00000030000c7c82 */ /* 0x000fe20008000000 */
[----:B------:R-:W-:-:S05]  /*3820*/  ULDC UR15, c[0x0][0x50c] ;  /* 0x00014300000f7ab9 */ /* 0x000fca0000000800 */
.L_x_34:
[----:B------:R-:W-:-:S06]  /*3830*/  UISETP.NE.AND UP0, UPT, UR49, 0x3, UPT ;  /* 0x000000033100788c */ /* 0x000fcc000bf05270 */
[----:B------:R-:W-:-:S13]  /*3840*/  PLOP3.LUT P1, PT, PT, PT, UP0, 0x80, 0x0 ;  /* 0x000000000000781c */ /* 0x000fda0003f2f008 */
[----:B------:R-:W-:Y:S05]  /*3850*/  @!P1 BRA `(.L_x_27) ;  /* 0x0000000000049947 */ /* 0x000fea0003800000 */
[----:B------:R-:W-:Y:S01]  /*3860*/  BPT.TRAP 0x1 ;  /* 0x000000040000795c */ /* 0x000fe20000300000 */
.L_x_27:
[----:B------:R-:W-:Y:S01]  /*3870*/  ULEA UR6, UR10, UR51, 0x3 ;  /* 0x000000330a067291 */ /* 0x000fe2000f8e183f */
[----:B------:R-:W-:-:S08]  /*3880*/  SHF.L.U32 R3, R0, 0x1f, RZ ;  /* 0x0000001f00037819 */ /* 0x000fd000000006ff */
[----:B------:R1:W3:Y:S01]  /*3890*/  SYNCS.PHASECHK.TRANS64.TRYWAIT P0, [UR6], R3 ;  /* 0x00000003ff0075a7 */ /* 0x0002e20008000146 */
[----:B------:R-:W-:Y:S05]  /*38a0*/  @!P1 BRA `(.L_x_28) ;  /* 0x0000000000049947 */ /* 0x000fea0003800000 */
[----:B------:R-:W-:Y:S01]  /*38b0*/  BPT.TRAP 0x1 ;  /* 0x000000040000795c */ /* 0x000fe20000300000 */
.L_x_28:
[----:B---3--:R-:W-:Y:S05]  /*38c0*/  @P0 BRA `(.L_x_29) ;  /* 0x0000000000080947 */ /* 0x008fea0003800000 */
[----:B------:R-:W3:Y:S02]  /*38d0*/  SYNCS.PHASECHK.TRANS64.TRYWAIT P0, [UR6], R3 ;  /* 0x00000003ff0075a7 */ /* 0x000ee40008000146 */
[----:B---3--:R-:W-:Y:S05]  /*38e0*/  @!P0 BRA `(.L_x_30) ;  /* 0x000000b8008c8947 */ /* 0x008fea0003800000 */
.L_x_29:
[----:B------:R-:W-:Y:S01]  /*38f0*/  UIADD3 UR6, UR51, 0x26200, URZ ;  /* 0x0002620033067890 */ /* 0x000fe2000fffe03f */
[----:B------:R-:W-:Y:S01]  /*3900*/  WARPGROUP.ARRIVE ;  /* 0x00000000000079c5 */ /* 0x000fe20000000000 */
[----:B------:R-:W-:Y:S02]  /*3910*/  UISETP.NE.AND UP0, UPT, UR4, URZ, UPT ;  /* 0x0000003f0400728c */ /* 0x000fe4000bf05270 */
[----:B------:R-:W-:Y:S02]  /*3920*/  USHF.R.U32.HI UR6, URZ, 0x4, UR6 ;  /* 0x000000043f067899 */ /* 0x000fe40008011606 */
[----:B------:R-:W-:Y:S02]  /*3930*/  USEL UR5, UR5, URZ, !UP0 ;  /* 0x0000003f05057287 */ /* 0x000fe4000c000000 */
[----:B------:R-:W-:Y:S02]  /*3940*/  ULOP3.LUT UR6, UR6, 0x3fff, URZ, 0xc0, !UPT ;  /* 0x00003fff06067892 */ /* 0x000fe4000f8ec03f */
[----:B------:R-:W-:-:S02]  /*3950*/  ULOP3.LUT UR13, UR9, 0x10000, URZ, 0xfc, !UPT ;  /* 0x00010000090d7892 */ /* 0x000fc4000f8efc3f */
[----:B------:R-:W-:Y:S02]  /*3960*/  ULOP3.LUT UR6, UR6, 0x10000, URZ, 0xfc, !UPT ;  /* 0x0001000006067892 */ /* 0x000fe4000f8efc3f */
[----:B------:R-:W-:Y:S02]  /*3970*/  UISETP.NE.U32.AND UP0, UPT, UR5, URZ, UPT ;  /* 0x0000003f0500728c */ /* 0x000fe4000bf05070 */
[----:B------:R-:W-:Y:S02]  /*3980*/  ULEA UR13, UR10, UR13, 0xa ;  /* 0x0000000d0a0d7291 */ /* 0x000fe4000f8e503f */
[----:B------:R-:W-:Y:S01]  /*3990*/  ULEA UR14, UR10, UR6, 0x9 ;  /* 0x000000060a0e7291 */ /* 0x000fe2000f8e483f */
[----:B------:R-:W-:Y:S01]  /*39a0*/  UMOV UR5, 0x80000020 ;  /* 0x8000002000057882 */ /* 0x000fe20000000000 */
[----:B------:R-:W-:Y:S01]  /*39b0*/  UMOV UR7, 0x80000020 ;  /* 0x8000002000077882 */ /* 0x000fe20000000000 */
[----:B------:R-:W-:Y:S02]  /*39c0*/  UIADD3 UR8, UR8, 0x2, URZ ;  /* 0x0000000208087890 */ /* 0x000fe4000fffe03f */
[----:B------:R-:W-:-:S02]  /*39d0*/  UMOV UR4, UR13 ;  /* 0x0000000d00047c82 */ /* 0x000fc40008000000 */
[----:B------:R-:W-:Y:S02]  /*39e0*/  UMOV UR6, UR14 ;  /* 0x0000000e00067c82 */ /* 0x000fe40008000000 */
[----:B------:R-:W-:Y:S01]  /*39f0*/  QGMMA.64x128x32.F32.E4M3.E4M3 R88, gdesc[UR4], R88, UP0, gsb0 ;  /* 0x01e00000045879f3 */ /* 0x000fe2000b800858 */
[----:B------:R-:W-:Y:S01]  /*3a00*/  UIADD3 UR4, UR13, 0x200, URZ ;  /* 0x000002000d047890 */ /* 0x000fe2000fffe03f */
[----:B------:R-:W-:Y:S01]  /*3a10*/  UMOV UR5, 0x80000020 ;  /* 0x8000002000057882 */ /* 0x000fe20000000000 */
[----:B------:R-:W-:Y:S02]  /*3a20*/  WARPGROUP.DEPBAR.LE gsb0, 0x0 ;  /* 0x00008000000079c5 */ /* 0x000fe40000010000 */
[----:B------:R-:W-:-:S07]  /*3a30*/  WARPGROUP.ARRIVE ;  /* 0x00000000000079c5 */ /* 0x000fce0000000000 */
[----:B------:R-:W-:Y:S01]  /*3a40*/  QGMMA.64x128x32.F32.E4M3.E4M3 R24, gdesc[UR4], R24, UP0, gsb0 ;  /* 0x01e00000041879f3 */ /* 0x000fe2000b800818 */
[----:B------:R-:W-:Y:S02]  /*3a50*/  UIADD3 UR4, UR13, 0x2, URZ ;  /* 0x000000020d047890 */ /* 0x000fe4000fffe03f */
[----:B------:R-:W-:Y:S01]  /*3a60*/  UIADD3 UR6, UR14, 0x2, URZ ;  /* 0x000000020e067890 */ /* 0x000fe2000fffe03f */
[----:B------:R-:W-:Y:S01]  /*3a70*/  UMOV UR5, 0x80000020 ;  /* 0x8000002000057882 */ /* 0x000fe20000000000 */
[----:B------:R-:W-:Y:S01]  /*3a80*/  UMOV UR7, 0x80000020 ;  /* 0x8000002000077882 */ /* 0x000fe20000000000 */
[----:B------:R-:W-:Y:S01]  /*3a90*/  UISETP.NE.AND UP0, UPT, UR8, UR15, UPT ;  /* 0x0000000f0800728c */ /* 0x000fe2000bf05270 */
[----:B------:R-:W-:Y:S02]  /*3aa0*/  WARPGROUP.DEPBAR.LE gsb0, 0x0 ;  /* 0x00008000000079c5 */ /* 0x000fe40000010000 */
[----:B------:R-:W-:-:S06]  /*3ab0*/  WARPGROUP.ARRIVE ;  /* 0x00000000000079c5 */ /* 0x000fcc0000000000 */
[----:B------:R-:W-:Y:S01]  /*3ac0*/  QGMMA.64x128x32.F32.E4M3.E4M3 R88, gdesc[UR4], R88, gsb0 ;  /* 0x01e00000045879f3 */ /* 0x000fe20008000858 */
[----:B------:R-:W-:Y:S01]  /*3ad0*/  UIADD3 UR4, UR13, 0x202, URZ ;  /* 0x000002020d047890 */ /* 0x000fe2000fffe03f */
[----:B------:R-:W-:Y:S01]  /*3ae0*/  UMOV UR5, 0x80000020 ;  /* 0x8000002000057882 */ /* 0x000fe20000000000 */
[----:B------:R-:W-:Y:S02]  /*3af0*/  WARPGROUP.DEPBAR.LE gsb0, 0x0 ;  /* 0x00008000000079c5 */ /* 0x000fe40000010000 */
[----:B------:R-:W-:-:S07]  /*3b00*/  WARPGROUP.ARRIVE ;  /* 0x00000000000079c5 */ /* 0x000fce0000000000 */
[----:B------:R-:W-:Y:S01]  /*3b10*/  QGMMA.64x128x32.F32.E4M3.E4M3 R24, gdesc[UR4], R24, gsb0 ;  /* 0x01e00000041879f3 */ /* 0x000fe20008000818 */
[----:B------:R-:W-:-:S06]  /*3b20*/  USEL UR4, URZ, 0x1, UP0 ;  /* 0x000000013f047887 */ /* 0x000fcc0008000000 */
[----:B------:R-:W-:Y:S01]  /*3b30*/  ISETP.NE.AND P0, PT, RZ, UR4, PT ;  /* 0x00000004ff007c0c */ /* 0x000fe2000bf05270 */
[----:B------:R-:W-:-:S12]  /*3b40*/  WARPGROUP.DEPBAR.LE gsb0, 0x0 ;  /* 0x00008000000079c5 */ /* 0x000fd80000010000 */
[----:B------:R-:W-:Y:S05]  /*3b50*/  @!P0 BRA `(.L_x_31) ;  /* 0x0000000c007c8947 */ /* 0x000fea0003800000 */
[----:B------:R-:W4:Y:S04]  /*3b60*/  LDL.LU R14, [R1] ;  /* 0x00000000010e7983 */ /* 0x000f280000300800 */
[----:B------:R-:W2:Y:S04]  /*3b70*/  LDL.LU R13, [R1+0x4] ;  /* 0x00000400010d7983 */ /* 0x000ea80000300800 */
        /* <DEDUP_REMOVED lines=8> */
[----:B---3--:R-:W3:Y:S01]  /*3c00*/  LDL.LU R4, [R1+0x28] ;  /* 0x0000280001047983 */ /* 0x008ee20000300800 */
[----:B------:R-:W-:-:S01]  /*3c10*/  FADD R227, R88, R227 ;  /* 0x000000e358e37221 */ /* 0x000fc20000000000 */
[----:B------:R-:W-:Y:S01]  /*3c20*/  FADD R226, R89, R226 ;  /* 0x000000e259e27221 */ /* 0x000fe20000000000 */
[----:B------:R-:W-:-:S01]  /*3c30*/  FADD R225, R90, R225 ;  /* 0x000000e15ae17221 */ /* 0x000fc20000000000 */
[----:B------:R-:W-:Y:S01]  /*3c40*/  STL [R1+0xe8], R2 ;  /* 0x0000e80201007387 */ /* 0x000fe20000100800 */
[----:B------:R-:W-:-:S01]  /*3c50*/  FADD R224, R91, R224 ;  /* 0x000000e05be07221 */ /* 0x000fc20000000000 */
[----:B------:R-:W-:Y:S01]  /*3c60*/  FADD R223, R92, R223 ;  /* 0x000000df5cdf7221 */ /* 0x000fe20000000000 */
[----:B------:R-:W-:-:S01]  /*3c70*/  FADD R222, R93, R222 ;  /* 0x000000de5dde7221 */ /* 0x000fc20000000000 */
[----:B------:R-:W-:Y:S01]  /*3c80*/  STL [R1+0xe4], R0 ;  /* 0x0000e40001007387 */ /* 0x000fe20000100800 */
[----:B------:R-:W-:-:S01]  /*3c90*/  FADD R221, R94, R221 ;  /* 0x000000dd5edd7221 */ /* 0x000fc20000000000 */
[----:B------:R-:W-:Y:S01]  /*3ca0*/  FADD R220, R95, R220 ;  /* 0x000000dc5fdc7221 */ /* 0x000fe20000000000 */
        /* <DEDUP_REMOVED lines=75> */
[----:B----4-:R-:W-:Y:S01]  /*4160*/  FADD R14, R43, R14 ;  /* 0x0000000e2b0e7221 */ /* 0x010fe20000000000 */
[----:B--2---:R-:W-:-:S04]  /*4170*/  FADD R13, R44, R13 ;  /* 0x0000000d2c0d7221 */ /* 0x004fc80000000000 */
[----:B------:R2:W-:Y:S01]  /*4180*/  STL [R1], R14 ;  /* 0x0000000e01007387 */ /* 0x0005e20000100800 */
[----:B------:R-:W-:-:S03]  /*4190*/  FADD R12, R45, R12 ;  /* 0x0000000c2d0c7221 */ /* 0x000fc60000000000 */
[----:B------:R4:W-:Y:S01]  /*41a0*/  STL [R1+0x4], R13 ;  /* 0x0000040d01007387 */ /* 0x0009e20000100800 */
        /* <DEDUP_REMOVED lines=13> */
[----:B------:R-:W4:Y:S01]  /*4280*/  LDL.LU R21, [R1+0x2c] ;  /* 0x00002c0001157983 */ /* 0x000f220000300800 */
[----:B---3--:R-:W-:-:S03]  /*4290*/  FADD R4, R53, R4 ;  /* 0x0000000435047221 */ /* 0x008fc60000000000 */
[----:B------:R3:W-:Y:S04]  /*42a0*/  STL [R1+0x20], R6 ;  /* 0x0000200601007387 */ /* 0x0007e80000100800 */
[----:B------:R-:W3:Y:S04]  /*42b0*/  LDL.LU R20, [R1+0x30] ;  /* 0x0000300001147983 */ /* 0x000ee80000300800 */
[----:B------:R3:W-:Y:S04]  /*42c0*/  STL [R1+0x24], R5 ;  /* 0x0000240501007387 */ /* 0x0007e80000100800 */
[----:B------:R-:W3:Y:S04]  /*42d0*/  LDL.LU R15, [R1+0x34] ;  /* 0x00003400010f7983 */ /* 0x000ee80000300800 */
[----:B------:R3:W-:Y:S04]  /*42e0*/  STL [R1+0x28], R4 ;  /* 0x0000280401007387 */ /* 0x0007e80000100800 */
[----:B--2---:R-:W2:Y:S04]  /*42f0*/  LDL.LU R14, [R1+0x38] ;  /* 0x00003800010e7983 */ /* 0x004ea80000300800 */
[----:B----4-:R-:W4:Y:S04]  /*4300*/  LDL.LU R13, [R1+0x3c] ;  /* 0x00003c00010d7983 */ /* 0x010f280000300800 */
[----:B-1----:R-:W4:Y:S04]  /*4310*/  LDL.LU R12, [R1+0x40] ;  /* 0x00004000010c7983 */ /* 0x002f280000300800 */
[----:B------:R-:W4:Y:S04]  /*4320*/  LDL.LU R11, [R1+0x44] ;  /* 0x00004400010b7983 */ /* 0x000f280000300800 */
[----:B------:R-:W4:Y:S04]  /*4330*/  LDL.LU R10, [R1+0x48] ;  /* 0x00004800010a7983 */ /* 0x000f280000300800 */
[----:B------:R-:W4:Y:S04]  /*4340*/  LDL.LU R9, [R1+0x4c] ;  /* 0x00004c0001097983 */ /* 0x000f280000300800 */
[----:B------:R-:W4:Y:S04]  /*4350*/  LDL.LU R8, [R1+0x50] ;  /* 0x0000500001087983 */ /* 0x000f280000300800 */
[----:B------:R-:W4:Y:S04]  /*4360*/  LDL.LU R7, [R1+0x54] ;  /* 0x0000540001077983 */ /* 0x000f280000300800 */
[----:B---3--:R-:W3:Y:S04]  /*4370*/  LDL.LU R6, [R1+0x58] ;  /* 0x0000580001067983 */ /* 0x008ee80000300800 */
[----:B------:R-:W3:Y:S04]  /*4380*/  LDL.LU R5, [R1+0x5c] ;  /* 0x00005c0001057983 */ /* 0x000ee80000300800 */
[----:B------:R-:W3:Y:S04]  /*4390*/  LDL.LU R4, [R1+0x60] ;  /* 0x0000600001047983 */ /* 0x000ee80000300800 */
[----:B------:R-:W3:Y:S04]  /*43a0*/  LDL.LU R3, [R1+0x64] ;  /* 0x0000640001037983 */ /* 0x000ee80000300800 */
[----:B------:R-:W3:Y:S04]  /*43b0*/  LDL.LU R2, [R1+0x68] ;  /* 0x0000680001027983 */ /* 0x000ee80000300800 */
[----:B------:R-:W3:Y:S01]  /*43c0*/  LDL.LU R0, [R1+0x6c] ;  /* 0x00006c0001007983 */ /* 0x000ee20000300800 */
[----:B------:R-:W-:-:S01]  /*43d0*/  FADD R21, R54, R21 ;  /* 0x0000001536157221 */ /* 0x000fc20000000000 */
[----:B------:R-:W-:-:S04]  /*43e0*/  FADD R20, R55, R20 ;  /* 0x0000001437147221 */ /* 0x000fc80000000000 */
[----:B------:R-:W-:Y:S01]  /*43f0*/  STL [R1+0x2c], R21 ;  /* 0x00002c1501007387 */ /* 0x000fe20000100800 */
[----:B------:R-:W-:-:S03]  /*4400*/  FADD R15, R56, R15 ;  /* 0x0000000f380f7221 */ /* 0x000fc60000000000 */
[----:B------:R-:W-:Y:S01]  /*4410*/  STL [R1+0x30], R20 ;  /* 0x0000301401007387 */ /* 0x000fe20000100800 */
[----:B--2---:R-:W-:-:S03]  /*4420*/  FADD R14, R57, R14 ;  /* 0x0000000e390e7221 */ /* 0x004fc60000000000 */
[----:B------:R-:W-:Y:S01]  /*4430*/  STL [R1+0x34], R15 ;  /* 0x0000340f01007387 */ /* 0x000fe20000100800 */
[----:B----4-:R-:W-:-:S03]  /*4440*/  FADD R13, R58, R13 ;  /* 0x0000000d3a0d7221 */ /* 0x010fc60000000000 */
[----:B------:R-:W-:Y:S01]  /*4450*/  STL [R1+0x38], R14 ;  /* 0x0000380e01007387 */ /* 0x000fe20000100800 */
[----:B------:R-:W-:-:S03]  /*4460*/  FADD R12, R59, R12 ;  /* 0x0000000c3b0c7221 */ /* 0x000fc60000000000 */
        /* <DEDUP_REMOVED lines=11> */
[----:B---3--:R-:W-:-:S03]  /*4520*/  FADD R6, R65, R6 ;  /* 0x0000000641067221 */ /* 0x008fc60000000000 */
[----:B------:R-:W-:Y:S01]  /*4530*/  STL [R1+0x54], R7 ;  /* 0x0000540701007387 */ /* 0x000fe20000100800 */
[----:B------:R-:W-:-:S03]  /*4540*/  FADD R5, R66, R5 ;  /* 0x0000000542057221 */ /* 0x000fc60000000000 */
[----:B------:R-:W-:Y:S01]  /*4550*/  STL [R1+0x58], R6 ;  /* 0x0000580601007387 */ /* 0x000fe20000100800 */
[----:B------:R-:W-:-:S03]  /*4560*/  FADD R4, R67, R4 ;  /* 0x0000000443047221 */ /* 0x000fc60000000000 */
[----:B------:R-:W-:Y:S01]  /*4570*/  STL [R1+0x5c], R5 ;  /* 0x00005c0501007387 */ /* 0x000fe20000100800 */
[----:B------:R-:W-:-:S01]  /*4580*/  FADD R3, R68, R3 ;  /* 0x0000000344037221 */ /* 0x000fc20000000000 */
[----:B------:R-:W-:Y:S02]  /*4590*/  FADD R2, R69, R2 ;  /* 0x0000000245027221 */ /* 0x000fe40000000000 */
[----:B------:R-:W-:Y:S01]  /*45a0*/  STL [R1+0x60], R4 ;  /* 0x0000600401007387 */ /* 0x000fe20000100800 */
[----:B------:R-:W-:-:S03]  /*45b0*/  FADD R0, R70, R0 ;  /* 0x0000000046007221 */ /* 0x000fc60000000000 */
[----:B------:R1:W-:Y:S04]  /*45c0*/  STL [R1+0x68], R2 ;  /* 0x0000680201007387 */ /* 0x0003e80000100800 */
[----:B------:R-:W-:Y:S04]  /*45d0*/  STL [R1+0x64], R3 ;  /* 0x0000640301007387 */ /* 0x000fe80000100800 */
[----:B-1----:R-:W2:Y:S04]  /*45e0*/  LDL.LU R2, [R1+0x70] ;  /* 0x0000700001027983 */ /* 0x002ea80000300800 */
[----:B------:R1:W-:Y:S04]  /*45f0*/  STL [R1+0x6c], R0 ;  /* 0x00006c0001007387 */ /* 0x0003e80000100800 */
[----:B-1----:R-:W3:Y:S04]  /*4600*/  LDL.LU R0, [R1+0x74] ;  /* 0x0000740001007983 */ /* 0x002ee80000300800 */
[----:B------:R-:W4:Y:S04]  /*4610*/  LDL.LU R21, [R1+0x78] ;  /* 0x0000780001157983 */ /* 0x000f280000300800 */
        /* <DEDUP_REMOVED lines=13> */
[----:B------:R-:W4:Y:S01]  /*46f0*/  LDL.LU R3, [R1+0xb0] ;  /* 0x0000b00001037983 */ /* 0x000f220000300800 */
[----:B------:R-:W-:Y:S01]  /*4700*/  UMOV UR8, URZ ;  /* 0x0000003f00087c82 */ /* 0x000fe20008000000 */
[----:B--2---:R-:W-:-:S05]  /*4710*/  FADD R2, R71, R2 ;  /* 0x0000000247027221 */ /* 0x004fca0000000000 */
[----:B------:R1:W-:Y:S01]  /*4720*/  STL [R1+0x70], R2 ;  /* 0x0000700201007387 */ /* 0x0003e20000100800 */
[----:B---3--:R-:W-:-:S03]  /*4730*/  FADD R0, R72, R0 ;  /* 0x0000000048007221 */ /* 0x008fc60000000000 */
[----:B-1----:R1:W5:Y:S01]  /*4740*/  LDL.LU R2, [R1+0xe8] ;  /* 0x0000e80001027983 */ /* 0x0023620000300800 */
[----:B----4-:R-:W-:-:S03]  /*4750*/  FADD R21, R73, R21 ;  /* 0x0000001549157221 */ /* 0x010fc60000000000 */
[----:B------:R2:W-:Y:S01]  /*4760*/  STL [R1+0x74], R0 ;  /* 0x0000740001007387 */ /* 0x0005e20000100800 */
[----:B------:R-:W-:-:S01]  /*4770*/  FADD R20, R74, R20 ;  /* 0x000000144a147221 */ /* 0x000fc20000000000 */
[----:B------:R-:W-:Y:S02]  /*4780*/  FADD R15, R75, R15 ;  /* 0x0000000f4b0f7221 */ /* 0x000fe40000000000 */
[----:B--2---:R1:W5:Y:S01]  /*4790*/  LDL.LU R0, [R1+0xe4] ;  /* 0x0000e40001007983 */ /* 0x0043620000300800 */
        /* <DEDUP_REMOVED lines=20> */
[----:B------:R-:W-:-:S01]  /*48e0*/  FADD R4, R86, R4 ;  /* 0x0000000456047221 */ /* 0x000fc20000000000 */
[----:B------:R-:W-:Y:S02]  /*48f0*/  FADD R3, R3, R87 ;  /* 0x0000005703037221 */ /* 0x000fe40000000000 */
[----:B------:R1:W-:Y:S04]  /*4900*/  STL [R1+0xa0], R7 ;  /* 0x0000a00701007387 */ /* 0x0003e80000100800 */
[----:B------:R1:W-:Y:S04]  /*4910*/  STL [R1+0xa4], R6 ;  /* 0x0000a40601007387 */ /* 0x0003e80000100800 */
[----:B------:R1:W-:Y:S04]  /*4920*/  STL [R1+0xa8], R5 ;  /* 0x0000a80501007387 */ /* 0x0003e80000100800 */
[----:B------:R1:W-:Y:S04]  /*4930*/  STL [R1+0xb0], R3 ;  /* 0x0000b00301007387 */ /* 0x0003e80000100800 */
[----:B------:R1:W-:Y:S02]  /*4940*/  STL [R1+0xac], R4 ;  /* 0x0000ac0401007387 */ /* 0x0003e40000100800 */
.L_x_31:
[----:B------:R-:W-:Y:S05]  /*4950*/  @!P1 BRA `(.L_x_32) ;  /* 0x0000000000049947 */ /* 0x000fea0003800000 */
[----:B------:R-:W-:Y:S01]  /*4960*/  BPT.TRAP 0x1 ;  /* 0x000000040000795c */ /* 0x000fe20000300000 */
.L_x_32:
[----:B-1-3--:R-:W3:Y:S04]  /*4970*/  LDL R3, [R1+0xc0] ;  /* 0x0000c00001037983 */ /* 0x00aee80000100800 */
[----:B------:R-:W4:Y:S01]  /*4980*/  LDL R4, [R1+0xc4] ;  /* 0x0000c40001047983 */ /* 0x000f220000100800 */
[----:B------:R-:W-:Y:S01]  /*4990*/  UISETP.GT.U32.AND UP0, UPT, UR41, 0x1, UPT ;  /* 0x000000012900788c */ /* 0x000fe2000bf04070 */
[----:B---3--:R-:W-:Y:S02]  /*49a0*/  ISETP.NE.AND P0, PT, R3, RZ, PT ;  /* 0x000000ff0300720c */ /* 0x008fe40003f05270 */
[----:B------:R-:W-:-:S11]  /*49b0*/  MOV R3, UR12 ;  /* 0x0000000c00037c02 */ /* 0x000fd60008000f00 */
[----:B------:R-:W-:-:S05]  /*49c0*/  @P0 LEA R3, R3, UR51, 0x3 ;  /* 0x0000003303030c11 */ /* 0x000fca000f8e18ff */
[----:B------:R-:W-:-:S05]  /*49d0*/  @P0 VIADD R3, R3, 0x40 ;  /* 0x0000004003030836 */ /* 0x000fca0000000000 */
[----:B----4-:R-:W-:-:S04]  /*49e0*/  @P0 PRMT R3, R4, 0x654, R3 ;  /* 0x0000065404030816 */ /* 0x010fc80000000003 */
[----:B------:R1:W-:Y:S01]  /*49f0*/  @P0 SYNCS.ARRIVE.TRANS64.RED.A1T0 RZ, [R3+URZ], RZ ;  /* 0x000000ff03ff09a7 */ /* 0x0003e2000810043f */
[----:B------:R-:W-:-:S13]  /*4a00*/  PLOP3.LUT P0, PT, PT, PT, UP0, 0x80, 0x0 ;  /* 0x000000000000781c */ /* 0x000fda0003f0f008 */
[----:B-1----:R-:W-:Y:S05]  /*4a10*/  @P0 BRA `(.L_x_33) ;  /* 0x0000000000040947 */ /* 0x002fea0003800000 */
[----:B------:R-:W-:Y:S01]  /*4a20*/  BPT.TRAP 0x1 ;  /* 0x000000040000795c */ /* 0x000fe20000300000 */
.L_x_33:
[----:B------:R-:W-:Y:S02]  /*4a30*/  UISETP.GT.AND UP2, UPT, UR11, 0x1, UPT ;  /* 0x000000010b00788c */ /* 0x000fe4000bf44270 */
[----:B------:R-:W-:Y:S02]  /*4a40*/  UIADD3 UR10, UR10, 0x1, URZ ;  /* 0x000000010a0a7890 */ /* 0x000fe4000fffe03f */
[----:B------:R-:W-:Y:S02]  /*4a50*/  UIADD3 UR12, UR12, 0x1, URZ ;  /* 0x000000010c0c7890 */ /* 0x000fe4000fffe03f */
[----:B------:R-:W-:Y:S01]  /*4a60*/  PLOP3.LUT P0, PT, PT, PT, UP2, 0x80, 0x0 ;  /* 0x000000000000781c */ /* 0x000fe20003f0f028 */
[----:B------:R-:W-:Y:S02]  /*4a70*/  UISETP.NE.AND UP0, UPT, UR10, 0x8, UPT ;  /* 0x000000080a00788c */ /* 0x000fe4000bf05270 */
[----:B------:R-:W-:Y:S02]  /*4a80*/  UISETP.NE.AND UP1, UPT, UR12, 0x8, UPT ;  /* 0x000000080c00788c */ /* 0x000fe4000bf25270 */
[----:B------:R-:W-:-:S02]  /*4a90*/  USEL UR5, URZ, 0x1, UP0 ;  /* 0x000000013f057887 */ /* 0x000fc40008000000 */
[----:B------:R-:W-:Y:S02]  /*4aa0*/  UIADD3 UR11, UR11, -0x1, URZ ;  /* 0xffffffff0b0b7890 */ /* 0x000fe4000fffe03f */
[----:B------:R-:W-:Y:S02]  /*4ab0*/  USEL UR10, UR10, URZ, UP0 ;  /* 0x0000003f0a0a7287 */ /* 0x000fe40008000000 */
[----:B-----5:R-:W-:Y:S01]  /*4ac0*/  LOP3.LUT R0, R0, UR5, RZ, 0x3c, !PT ;  /* 0x0000000500007c12 */ /* 0x020fe2000f8e3cff */
[----:B------:R-:W-:Y:S01]  /*4ad0*/  USEL UR12, UR12, URZ, UP1 ;  /* 0x0000003f0c0c7287 */ /* 0x000fe20008800000 */
[----:B------:R-:W-:Y:S01]  /*4ae0*/  UMOV UR5, 0x1 ;  /* 0x0000000100057882 */ /* 0x000fe20000000000 */
[----:B------:R-:W-:Y:S10]  /*4af0*/  @P0 BRA `(.L_x_34) ;  /* 0xffffffec004c0947 */ /* 0x000ff4000383ffff */
.L_x_26:
[----:B------:R-:W-:-:S04]  /*4b00*/  UISETP.NE.AND UP0, UPT, UR8, URZ, UPT ;  /* 0x0000003f0800728c */ /* 0x000fc8000bf05270 */
[----:B------:R-:W-:-:S06]  /*4b10*/  USEL UR4, URZ, 0x1, !UP0 ;  /* 0x000000013f047887 */ /* 0x000fcc000c000000 */
[----:B------:R-:W-:-:S13]  /*4b20*/  ISETP.NE.AND P0, PT, RZ, UR4, PT ;  /* 0x00000004ff007c0c */ /* 0x000fda000bf05270 */
[----:B------:R-:W-:Y:S05]  /*4b30*/  @!P0 BRA `(.L_x_35) ;  /* 0x0000000c00688947 */ /* 0x000fea0003800000 */
[----:B------:R-:W3:Y:S04]  /*4b40*/  LDL.LU R3, [R1+0xb0] ;  /* 0x0000b00001037983 */ /* 0x000ee80000300800 */
[----:B------:R-:W4:Y:S04]  /*4b50*/  LDL.LU R4, [R1+0xac] ;  /* 0x0000ac0001047983 */ /* 0x000f280000300800 */
[----:B------:R-:W2:Y:S04]  /*4b60*/  LDL.LU R5, [R1+0xa8] ;  /* 0x0000a80001057983 */ /* 0x000ea80000300800 */
        /* <DEDUP_REMOVED lines=8> */
[----:B------:R-:W2:Y:S01]  /*4bf0*/  LDL.LU R0, [R1+0x24] ;  /* 0x0000240001007983 */ /* 0x000ea20000300800 */
[----:B------:R-:W-:-:S03]  /*4c00*/  FADD R227, R88, R227 ;  /* 0x000000e358e37221 */ /* 0x000fc60000000000 */
[----:B------:R-:W3:Y:S01]  /*4c10*/  LDL.LU R21, [R1+0x28] ;  /* 0x0000280001157983 */ /* 0x000ee20000300800 */
[----:B------:R-:W-:-:S03]  /*4c20*/  FADD R226, R89, R226 ;  /* 0x000000e259e27221 */ /* 0x000fc60000000000 */
[----:B------:R-:W4:Y:S01]  /*4c30*/  LDL.LU R20, [R1+0x2c] ;  /* 0x00002c0001147983 */ /* 0x000f220000300800 */
        /* <DEDUP_REMOVED lines=13> */
[----:B------:R-:W4:Y:S04]  /*4d10*/  LDL.LU R92, [R1+0x10] ;  /* 0x00001000015c7983 */ /* 0x000f280000300800 */
[----:B------:R-:W4:Y:S04]  /*4d20*/  LDL.LU R93, [R1+0xc] ;  /* 0x00000c00015d7983 */ /* 0x000f280000300800 */
[----:B------:R-:W4:Y:S04]  /*4d30*/  LDL.LU R94, [R1+0x8] ;  /* 0x00000800015e7983 */ /* 0x000f280000300800 */
[----:B------:R-:W4:Y:S04]  /*4d40*/  LDL.LU R95, [R1+0x4] ;  /* 0x00000400015f7983 */ /* 0x000f280000300800 */
[----:B------:R-:W4:Y:S01]  /*4d50*/  LDL.LU R96, [R1] ;  /* 0x0000000001607983 */ /* 0x000f220000300800 */
[----:B------:R-:W-:Y:S01]  /*4d60*/  FADD R213, R102, R213 ;  /* 0x000000d566d57221 */ /* 0x000fe20000000000 */
        /* <DEDUP_REMOVED lines=73> */
[----:B--2---:R-:W-:Y:S01]  /*5200*/  FADD R0, R52, R0 ;  /* 0x0000000034007221 */ /* 0x004fe20000000000 */
[----:B---3--:R-:W-:Y:S01]  /*5210*/  FADD R21, R53, R21 ;  /* 0x0000001535157221 */ /* 0x008fe20000000000 */
[----:B----4-:R-:W-:Y:S01]  /*5220*/  FADD R20, R54, R20 ;  /* 0x0000001436147221 */ /* 0x010fe20000000000 */
        /* <DEDUP_REMOVED lines=10> */
[----:B------:R-:W-:-:S05]  /*52d0*/  FADD R96, R43, R96 ;  /* 0x000000602b607221 */ /* 0x000fca0000000000 */
[----:B------:R1:W-:Y:S04]  /*52e0*/  STL [R1], R96 ;  /* 0x0000006001007387 */ /* 0x0003e80000100800 */
[----:B------:R2:W-:Y:S04]  /*52f0*/  STL [R1+0x4], R95 ;  /* 0x0000045f01007387 */ /* 0x0005e80000100800 */
        /* <DEDUP_REMOVED lines=12> */
[----:B------:R-:W4:Y:S04]  /*53c0*/  LDL.LU R102, [R1+0x38] ;  /* 0x0000380001667983 */ /* 0x000f280000300800 */
[----:B------:R-:W4:Y:S04]  /*53d0*/  LDL.LU R101, [R1+0x3c] ;  /* 0x00003c0001657983 */ /* 0x000f280000300800 */
[----:B------:R-:W4:Y:S04]  /*53e0*/  LDL.LU R100, [R1+0x40] ;  /* 0x0000400001647983 */ /* 0x000f280000300800 */
[----:B------:R-:W4:Y:S04]  /*53f0*/  LDL.LU R99, [R1+0x44] ;  /* 0x0000440001637983 */ /* 0x000f280000300800 */
[----:B------:R-:W4:Y:S04]  /*5400*/  LDL.LU R98, [R1+0x48] ;  /* 0x0000480001627983 */ /* 0x000f280000300800 */
[----:B------:R-:W4:Y:S04]  /*5410*/  LDL.LU R97, [R1+0x4c] ;  /* 0x00004c0001617983 */ /* 0x000f280000300800 */
[----:B-1----:R-:W4:Y:S04]  /*5420*/  LDL.LU R96, [R1+0x50] ;  /* 0x0000500001607983 */ /* 0x002f280000300800 */
[----:B--2---:R-:W2:Y:S04]  /*5430*/  LDL.LU R95, [R1+0x54] ;  /* 0x00005400015f7983 */ /* 0x004ea80000300800 */
[----:B---3--:R-:W3:Y:S04]  /*5440*/  LDL.LU R94, [R1+0x58] ;  /* 0x00005800015e7983 */ /* 0x008ee80000300800 */
[----:B----4-:R-:W4:Y:S04]  /*5450*/  LDL.LU R93, [R1+0x5c] ;  /* 0x00005c00015d7983 */ /* 0x010f280000300800 */
        /* <DEDUP_REMOVED lines=22> */
[----:B------:R-:W-:-:S04]  /*55c0*/  FADD R101, R58, R101 ;  /* 0x000000653a657221 */ /* 0x000fc80000000000 */
        /* <DEDUP_REMOVED lines=11> */
[----:B--2---:R-:W-:-:S03]  /*5680*/  FADD R95, R64, R95 ;  /* 0x0000005f405f7221 */ /* 0x004fc60000000000 */
[----:B------:R1:W-:Y:S01]  /*5690*/  STL [R1+0x50], R96 ;  /* 0x0000506001007387 */ /* 0x0003e20000100800 */
[----:B---3--:R-:W-:-:S03]  /*56a0*/  FADD R94, R65, R94 ;  /* 0x0000005e415e7221 */ /* 0x008fc60000000000 */
[----:B------:R1:W-:Y:S01]  /*56b0*/  STL [R1+0x54], R95 ;  /* 0x0000545f01007387 */ /* 0x0003e20000100800 */
[----:B----4-:R-:W-:-:S03]  /*56c0*/  FADD R93, R66, R93 ;  /* 0x0000005d425d7221 */ /* 0x010fc60000000000 */
        /* <DEDUP_REMOVED lines=32> */
[----:B------:R1:W-:Y:S02]  /*58d0*/  STL [R1+0xac], R4 ;  /* 0x0000ac0401007387 */ /* 0x0003e40000100800 */
.L_x_35:
[----:B-1----:R-:W1:Y:S02]  /*58e0*/  LDC R0, c[0x0][0x28c] ;  /* 0x0000a300ff007b82 */ /* 0x002e640000000800 */
[----:B-1----:R-:W-:-:S13]  /*58f0*/  ISETP.GE.AND P0, PT, R0, 0x1, PT ;  /* 0x000000010000780c */ /* 0x002fda0003f06270 */
[----:B------:R-:W-:Y:S05]  /*5900*/  @!P0 BRA `(.L_x_36) ;  /* 0x00000000005c8947 */ /* 0x000fea0003800000 */
[----:B------:R-:W-:-:S06]  /*5910*/  UISETP.NE.AND UP0, UPT, UR49, 0x3, UPT ;  /* 0x000000033100788c */ /* 0x000fcc000bf05270 */
[----:B------:R-:W-:-:S13]  /*5920*/  PLOP3.LUT P0, PT, PT, PT, UP0, 0x80, 0x0 ;  /* 0x000000000000781c */ /* 0x000fda0003f0f008 */
[----:B------:R-:W-:Y:S05]  /*5930*/  @!P0 BRA `(.L_x_37) ;  /* 0x0000000000048947 */ /* 0x000fea0003800000 */
[----:B------:R-:W-:Y:S01]  /*5940*/  BPT.TRAP 0x1 ;  /* 0x000000040000795c */ /* 0x000fe20000300000 */
.L_x_37:
[----:B------:R-:W3:Y:S04]  /*5950*/  LDL R0, [R1+0xc0] ;  /* 0x0000c00001007983 */ /* 0x000ee80000100800 */
[----:B------:R-:W4:Y:S01]  /*5960*/  LDL R3, [R1+0xc4] ;  /* 0x0000c40001037983 */ /* 0x000f220000100800 */
[----:B------:R-:W-:Y:S01]  /*5970*/  UISETP.LT.AND UP1, UPT, UR52, 0x1, UPT ;  /* 0x000000013400788c */ /* 0x000fe2000bf21270 */
[----:B---3--:R-:W-:-:S13]  /*5980*/  ISETP.NE.AND P0, PT, R0, RZ, PT ;  /* 0x000000ff0000720c */ /* 0x008fda0003f05270 */
[----:B------:R-:W-:-:S05]  /*5990*/  VOTEU.ANY UP0, P0 ;  /* 0x00000000003f7886 */ /* 0x000fca0000000100 */
[----:B------:R-:W-:-:S04]  /*59a0*/  @UP0 USEL UR4, UR52, 0x1, UP1 ;  /* 0x0000000134040887 */ /* 0x000fc80008800000 */
[----:B------:R-:W-:-:S06]  /*59b0*/  @UP0 UIADD3 UR4, UR48, UR52, -UR4 ;  /* 0x0000003430040290 */ /* 0x000fcc000fffe804 */
[----:B------:R-:W-:Y:S01]  /*59c0*/  IMAD.U32 R0, RZ, RZ, UR4 ;  /* 0x00000004ff007e24 */ /* 0x000fe2000f8e00ff */
[----:B----4-:R-:W-:Y:S01]  /*59d0*/  MOV R4, R3 ;  /* 0x0000000300047202 */ /* 0x010fe20000000f00 */
[----:B------:R-:W-:-:S03]  /*59e0*/  IMAD.U32 R3, RZ, RZ, UR51 ;  /* 0x00000033ff037e24 */ /* 0x000fc6000f8e00ff */
[----:B------:R-:W-:-:S04]  /*59f0*/  @P0 SHF.L.U32 R0, R0, 0x3, RZ ;  /* 0x0000000300000819 */ /* 0x000fc800000006ff */
[----:B------:R-:W-:Y:S01]  /*5a00*/  @P0 LOP3.LUT R0, R0, 0x38, RZ, 0xc0, !PT ;  /* 0x0000003800000812 */ /* 0x000fe200078ec0ff */
[----:B------:R-:W-:-:S03]  /*5a10*/  UISETP.GT.U32.AND UP0, UPT, UR41, 0x1, UPT ;  /* 0x000000012900788c */ /* 0x000fc6000bf04070 */
[----:B------:R-:W-:-:S04]  /*5a20*/  @P0 IADD3 R0, R3, 0x40, R0 ;  /* 0x0000004003000810 */ /* 0x000fc80007ffe000 */
[----:B------:R-:W-:-:S04]  /*5a30*/  @P0 PRMT R0, R4, 0x654, R0 ;  /* 0x0000065404000816 */ /* 0x000fc80000000000 */
[----:B------:R1:W-:Y:S01]  /*5a40*/  @P0 SYNCS.ARRIVE.TRANS64.RED.A1T0 RZ, [R0+URZ], RZ ;  /* 0x000000ff00ff09a7 */ /* 0x0003e2000810043f */
[----:B------:R-:W-:-:S13]  /*5a50*/  PLOP3.LUT P0, PT, PT, PT, UP0, 0x80, 0x0 ;  /* 0x000000000000781c */ /* 0x000fda0003f0f008 */
[----:B-1----:R-:W-:Y:S05]  /*5a60*/  @P0 BRA `(.L_x_36) ;  /* 0x0000000000040947 */ /* 0x002fea0003800000 */
[----:B------:R-:W-:Y:S01]  /*5a70*/  BPT.TRAP 0x1 ;  /* 0x000000040000795c */ /* 0x000fe20000300000 */
.L_x_36:
[----:B------:R-:W3:Y:S01]  /*5a80*/  LDL R24, [R1+0xe0] ;  /* 0x0000e00001187983 */ /* 0x000ee20000100800 */
[----:B------:R-:W-:Y:S02]  /*5a90*/  UIADD3 UR4, UR51, 0x100, URZ ;  /* 0x0000010033047890 */ /* 0x000fe4000fffe03f */
[----:B------:R-:W-:Y:S02]  /*5aa0*/  USHF.L.U32 UR45, UR53, 0x7, URZ ;  /* 0x00000007352d7899 */ /* 0x000fe4000800063f */
[----:B------:R-:W-:-:S06]  /*5ab0*/  ULOP3.LUT UP0, URZ, UR4, 0x9f, URZ, 0xc0, !UPT ;  /* 0x0000009f043f7892 */ /* 0x000fcc000f80c03f */
[----:B------:R-:W-:Y:S02]  /*5ac0*/  PLOP3.LUT P0, PT, PT, PT, UP0, 0x80, 0x0 ;  /* 0x000000000000781c */ /* 0x000fe40003f0f008 */
[----:B---3--:R-:W-:-:S13]  /*5ad0*/  R2UR UR46, R24 ;  /* 0x00000000182e72ca */ /* 0x008fda00000e0000 */
[----:B------:R-:W-:Y:S01]  /*5ae0*/  USHF.L.U32 UR46, UR46, 0x8, URZ ;  /* 0x000000082e2e7899 */ /* 0x000fe2000800063f */
[----:B------:R-:W-:Y:S11]  /*5af0*/  @!P0 BRA `(.L_x_38) ;  /* 0x0000000000408947 */ /* 0x000ff60003800000 */
[----:B------:R-:W-:Y:S01]  /*5b00*/  MOV R14, 0x0 ;  /* 0x00000000000e7802 */ /* 0x000fe20000000f00 */
[----:B------:R-:W-:Y:S01]  /*5b10*/  ULDC.64 UR4, c[0x4][0x70] ;  /* 0x01001c0000047ab9 */ /* 0x000fe20000000a00 */
[----:B------:R-:W-:Y:S01]  /*5b20*/  ULDC.64 UR6, c[0x4][0x8] ;  /* 0x0100020000067ab9 */ /* 0x000fe20000000a00 */
[----:B------:R-:W-:Y:S01]  /*5b30*/  MOV R4, UR4 ;  /* 0x0000000400047c02 */ /* 0x000fe20008000f00 */
[----:B------:R-:W-:Y:S01]  /*5b40*/  IMAD.U32 R5, RZ, RZ, UR5 ;  /* 0x00000005ff057e24 */ /* 0x000fe2000f8e00ff */
[----:B------:R-:W-:Y:S01]  /*5b50*/  ULDC.64 UR4, c[0x4][0x78] ;  /* 0x01001e0000047ab9 */ /* 0x000fe20000000a00 */
[----:B------:R-:W1:Y:S01]  /*5b60*/  LDC.64 R14, c[0x4][R14] ;  /* 0x010000000e0e7b82 */ /* 0x000e620000000a00 */
[----:B------:R-:W-:Y:S01]  /*5b70*/  MOV R6, UR4 ;  /* 0x0000000400067c02 */ /* 0x000fe20008000f00 */
[----:B------:R-:W-:Y:S01]  /*5b80*/  IMAD.U32 R7, RZ, RZ, UR5 ;  /* 0x00000005ff077e24 */ /* 0x000fe2000f8e00ff */
[----:B------:R-:W-:Y:S01]  /*5b90*/  MOV R10, UR6 ;  /* 0x00000006000a7c02 */ /* 0x000fe20008000f00 */
[----:B------:R-:W-:Y:S01]  /*5ba0*/  IMAD.U32 R11, RZ, RZ, UR7 ;  /* 0x00000007ff0b7e24 */ /* 0x000fe2000f8e00ff */
[----:B------:R-:W-:Y:S01]  /*5bb0*/  MOV R8, 0x70 ;  /* 0x0000007000087802 */ /* 0x000fe20000000f00 */
[----:B------:R-:W-:Y:S01]  /*5bc0*/  IMAD.MOV.U32 R12, RZ, RZ, 0x1 ;  /* 0x00000001ff0c7424 */ /* 0x000fe200078e00ff */
[----:B------:R-:W-:-:S07]  /*5bd0*/  MOV R13, RZ ;  /* 0x000000ff000d7202 */ /* 0x000fce0000000f00 */
[----:B------:R-:W-:-:S07]  /*5be0*/  LEPC R20, `(.L_x_38) ;  /* 0x000000001014794e */ /* 0x000fce0000000000 */
[----:B-12--5:R-:W-:Y:S05]  /*5bf0*/  CALL.ABS.NOINC R14 ;  /* 0x000000000e007343 */ /* 0x026fea0003c00000 */
.L_x_38:
[----:B------:R-:W-:-:S04]  /*5c00*/  UIADD3 UR4, UR51, 0x4100, URZ ;  /* 0x0000410033047890 */ /* 0x000fc8000fffe03f */
[----:B------:R-:W-:-:S06]  /*5c10*/  ULOP3.LUT UP0, URZ, UR4, 0x9f, URZ, 0xc0, !UPT ;  /* 0x0000009f043f7892 */ /* 0x000fcc000f80c03f */
[----:B------:R-:W-:-:S13]  /*5c20*/  PLOP3.LUT P0, PT, PT, PT, UP0, 0x80, 0x0 ;  /* 0x000000000000781c */ /* 0x000fda0003f0f008 */
[----:B------:R-:W-:Y:S05]  /*5c30*/  @!P0 BRA `(.L_x_39) ;  /* 0x0000000000408947 */ /* 0x000fea0003800000 */
[----:B------:R-:W-:Y:S01]  /*5c40*/  MOV R14, 0x0 ;  /* 0x00000000000e7802 */ /* 0x000fe20000000f00 */
[----:B------:R-:W-:Y:S01]  /*5c50*/  ULDC.64 UR4, c[0x4][0x70] ;  /* 0x01001c0000047ab9 */ /* 0x000fe20000000a00 */
[----:B------:R-:W-:Y:S01]  /*5c60*/  ULDC.64 UR6, c[0x4][0x78] ;  /* 0x01001e0000067ab9 */ /* 0x000fe20000000a00 */
[----:B------:R-:W-:Y:S01]  /*5c70*/  IMAD.U32 R4, RZ, RZ, UR4 ;  /* 0x00000004ff047e24 */ /* 0x000fe2000f8e00ff */
[----:B------:R-:W-:Y:S01]  /*5c80*/  MOV R5, UR5 ;  /* 0x0000000500057c02 */ /* 0x000fe20008000f00 */
[----:B------:R-:W-:Y:S01]  /*5c90*/  ULDC.64 UR4, c[0x4][0x10] ;  /* 0x0100040000047ab9 */ /* 0x000fe20000000a00 */
[----:B------:R-:W1:Y:S01]  /*5ca0*/  LDC.64 R14, c[0x4][R14] ;  /* 0x010000000e0e7b82 */ /* 0x000e620000000a00 */
[----:B------:R-:W-:Y:S01]  /*5cb0*/  IMAD.U32 R6, RZ, RZ, UR6 ;  /* 0x00000006ff067e24 */ /* 0x000fe2000f8e00ff */
[----:B------:R-:W-:Y:S01]  /*5cc0*/  MOV R7, UR7 ;  /* 0x0000000700077c02 */ /* 0x000fe20008000f00 */
[----:B------:R-:W-:Y:S01]  /*5cd0*/  IMAD.U32 R10, RZ, RZ, UR4 ;  /* 0x00000004ff0a7e24 */ /* 0x000fe2000f8e00ff */
[----:B------:R-:W-:Y:S01]  /*5ce0*/  MOV R11, UR5 ;  /* 0x00000005000b7c02 */ /* 0x000fe20008000f00 */
[----:B------:R-:W-:Y:S01]  /*5cf0*/  IMAD.MOV.U32 R8, RZ, RZ, 0x70 ;  /* 0x00000070ff087424 */ /* 0x000fe200078e00ff */
[----:B------:R-:W-:Y:S01]  /*5d00*/  MOV R12, 0x1 ;  /* 0x00000001000c7802 */ /* 0x000fe20000000f00 */
[----:B------:R-:W-:-:S07]  /*5d10*/  IMAD.MOV.U32 R13, RZ, RZ, RZ ;  /* 0x000000ffff0d7224 */ /* 0x000fce00078e00ff */
[----:B------:R-:W-:-:S07]  /*5d20*/  LEPC R20, `(.L_x_39) ;  /* 0x000000001014794e */ /* 0x000fce0000000000 */
[----:B-12--5:R-:W-:Y:S05]  /*5d30*/  CALL.ABS.NOINC R14 ;  /* 0x000000000e007343 */ /* 0x026fea0003c00000 */
.L_x_39:
[----:B------:R-:W1:Y:S01]  /*5d40*/  S2R R20, SR_TID.X ;  /* 0x0000000000147919 */ /* 0x000e620000002100 */
[----:B------:R-:W3:Y:S01]  /*5d50*/  LDC.64 R4, c[0x0][0x590] ;  /* 0x00016400ff047b82 */ /* 0x000ee20000000a00 */
[----:B------:R-:W-:-:S07]  /*5d60*/  ULDC UR4, c[0x0][0x284] ;  /* 0x0000a10000047ab9 */ /* 0x000fce0000000800 */
[----:B------:R-:W4:Y:S01]  /*5d70*/  LDC R6, c[0x0][0x288] ;  /* 0x0000a200ff067b82 */ /* 0x000f220000000800 */
[----:B---3--:R-:W-:-:S04]  /*5d80*/  ISETP.NE.U32.AND P1, PT, R4, RZ, PT ;  /* 0x000000ff0400720c */ /* 0x008fc80003f25070 */
[----:B------:R-:W-:Y:S02]  /*5d90*/  ISETP.NE.AND.EX P1, PT, R5, RZ, PT, P1 ;  /* 0x000000ff0500720c */ /* 0x000fe40003f25310 */
[----:B-1----:R-:W-:Y:S02]  /*5da0*/  SHF.R.U32.HI R0, RZ, 0x2, R20 ;  /* 0x00000002ff007819 */ /* 0x002fe40000011614 */
[----:B------:R-:W-:Y:S02]  /*5db0*/  LOP3.LUT R12, R20, 0xe0, RZ, 0xc0, !PT ;  /* 0x000000e0140c7812 */ /* 0x000fe400078ec0ff */
[----:B------:R-:W-:Y:S02]  /*5dc0*/  LOP3.LUT R15, R0, 0x7, RZ, 0xc0, !PT ;  /* 0x00000007000f7812 */ /* 0x000fe400078ec0ff */
[----:B------:R-:W-:Y:S02]  /*5dd0*/  LOP3.LUT R3, R20, 0x3, RZ, 0xc0, !PT ;  /* 0x0000000314037812 */ /* 0x000fe400078ec0ff */
[----:B------:R-:W-:-:S02]  /*5de0*/  SHF.R.U32.HI R0, RZ, 0x1, R12 ;  /* 0x00000001ff007819 */ /* 0x000fc4000001160c */
[----:B------:R-:W-:Y:S01]  /*5df0*/  MOV R20, UR53 ;  /* 0x0000003500147c02 */ /* 0x000fe20008000f00 */
[----:B----4-:R-:W-:Y:S01]  /*5e00*/  IMAD R3, R3, -0x2, R6 ;  /* 0xfffffffe03037824 */ /* 0x010fe200078e0206 */
[----:B------:R-:W-:-:S03]  /*5e10*/  IADD3 R0, -R0, UR4, -R15 ;  /* 0x0000000400007c10 */ /* 0x000fc6000fffe90f */
[----:B------:R-:W-:Y:S02]  /*5e20*/  IMAD R20, R20, -0x80, R3 ;  /* 0xffffff8014147824 */ /* 0x000fe400078e0203 */
[----:B------:R-:W-:Y:S01]  /*5e30*/  IMAD R14, R24, -0x100, R0 ;  /* 0xffffff00180e7824 */ /* 0x000fe200078e0200 */
[----:B------:R-:W-:Y:S06]  /*5e40*/  @!P1 BRA `(.L_x_40) ;  /* 0x0000000000909947 */ /* 0x000fec0003800000 */
[----:B------:R-:W-:Y:S02]  /*5e50*/  ULDC.64 UR4, c[0x0][0x588] ;  /* 0x0001620000047ab9 */ /* 0x000fe40000000a00 */
[----:B------:R-:W-:-:S04]  /*5e60*/  ISETP.NE.U32.AND P0, PT, RZ, UR4, PT ;  /* 0x00000004ff007c0c */ /* 0x000fc8000bf05070 */
[----:B------:R-:W-:-:S13]  /*5e70*/  ISETP.NE.AND.EX P0, PT, RZ, UR5, PT, P0 ;  /* 0x00000005ff007c0c */ /* 0x000fda000bf05300 */
[----:B------:R-:W-:Y:S05]  /*5e80*/  @!P0 BRA `(.L_x_41) ;  /* 0x0000000000448947 */ /* 0x000fea0003800000 */
[----:B------:R-:W1:Y:S01]  /*5e90*/  LDC.64 R2, c[0x0][0x588] ;  /* 0x00016200ff027b82 */ /* 0x000e620000000a00 */
[----:B------:R-:W-:-:S04]  /*5ea0*/  IMAD R7, R4, UR47, RZ ;  /* 0x0000002f04077c24 */ /* 0x000fc8000f8e02ff */
[----:B-1----:R-:W-:-:S05]  /*5eb0*/  IMAD.WIDE R2, R7, 0x4, R2 ;  /* 0x0000000407027825 */ /* 0x002fca00078e0202 */
[----:B------:R1:W3:Y:S01]  /*5ec0*/  LDG.E R8, desc[UR56][R2.64] ;  /* 0x0000003802087981 */ /* 0x0002e2000c1e1900 */
[----:B------:R-:W-:Y:S01]  /*5ed0*/  IMAD.MOV.U32 R0, RZ, RZ, 0x1 ;  /* 0x00000001ff007424 */ /* 0x000fe200078e00ff */
[----:B------:R-:W-:Y:S01]  /*5ee0*/  MOV R6, 0x1 ;  /* 0x0000000100067802 */ /* 0x000fe20000000f00 */
[----:B------:R-:W-:-:S03]  /*5ef0*/  IMAD.MOV.U32 R7, RZ, RZ, 0x1 ;  /* 0x00000001ff077424 */ /* 0x000fc600078e00ff */
[----:B-1----:R-:W-:Y:S02]  /*5f00*/  PRMT R3, R0, 0x7610, R3 ;  /* 0x0000761000037816 */ /* 0x002fe40000000003 */
[----:B------:R-:W-:Y:S02]  /*5f10*/  PRMT R2, R6, 0x7610, R2 ;  /* 0x0000761006027816 */ /* 0x000fe40000000002 */
[----:B------:R-:W-:Y:S01]  /*5f20*/  PRMT R0, R7, 0x7610, R0 ;  /* 0x0000761007007816 */ /* 0x000fe20000000000 */
[----:B------:R-:W-:Y:S04]  /*5f30*/  STL.S16 [R1+0xdc], R3 ;  /* 0x0000dc0301007387 */ /* 0x000fe80000100600 */
[----:B---3--:R-:W-:Y:S04]  /*5f40*/  STL [R1+0xbc], R8 ;  /* 0x0000bc0801007387 */ /* 0x008fe80000100800 */
[----:B------:R1:W-:Y:S04]  /*5f50*/  STL.S16 [R1+0xd8], R2 ;  /* 0x0000d80201007387 */ /* 0x0003e80000100600 */
[----:B------:R3:W-:Y:S04]  /*5f60*/  STL.S16 [R1+0xd4], R0 ;  /* 0x0000d40001007387 */ /* 0x0007e80000100600 */
[----:B------:R3:W-:Y:S01]  /*5f70*/  STL [R1+0xd0], R8 ;  /* 0x0000d00801007387 */ /* 0x0007e20000100800 */
[----:B-1----:R-:W-:Y:S01]  /*5f80*/  MOV R2, R8 ;  /* 0x0000000800027202 */ /* 0x002fe20000000f00 */
[----:B------:R-:W-:Y:S06]  /*5f90*/  BRA `(.L_x_40) ;  /* 0x00000000003c7947 */ /* 0x000fec0003800000 */
.L_x_41:
[----:B------:R-:W-:Y:S01]  /*5fa0*/  IMAD.MOV.U32 R0, RZ, RZ, 0x1 ;  /* 0x00000001ff007424 */ /* 0x000fe200078e00ff */
[----:B------:R-:W-:Y:S01]  /*5fb0*/  MOV R2, 0x1 ;  /* 0x0000000100027802 */ /* 0x000fe20000000f00 */
[----:B------:R-:W-:Y:S01]  /*5fc0*/  IMAD.MOV.U32 R3, RZ, RZ, 0x1 ;  /* 0x00000001ff037424 */ /* 0x000fe200078e00ff */
[----:B------:R-:W-:Y:S02]  /*5fd0*/  ULDC UR4, c[0x0][0x580] ;  /* 0x0001600000047ab9 */ /* 0x000fe40000000800 */
[----:B------:R-:W-:Y:S02]  /*5fe0*/  PRMT R6, R0, 0x7610, R6 ;  /* 0x0000761000067816 */ /* 0x000fe40000000006 */
[----:B------:R-:W-:Y:S02]  /*5ff0*/  PRMT R0, R2, 0x7610, R0 ;  /* 0x0000761002007816 */ /* 0x000fe40000000000 */
[----:B------:R-:W-:Y:S01]  /*6000*/  PRMT R2, R3, 0x7610, R2 ;  /* 0x0000761003027816 */ /* 0x000fe20000000002 */
[----:B------:R-:W-:Y:S01]  /*6010*/  STL.S16 [R1+0xdc], R6 ;  /* 0x0000dc0601007387 */ /* 0x000fe20000100600 */
[----:B------:R-:W-:-:S03]  /*6020*/  MOV R3, UR4 ;  /* 0x0000000400037c02 */ /* 0x000fc60008000f00 */
[----:B------:R1:W-:Y:S04]  /*6030*/  STL.S16 [R1+0xd8], R0 ;  /* 0x0000d80001007387 */ /* 0x0003e80000100600 */
[----:B------:R3:W-:Y:S04]  /*6040*/  STL.S16 [R1+0xd4], R2 ;  /* 0x0000d40201007387 */ /* 0x0007e80000100600 */
[----:B------:R4:W-:Y:S01]  /*6050*/  STL [R1+0xbc], R3 ;  /* 0x0000bc0301007387 */ /* 0x0009e20000100800 */
[----:B-1----:R-:W-:Y:S01]  /*6060*/  IMAD.U32 R0, RZ, RZ, UR4 ;  /* 0x00000004ff007e24 */ /* 0x002fe2000f8e00ff */
[----:B---3--:R-:W-:-:S04]  /*6070*/  MOV R2, UR4 ;  /* 0x0000000400027c02 */ /* 0x008fc80008000f00 */
[----:B------:R4:W-:Y:S03]  /*6080*/  STL [R1+0xd0], R0 ;  /* 0x0000d00001007387 */ /* 0x0009e60000100800 */
.L_x_40:
[----:B------:R-:W1:Y:S02]  /*6090*/  LDC.64 R6, c[0x0][0x5b0] ;  /* 0x00016c00ff067b82 */ /* 0x000e640000000a00 */
[----:B-1----:R-:W-:-:S04]  /*60a0*/  ISETP.NE.U32.AND P0, PT, R6, RZ, PT ;  /* 0x000000ff0600720c */ /* 0x002fc80003f05070 */
[----:B------:R-:W-:-:S13]  /*60b0*/  ISETP.NE.AND.EX P0, PT, R7, RZ, PT, P0 ;  /* 0x000000ff0700720c */ /* 0x000fda0003f05300 */
[----:B------:R-:W-:Y:S05]  /*60c0*/  @!P0 BRA `(.L_x_42) ;  /* 0x00000000002c8947 */ /* 0x000fea0003800000 */
[----:B------:R-:W-:Y:S02]  /*60d0*/  ULDC.64 UR4, c[0x0][0x5a8] ;  /* 0x00016a0000047ab9 */ /* 0x000fe40000000a00 */
[----:B------:R-:W-:-:S04]  /*60e0*/  ISETP.NE.U32.AND P0, PT, RZ, UR4, PT ;  /* 0x00000004ff007c0c */ /* 0x000fc8000bf05070 */
[----:B------:R-:W-:-:S13]  /*60f0*/  ISETP.NE.AND.EX P0, PT, RZ, UR5, PT, P0 ;  /* 0x00000005ff007c0c */ /* 0x000fda000bf05300 */
[----:B------:R-:W-:Y:S05]  /*6100*/  @!P0 BRA `(.L_x_43) ;  /* 0x0000000000148947 */ /* 0x000fea0003800000 */
[----:B---3--:R-:W1:Y:S01]  /*6110*/  LDC.64 R8, c[0x0][0x5a8] ;  /* 0x00016a00ff087b82 */ /* 0x008e620000000a00 */
[----:B------:R-:W-:-:S04]  /*6120*/  IMAD R7, R6, UR47, RZ ;  /* 0x0000002f06077c24 */ /* 0x000fc8000f8e02ff */
[----:B-1----:R-:W-:-:S05]  /*6130*/  IMAD.WIDE R6, R7, 0x4, R8 ;  /* 0x0000000407067825 */ /* 0x002fca00078e0208 */
[----:B-----5:R1:W5:Y:S01]  /*6140*/  LDG.E R16, desc[UR56][R6.64] ;  /* 0x0000003806107981 */ /* 0x020362000c1e1900 */
[----:B------:R-:W-:Y:S05]  /*6150*/  BRA `(.L_x_42) ;  /* 0x0000000000087947 */ /* 0x000fea0003800000 */
.L_x_43:
[----:B------:R-:W-:Y:S02]  /*6160*/  ULDC UR4, c[0x0][0x5a0] ;  /* 0x0001680000047ab9 */ /* 0x000fe40000000800 */
[----:B-----5:R-:W-:-:S07]  /*6170*/  IMAD.U32 R16, RZ, RZ, UR4 ;  /* 0x00000004ff107e24 */ /* 0x020fce000f8e00ff */
.L_x_42:
[----:B---34-:R-:W3:Y:S01]  /*6180*/  LDL R0, [R1+0xd4] ;  /* 0x0000d40001007983 */ /* 0x018ee20000100800 */
[----:B-1----:R-:W1:Y:S01]  /*6190*/  LDC.64 R6, c[0x0][0x5c0] ;  /* 0x00017000ff067b82 */ /* 0x002e620000000a00 */
[----:B------:R-:W-:Y:S02]  /*61a0*/  ULDC.64 UR4, c[0x0][0x588] ;  /* 0x0001620000047ab9 */ /* 0x000fe40000000a00 */
[----:B------:R-:W4:Y:S04]  /*61b0*/  LDL.LU R10, [R1+0xd0] ;  /* 0x0000d000010a7983 */ /* 0x000f280000300800 */
[----:B------:R-:W2:Y:S01]  /*61c0*/  LDL R9, [R1+0xbc] ;  /* 0x0000bc0001097983 */ /* 0x000ea20000100800 */
[----:B------:R-:W1:Y:S01]  /*61d0*/  LDC R8, c[0x0][0x5c8] ;  /* 0x00017200ff087b82 */ /* 0x000e620000000800 */
[----:B------:R-:W-:Y:S01]  /*61e0*/  ISETP.NE.U32.AND P0, PT, RZ, UR4, PT ;  /* 0x00000004ff007c0c */ /* 0x000fe2000bf05070 */
[----:B------:R-:W-:Y:S01]  /*61f0*/  IMAD.MOV.U32 R3, RZ, RZ, 0x1 ;  /* 0x00000001ff037424 */ /* 0x000fe200078e00ff */
[----:B------:R-:W-:-:S02]  /*6200*/  ISETP.EQ.U32.AND P3, PT, R4, RZ, PT ;  /* 0x000000ff0400720c */ /* 0x000fc40003f62070 */
[----:B------:R-:W-:Y:S02]  /*6210*/  ISETP.NE.AND.EX P0, PT, RZ, UR5, PT, P0 ;  /* 0x00000005ff007c0c */ /* 0x000fe4000bf05300 */
[----:B------:R-:W-:Y:S02]  /*6220*/  MOV R4, 0x1 ;  /* 0x0000000100047802 */ /* 0x000fe40000000f00 */
[----:B------:R-:W-:Y:S02]  /*6230*/  ISETP.EQ.OR.EX P3, PT, R5, RZ, !P0, P3 ;  /* 0x000000ff0500720c */ /* 0x000fe40004762730 */
[----:B------:R-:W-:Y:S02]  /*6240*/  PLOP3.LUT P0, PT, P0, PT, PT, 0x8, 0x0 ;  /* 0x000000000000781c */ /* 0x000fe4000070e170 */
[----:B-1----:R-:W-:-:S04]  /*6250*/  ISETP.NE.U32.AND P2, PT, R6, RZ, PT ;  /* 0x000000ff0600720c */ /* 0x002fc80003f45070 */
[----:B------:R-:W-:-:S04]  /*6260*/  ISETP.NE.AND.EX P2, PT, R7, RZ, PT, P2 ;  /* 0x000000ff0700720c */ /* 0x000fc80003f45320 */
[----:B------:R-:W-:Y:S02]  /*6270*/  FSEL R5, R8, RZ, !P2 ;  /* 0x000000ff08057208 */ /* 0x000fe40005000000 */
[----:B---3--:R-:W-:-:S04]  /*6280*/  LOP3.LUT P4, RZ, R0, 0xff, RZ, 0xc0, !PT ;  /* 0x000000ff00ff7812 */ /* 0x008fc8000788c0ff */
[-C--:B----4-:R-:W-:Y:S02]  /*6290*/  FSEL R0, R2, R10.reuse, !P4 ;  /* 0x0000000a02007208 */ /* 0x090fe40006000000 */
[C---:B--2---:R-:W-:Y:S02]  /*62a0*/  FSEL R10, R9.reuse, R10, !P1 ;  /* 0x0000000a090a7208 */ /* 0x044fe40004800000 */
[----:B------:R-:W-:-:S03]  /*62b0*/  FSEL R0, R9, R0, !P1 ;  /* 0x0000000009007208 */ /* 0x000fc60004800000 */
[----:B------:R1:W-:Y:S01]  /*62c0*/  STL [R1+0xd0], R10 ;  /* 0x0000d00a01007387 */ /* 0x0003e20000100800 */
[----:B------:R-:W-:Y:S05]  /*62d0*/  @!P3 BRA `(.L_x_44) ;  /* 0x00000000004cb947 */ /* 0x000fea0003800000 */
[----:B------:R-:W-:Y:S04]  /*62e0*/  BSSY B0, `(.L_x_45) ;  /* 0x0000011000007945 */ /* 0x000fe80003800000 */
[----:B------:R-:W-:Y:S05]  /*62f0*/  @!P1 BRA `(.L_x_46) ;  /* 0x0000000000309947 */ /* 0x000fea0003800000 */
[----:B-1----:R-:W2:Y:S01]  /*6300*/  LDL R10, [R1+0xd8] ;  /* 0x0000d800010a7983 */ /* 0x002ea20000100800 */
[----:B------:R-:W-:Y:S02]  /*6310*/  PRMT R8, RZ, 0x7610, R8 ;  /* 0x00007610ff087816 */ /* 0x000fe40000000008 */
[----:B------:R-:W-:-:S03]  /*6320*/  PLOP3.LUT P3, PT, P0, PT, PT, 0x80, 0x0 ;  /* 0x000000000000781c */ /* 0x000fc6000076f070 */
[----:B------:R1:W-:Y:S01]  /*6330*/  STL.S16 [R1+0xd4], R8 ;  /* 0x0000d40801007387 */ /* 0x0003e20000100600 */
[----:B--2---:R-:W-:-:S13]  /*6340*/  LOP3.LUT P4, RZ, R10, 0xff, RZ, 0xc0, !PT ;  /* 0x000000ff0aff7812 */ /* 0x004fda000788c0ff */
[----:B-1----:R-:W-:Y:S05]  /*6350*/  @!P4 BRA `(.L_x_47) ;  /* 0x000000000024c947 */ /* 0x002fea0003800000 */
[----:B------:R-:W-:Y:S01]  /*6360*/  PRMT R4, R10, 0x7610, R4 ;  /* 0x000076100a047816 */ /* 0x000fe20000000004 */
[----:B------:R1:W-:Y:S01]  /*6370*/  STL [R1+0xd0], R9 ;  /* 0x0000d00901007387 */ /* 0x0003e20000100800 */
[----:B------:R-:W-:Y:S02]  /*6380*/  FSETP.EQ.AND P3, PT, R9, RZ, PT ;  /* 0x000000ff0900720b */ /* 0x000fe40003f62000 */
[----:B------:R-:W-:Y:S01]  /*6390*/  MOV R0, R9 ;  /* 0x0000000900007202 */ /* 0x000fe20000000f00 */
[----:B------:R1:W-:Y:S01]  /*63a0*/  STL.S16 [R1+0xd4], R4 ;  /* 0x0000d40401007387 */ /* 0x0003e20000100600 */
[----:B------:R-:W-:Y:S09]  /*63b0*/  BRA `(.L_x_47) ;  /* 0x00000000000c7947 */ /* 0x000ff20003800000 */
.L_x_46:
[----:B------:R2:W-:Y:S01]  /*63c0*/  STL [R1+0xd0], R9 ;  /* 0x0000d00901007387 */ /* 0x0005e20000100800 */
[----:B------:R-:W-:Y:S01]  /*63d0*/  FSETP.EQ.AND P3, PT, R9, RZ, PT ;  /* 0x000000ff0900720b */ /* 0x000fe20003f62000 */
[----:B------:R-:W-:-:S12]  /*63e0*/  IMAD.MOV.U32 R0, RZ, RZ, R9 ;  /* 0x000000ffff007224 */ /* 0x000fd800078e0009 */
.L_x_47:
[----:B------:R-:W-:Y:S05]  /*63f0*/  BSYNC B0 ;  /* 0x0000000000007941 */ /* 0x000fea0003800000 */
.L_x_45:
[----:B-1----:R-:W-:-:S07]  /*6400*/  SEL R4, RZ, 0x1, P3 ;  /* 0x00000001ff047807 */ /* 0x002fce0001800000 */
.L_x_44:
[----:B------:R-:W-:Y:S04]  /*6410*/  BSSY B0, `(.L_x_48) ;  /* 0x0000014000007945 */ /* 0x000fe80003800000 */
[----:B------:R-:W-:Y:S05]  /*6420*/  @!P1 BRA `(.L_x_49) ;  /* 0x00000000003c9947 */ /* 0x000fea0003800000 */
[----:B-1----:R-:W3:Y:S01]  /*6430*/  LDL R10, [R1+0xdc] ;  /* 0x0000dc00010a7983 */ /* 0x002ee20000100800 */
[----:B------:R-:W-:Y:S02]  /*6440*/  PRMT R11, RZ, 0x7610, R11 ;  /* 0x00007610ff0b7816 */ /* 0x000fe4000000000b */
[----:B------:R-:W-:-:S03]  /*6450*/  PRMT R13, RZ, 0x7610, R13 ;  /* 0x00007610ff0d7816 */ /* 0x000fc6000000000d */
[----:B------:R4:W-:Y:S04]  /*6460*/  STL.S16 [R1+0xd4], R11 ;  /* 0x0000d40b01007387 */ /* 0x0009e80000100600 */
[----:B------:R4:W-:Y:S01]  /*6470*/  STL.S16 [R1+0xd8], R13 ;  /* 0x0000d80d01007387 */ /* 0x0009e20000100600 */
[----:B---3--:R-:W-:-:S13]  /*6480*/  LOP3.LUT P1, RZ, R10, 0xff, RZ, 0xc0, !PT ;  /* 0x000000ff0aff7812 */ /* 0x008fda000782c0ff */
[----:B----4-:R-:W-:Y:S05]  /*6490*/  @!P1 BRA `(.L_x_50) ;  /* 0x00000000002c9947 */ /* 0x010fea0003800000 */
[C---:B------:R-:W-:Y:S01]  /*64a0*/  PRMT R0, R10.reuse, 0x7610, R0 ;  /* 0x000076100a007816 */ /* 0x040fe20000000000 */
[----:B------:R-:W-:Y:S01]  /*64b0*/  STL [R1+0xd0], R9 ;  /* 0x0000d00901007387 */ /* 0x000fe20000100800 */
[----:B------:R-:W-:Y:S02]  /*64c0*/  PRMT R8, R10, 0x7610, R8 ;  /* 0x000076100a087816 */ /* 0x000fe40000000008 */
[----:B------:R-:W-:Y:S01]  /*64d0*/  FSETP.EQ.AND P0, PT, R9, RZ, PT ;  /* 0x000000ff0900720b */ /* 0x000fe20003f02000 */
[----:B------:R1:W-:Y:S04]  /*64e0*/  STL.S16 [R1+0xd8], R0 ;  /* 0x0000d80001007387 */ /* 0x0003e80000100600 */
[----:B------:R4:W-:Y:S01]  /*64f0*/  STL.S16 [R1+0xd4], R8 ;  /* 0x0000d40801007387 */ /* 0x0009e20000100600 */
[----:B-1----:R-:W-:Y:S01]  /*6500*/  MOV R0, R9 ;  /* 0x0000000900007202 */ /* 0x002fe20000000f00 */
[----:B------:R-:W-:Y:S06]  /*6510*/  BRA `(.L_x_50) ;  /* 0x00000000000c7947 */ /* 0x000fec0003800000 */
.L_x_49:
[----:B------:R3:W-:Y:S01]  /*6520*/  STL [R1+0xd0], R9 ;  /* 0x0000d00901007387 */ /* 0x0007e20000100800 */
[----:B------:R-:W-:Y:S01]  /*6530*/  FSETP.EQ.AND P0, PT, R9, RZ, PT ;  /* 0x000000ff0900720b */ /* 0x000fe20003f02000 */
[----:B------:R-:W-:-:S12]  /*6540*/  IMAD.MOV.U32 R0, RZ, RZ, R9 ;  /* 0x000000ffff007224 */ /* 0x000fd800078e0009 */
.L_x_50:
[----:B------:R-:W-:Y:S05]  /*6550*/  BSYNC B0 ;  /* 0x0000000000007941 */ /* 0x000fea0003800000 */
.L_x_48:
[----:B------:R-:W-:Y:S01]  /*6560*/  PRMT R4, R4, 0x9910, RZ ;  /* 0x0000991004047816 */ /* 0x000fe200000000ff */
[--C-:B------:R-:W-:Y:S01]  /*6570*/  IMAD.MOV.U32 R13, RZ, RZ, R5.reuse ;  /* 0x000000ffff0d7224 */ /* 0x100fe200078e0005 */
[----:B------:R-:W-:Y:S01]  /*6580*/  MOV R11, R5 ;  /* 0x00000005000b7202 */ /* 0x000fe20000000f00 */
[----:B--23--:R-:W-:Y:S01]  /*6590*/  IMAD.MOV.U32 R9, RZ, RZ, R5 ;  /* 0x000000ffff097224 */ /* 0x00cfe200078e0005 */
[----:B------:R-:W-:Y:S02]  /*65a0*/  ISETP.NE.AND P3, PT, R4, RZ, PT ;  /* 0x000000ff0400720c */ /* 0x000fe40003f65270 */
[----:B-1----:R-:W-:Y:S01]  /*65b0*/  MOV R10, RZ ;  /* 0x000000ff000a7202 */ /* 0x002fe20000000f00 */
[----:B------:R-:W-:Y:S10]  /*65c0*/  @!P2 BRA `(.L_x_51) ;  /* 0x000000000088a947 */ /* 0x000ff40003800000 */
[----:B----4-:R-:W1:Y:S01]  /*65d0*/  LDC.64 R8, c[0x0][0x5d0] ;  /* 0x00017400ff087b82 */ /* 0x010e620000000a00 */
[----:B------:R-:W-:Y:S01]  /*65e0*/  SHF.R.U32.HI R12, RZ, 0x5, R12 ;  /* 0x00000005ff0c7819 */ /* 0x000fe2000001160c */
[----:B------:R-:W-:Y:S01]  /*65f0*/  USHF.R.S32.HI UR4, URZ, 0x1f, UR47 ;  /* 0x0000001f3f047899 */ /* 0x000fe2000801142f */
[----:B------:R-:W-:Y:S02]  /*6600*/  ISETP.GE.AND P1, PT, R20, 0x1, PT ;  /* 0x000000011400780c */ /* 0x000fe40003f26270 */
[----:B------:R-:W-:Y:S02]  /*6610*/  SHF.L.U32 R4, R12, 0x4, RZ ;  /* 0x000000040c047819 */ /* 0x000fe400000006ff */
[----:B------:R-:W-:Y:S02]  /*6620*/  ISETP.LT.OR P2, PT, R14, 0x9, !P1 ;  /* 0x000000090e00780c */ /* 0x000fe40004f41670 */
[----:B------:R-:W-:Y:S02]  /*6630*/  LOP3.LUT R4, R4, 0xfffffff0, R15, 0xe2, !PT ;  /* 0xfffffff004047812 */ /* 0x000fe400078ee20f */
[----:B------:R-:W-:-:S03]  /*6640*/  ISETP.LT.OR P5, PT, R14, 0x1, !P1 ;  /* 0x000000010e00780c */ /* 0x000fc60004fa1670 */
[----:B------:R-:W-:-:S05]  /*6650*/  VIADD R4, R4, UR46 ;  /* 0x0000002e04047c36 */ /* 0x000fca0008000000 */
[--C-:B------:R-:W-:Y:S01]  /*6660*/  SHF.R.S32.HI R5, RZ, 0x1f, R4.reuse ;  /* 0x0000001fff057819 */ /* 0x100fe20000011404 */
[C---:B-1----:R-:W-:Y:S02]  /*6670*/  IMAD R12, R8.reuse, UR4, RZ ;  /* 0x00000004080c7c24 */ /* 0x042fe4000f8e02ff */
[----:B------:R-:W-:-:S04]  /*6680*/  IMAD.WIDE.U32 R4, R8, UR47, R4 ;  /* 0x0000002f08047c25 */ /* 0x000fc8000f8e0004 */
[----:B------:R-:W-:Y:S01]  /*6690*/  IMAD R9, R9, UR47, R12 ;  /* 0x0000002f09097c24 */ /* 0x000fe2000f8e020c */
[----:B------:R-:W-:Y:S02]  /*66a0*/  IADD3 R4, P4, R4, R6, RZ ;  /* 0x0000000604047210 */ /* 0x000fe40007f9e0ff */
[----:B------:R-:W-:Y:S02]  /*66b0*/  MOV R6, RZ ;  /* 0x000000ff00067202 */ /* 0x000fe40000000f00 */
[----:B------:R-:W-:Y:S02]  /*66c0*/  IADD3.X R5, R7, R5, R9, P4, !PT ;  /* 0x0000000507057210 */ /* 0x000fe400027fe409 */
[----:B------:R-:W-:-:S03]  /*66d0*/  ISETP.LT.OR P4, PT, R14, 0x81, !P1 ;  /* 0x000000810e00780c */ /* 0x000fc60004f81670 */
[----:B------:R-:W2:Y:S01]  /*66e0*/  @!P2 LDG.E.U8 R7, desc[UR56][R4.64+0x8] ;  /* 0x000008380407a981 */ /* 0x000ea2000c1e1100 */
[----:B------:R-:W-:-:S03]  /*66f0*/  ISETP.LT.OR P1, PT, R14, 0x89, !P1 ;  /* 0x000000890e00780c */ /* 0x000fc60004f21670 */
[----:B------:R-:W3:Y:S06]  /*6700*/  @!P5 LDG.E.U8 R6, desc[UR56][R4.64] ;  /* 0x000000380406d981 */ /* 0x000eec000c1e1100 */
[----:B------:R-:W4:Y:S04]  /*6710*/  @!P4 LDG.E.U8 R8, desc[UR56][R4.64+0x80] ;  /* 0x000080380408c981 */ /* 0x000f28000c1e1100 */
[----:B------:R-:W4:Y:S01]  /*6720*/  @!P1 LDG.E.U8 R9, desc[UR56][R4.64+0x88] ;  /* 0x0000883804099981 */ /* 0x000f22000c1e1100 */
[----:B--2---:R-:W-:-:S05]  /*6730*/  @!P2 IMAD.SHL.U32 R7, R7, 0x100, RZ ;  /* 0x000001000707a824 */ /* 0x004fca00078e00ff */
[----:B---3--:R-:W-:-:S04]  /*6740*/  @!P2 LOP3.LUT R6, R6, R7, RZ, 0xfc, !PT ;  /* 0x000000070606a212 */ /* 0x008fc800078efcff */
[----:B------:R-:W-:-:S04]  /*6750*/  @!P4 LOP3.LUT R7, R6, 0xff00ffff, RZ, 0xc0, !PT ;  /* 0xff00ffff0607c812 */ /* 0x000fc800078ec0ff */
[----:B----4-:R-:W-:-:S04]  /*6760*/  @!P4 LEA R6, R8, R7, 0x10 ;  /* 0x000000070806c211 */ /* 0x010fc800078e80ff */
[----:B------:R-:W-:-:S04]  /*6770*/  @!P1 LOP3.LUT R8, R6, 0xffffff, RZ, 0xc0, !PT ;  /* 0x00ffffff06089812 */ /* 0x000fc800078ec0ff */
[----:B------:R-:W-:-:S04]  /*6780*/  @!P1 PRMT R6, R9, 0x654, R8 ;  /* 0x0000065409069816 */ /* 0x000fc80000000008 */
[-C--:B------:R-:W-:Y:S02]  /*6790*/  F2FP.F16.E4M3.UNPACK_B R5, R6.reuse ;  /* 0x00000006ff05723e */ /* 0x080fe400020006ff */
[----:B------:R-:W-:-:S03]  /*67a0*/  F2FP.F16.E4M3.UNPACK_B R6, R6.H1 ;  /* 0x00000006ff06723e */ /* 0x000fc600030006ff */
[--C-:B------:R-:W-:Y:S02]  /*67b0*/  HADD2.F32 R9, -RZ, R5.reuse.H0_H0 ;  /* 0x20000005ff097230 */ /* 0x100fe40000004100 */
[----:B------:R-:W-:Y:S02]  /*67c0*/  HADD2.F32 R13, -RZ, R5.H1_H1 ;  /* 0x30000005ff0d7230 */ /* 0x000fe40000004100 */
[--C-:B------:R-:W-:Y:S02]  /*67d0*/  HADD2.F32 R11, -RZ, R6.reuse.H0_H0 ;  /* 0x20000006ff0b7230 */ /* 0x100fe40000004100 */
[----:B------:R-:W-:-:S07]  /*67e0*/  HADD2.F32 R5, -RZ, R6.H1_H1 ;  /* 0x30000006ff057230 */ /* 0x000fce0000004100 */
.L_x_51:
[----:B------:R-:W-:Y:S01]  /*67f0*/  BSSY B0, `(.L_x_52) ;  /* 0x0000049000007945 */ /* 0x000fe20003800000 */
[----:B------:R-:W-:Y:S01]  /*6800*/  CS2R R6, SRZ ;  /* 0x0000000000067805 */ /* 0x000fe2000001ff00 */
[----:B------:R-:W-:Y:S02]  /*6810*/  IMAD.MOV.U32 R4, RZ, RZ, RZ ;  /* 0x000000ffff047224 */ /* 0x000fe400078e00ff */
[----:B------:R-:W-:Y:S05]  /*6820*/  @!P3 BRA `(.L_x_53) ;  /* 0x000000040014b947 */ /* 0x000fea0003800000 */
[----:B------:R-:W-:-:S04]  /*6830*/  MOV R4, UR50 ;  /* 0x0000003200047c02 */ /* 0x000fc80008000f00 */
[----:B------:R-:W-:-:S13]  /*6840*/  ISETP.NE.AND P2, PT, R4, 0x3, PT ;  /* 0x000000030400780c */ /* 0x000fda0003f45270 */
[----:B------:R-:W-:Y:S05]  /*6850*/  @!P2 BRA `(.L_x_54) ;  /* 0x000000000004a947 */ /* 0x000fea0003800000 */
[----:B------:R-:W-:Y:S01]  /*6860*/  BPT.TRAP 0x1 ;  /* 0x000000040000795c */ /* 0x000fe20000300000 */
.L_x_54:
[----:B------:R-:W2:Y:S04]  /*6870*/  LDL R6, [R1+0xb4] ;  /* 0x0000b40001067983 */ /* 0x000ea80000100800 */
[----:B------:R-:W3:Y:S01]  /*6880*/  LDL R4, [R1+0xb8] ;  /* 0x0000b80001047983 */ /* 0x000ee20000100800 */
[----:B------:R-:W-:Y:S01]  /*6890*/  BSSY B1, `(.L_x_55) ;  /* 0x0000007000017945 */ /* 0x000fe20003800000 */
[----:B------:R-:W-:Y:S01]  /*68a0*/  IMAD.MOV.U32 R10, RZ, RZ, RZ ;  /* 0x000000ffff0a7224 */ /* 0x000fe200078e00ff */
[----:B------:R-:W-:Y:S02]  /*68b0*/  MOV R7, RZ ;  /* 0x000000ff00077202 */ /* 0x000fe40000000f00 */
[----:B--2---:R-:W-:Y:S02]  /*68c0*/  LEA R27, R6, UR51, 0x3 ;  /* 0x00000033061b7c11 */ /* 0x004fe4000f8e18ff */
[----:B---3--:R-:W-:-:S04]  /*68d0*/  SHF.L.U32 R4, R4, 0x1f, RZ ;  /* 0x0000001f04047819 */ /* 0x008fc800000006ff */
[----:B------:R-:W1:Y:S02]  /*68e0*/  SYNCS.PHASECHK.TRANS64.TRYWAIT P1, [R27+URZ+0x80], R4 ;  /* 0x000080041b0075a7 */ /* 0x000e64000802017f */
[----:B-1----:R-:W-:Y:S05]  /*68f0*/  @!P1 BRA `(.L_x_56) ;  /* 0x0000008800a09947 */ /* 0x002fea0003800000 */
.L_x_243:
[----:B------:R-:W-:Y:S05]  /*6900*/  BSYNC B1 ;  /* 0x0000000000017941 */ /* 0x000fea0003800000 */
.L_x_55:
[----:B------:R2:W5:Y:S01]  /*6910*/  LDL R20, [R1+0xb4] ;  /* 0x0000b40001147983 */ /* 0x0005620000100800 */
[----:B------:R-:W-:Y:S01]  /*6920*/  BSSY B1, `(.L_x_57) ;  /* 0x0000021000017945 */ /* 0x000fe20003800000 */
[----:B------:R-:W-:Y:S01]  /*6930*/  IMAD.MOV.U32 R6, RZ, RZ, RZ ;  /* 0x000000ffff067224 */ /* 0x000fe200078e00ff */
[----:B-1----:R-:W-:Y:S02]  /*6940*/  MOV R4, RZ ;  /* 0x000000ff00047202 */ /* 0x002fe40000000f00 */
[----:B------:R-:W-:Y:S05]  /*6950*/  @P0 BRA `(.L_x_58) ;  /* 0x0000000000740947 */ /* 0x000fea0003800000 */
[----:B----4-:R-:W1:Y:S02]  /*6960*/  S2R R8, SR_TID.X ;  /* 0x0000000000087919 */ /* 0x010e640000002100 */
[C---:B-1----:R-:W-:Y:S01]  /*6970*/  IMAD.SHL.U32 R4, R8.reuse, 0x10, RZ ;  /* 0x0000001008047824 */ /* 0x042fe200078e00ff */
[C---:B------:R-:W-:Y:S01]  /*6980*/  SHF.L.U32 R7, R8.reuse, 0x1, RZ ;  /* 0x0000000108077819 */ /* 0x040fe200000006ff */
[----:B------:R-:W-:-:S03]  /*6990*/  IMAD.SHL.U32 R15, R8, 0x8, RZ ;  /* 0x00000008080f7824 */ /* 0x000fc600078e00ff */
[----:B------:R-:W-:Y:S02]  /*69a0*/  LOP3.LUT R4, R4, 0xe00, RZ, 0xc0, !PT ;  /* 0x00000e0004047812 */ /* 0x000fe400078ec0ff */
[----:B------:R-:W-:Y:S02]  /*69b0*/  LOP3.LUT R6, R15, 0x80, RZ, 0xc0, !PT ;  /* 0x000000800f067812 */ /* 0x000fe400078ec0ff */
[----:B------:R-:W-:Y:S02]  /*69c0*/  LOP3.LUT R4, R4, 0x6, R7, 0xf8, !PT ;  /* 0x0000000604047812 */ /* 0x000fe400078ef807 */
[--C-:B------:R-:W-:Y:S02]  /*69d0*/  LOP3.LUT R7, R6, 0x10, R8.reuse, 0xf8, !PT ;  /* 0x0000001006077812 */ /* 0x100fe400078ef808 */
[----:B------:R-:W-:Y:S02]  /*69e0*/  LOP3.LUT R4, R4, 0x60, R15, 0xf8, !PT ;  /* 0x0000006004047812 */ /* 0x000fe400078ef80f */
[----:B------:R-:W-:-:S02]  /*69f0*/  SHF.R.U32.HI R6, RZ, 0x4, R8 ;  /* 0x00000004ff067819 */ /* 0x000fc40000011608 */
[----:B------:R-:W-:Y:S02]  /*6a00*/  LOP3.LUT R4, R4, R7, RZ, 0xfc, !PT ;  /* 0x0000000704047212 */ /* 0x000fe400078efcff */
[----:B------:R-:W-:Y:S02]  /*6a10*/  LOP3.LUT P1, RZ, R6, 0x1, RZ, 0xc0, !PT ;  /* 0x0000000106ff7812 */ /* 0x000fe4000782c0ff */
[----:B-----5:R-:W-:-:S05]  /*6a20*/  LEA R4, R20, R4, 0xc ;  /* 0x0000000414047211 */ /* 0x020fca00078e60ff */
[----:B------:R-:W-:Y:S01]  /*6a30*/  VIADD R6, R4, UR51 ;  /* 0x0000003304067c36 */ /* 0x000fe20008000000 */
[----:B------:R-:W-:Y:S03]  /*6a40*/  LDS.U16 R8, [R4+UR51+0x208] ;  /* 0x0002083304087984 */ /* 0x000fe60008000400 */
[C---:B------:R-:W-:Y:S01]  /*6a50*/  VIADD R10, R6.reuse, 0x110 ;  /* 0x00000110060a7836 */ /* 0x040fe20000000000 */
[----:B------:R-:W-:Y:S01]  /*6a60*/  IADD3 R7, R6, 0x100, RZ ;  /* 0x0000010006077810 */ /* 0x000fe20007ffe0ff */
[----:B------:R-:W-:Y:S03]  /*6a70*/  LDS.U16 R15, [R4+UR51+0x108] ;  /* 0x00010833040f7984 */ /* 0x000fe60008000400 */
[----:B------:R-:W-:Y:S01]  /*6a80*/  @P1 IADD3 R10, R7, -0x10, RZ ;  /* 0xfffffff0070a1810 */ /* 0x000fe20007ffe0ff */
[----:B------:R-:W-:Y:S04]  /*6a90*/  LDS.U16 R6, [R4+UR51+0x200] ;  /* 0x0002003304067984 */ /* 0x000fe80008000400 */
[----:B------:R-:W1:Y:S04]  /*6aa0*/  LDS.U16 R7, [R4+UR51+0x100] ;  /* 0x0001003304077984 */ /* 0x000e680008000400 */
[----:B------:R-:W-:Y:S04]  /*6ab0*/  LDS.U16 R12, [R10+0x100] ;  /* 0x000100000a0c7984 */ /* 0x000fe80000000400 */
[----:B------:R-:W3:Y:S04]  /*6ac0*/  LDS.U16 R21, [R10] ;  /* 0x000000000a157984 */ /* 0x000ee80000000400 */
[----:B------:R-:W-:Y:S04]  /*6ad0*/  LDS.U16 R14, [R10+0x108] ;  /* 0x000108000a0e7984 */ /* 0x000fe80000000400 */
[----:B------:R-:W4:Y:S01]  /*6ae0*/  LDS.U16 R25, [R10+0x8] ;  /* 0x000008000a197984 */ /* 0x000f220000000400 */
[----:B-1----:R-:W-:-:S02]  /*6af0*/  PRMT R4, R7, 0x5410, R6 ;  /* 0x0000541007047816 */ /* 0x002fc40000000006 */
[----:B------:R-:W-:Y:S02]  /*6b00*/  PRMT R6, R15, 0x5410, R8 ;  /* 0x000054100f067816 */ /* 0x000fe40000000008 */
[----:B---3--:R-:W-:Y:S02]  /*6b10*/  PRMT R7, R21, 0x5410, R12 ;  /* 0x0000541015077816 */ /* 0x008fe4000000000c */
[----:B----4-:R-:W-:-:S07]  /*6b20*/  PRMT R10, R25, 0x5410, R14 ;  /* 0x00005410190a7816 */ /* 0x010fce000000000e */
.L_x_58:
[----:B------:R-:W-:Y:S05]  /*6b30*/  BSYNC B1 ;  /* 0x0000000000017941 */ /* 0x000fea0003800000 */
.L_x_57:
[----:B------:R-:W-:Y:S01]  /*6b40*/  @!PT LDS RZ, [RZ] ;  /* 0x00000000fffff984 */ /* 0x000fe20000000800 */
[----:B------:R-:W-:Y:S01]  /*6b50*/  @!PT LDS RZ, [RZ] ;  /* 0x00000000fffff984 */ /* 0x000fe20000000800 */
[----:B------:R-:W-:Y:S01]  /*6b60*/  @!PT LDS RZ, [RZ] ;  /* 0x00000000fffff984 */ /* 0x000fe20000000800 */
[----:B------:R-:W-:Y:S01]  /*6b70*/  @!PT LDS RZ, [RZ] ;  /* 0x00000000fffff984 */ /* 0x000fe20000000800 */
[----:B------:R1:W-:Y:S06]  /*6b80*/  MEMBAR.ALL.CTA ;  /* 0x0000000000007992 */ /* 0x0003ec0000008000 */
[----:B-1----:R-:W1:Y:S01]  /*6b90*/  FENCE.VIEW.ASYNC.S ;  /* 0x00000000000073c6 */ /* 0x002e620000000000 */
[----:B------:R-:W-:Y:S05]  /*6ba0*/  @!P2 BRA `(.L_x_59) ;  /* 0x000000000004a947 */ /* 0x000fea0003800000 */
[----:B------:R-:W-:Y:S01]  /*6bb0*/  BPT.TRAP 0x1 ;  /* 0x000000040000795c */ /* 0x000fe20000300000 */
.L_x_59:
[----:B------:R-:W3:Y:S01]  /*6bc0*/  LDL.LU R14, [R1+0xb8] ;  /* 0x0000b800010e7983 */ /* 0x000ee20000300800 */
[----:B----4-:R-:W-:Y:S01]  /*6bd0*/  VIADD R8, R27, 0xa0 ;  /* 0x000000a01b087836 */ /* 0x010fe20000000000 */
[----:B------:R-:W4:Y:S04]  /*6be0*/  S2R R15, SR_CgaCtaId ;  /* 0x00000000000f7919 */ /* 0x000f280000008800 */
[----:B----4-:R-:W-:-:S04]  /*6bf0*/  PRMT R8, R15, 0x654, R8 ;  /* 0x000006540f087816 */ /* 0x010fc80000000008 */
[----:B-1----:R1:W-:Y:S02]  /*6c00*/  SYNCS.ARRIVE.TRANS64.RED.A1T0 RZ, [R8+URZ], RZ ;  /* 0x000000ff08ff79a7 */ /* 0x0023e4000810043f */
[----:B-1---5:R-:W-:-:S04]  /*6c10*/  IADD3 R8, R20, 0x1, RZ ;  /* 0x0000000114087810 */ /* 0x022fc80007ffe0ff */
[----:B------:R-:W-:-:S04]  /*6c20*/  ISETP.NE.AND P1, PT, R8, 0x4, PT ;  /* 0x000000040800780c */ /* 0x000fc80003f25270 */
[----:B------:R-:W-:Y:S02]  /*6c30*/  SEL R12, RZ, 0x1, P1 ;  /* 0x00000001ff0c7807 */ /* 0x000fe40000800000 */
[----:B------:R-:W-:Y:S02]  /*6c40*/  SEL R8, R8, RZ, P1 ;  /* 0x000000ff08087207 */ /* 0x000fe40000800000 */
[----:B---3--:R-:W-:-:S05]  /*6c50*/  LOP3.LUT R14, R14, R12, RZ, 0x3c, !PT ;  /* 0x0000000c0e0e7212 */ /* 0x008fca00078e3cff */
[----:B------:R1:W-:Y:S04]  /*6c60*/  STL [R1+0xb8], R14 ;  /* 0x0000b80e01007387 */ /* 0x0003e80000100800 */
[----:B------:R1:W-:Y:S02]  /*6c70*/  STL [R1+0xb4], R8 ;  /* 0x0000b40801007387 */ /* 0x0003e40000100800 */
.L_x_53:
[----:B------:R-:W-:Y:S05]  /*6c80*/  BSYNC B0 ;  /* 0x0000000000007941 */ /* 0x000fea0003800000 */
.L_x_52:
[----:B------:R-:W3:Y:S01]  /*6c90*/  S2R R29, SR_TID.X ;  /* 0x00000000001d7919 */ /* 0x000ee20000002100 */
[-C--:B-1--4-:R-:W-:Y:S01]  /*6ca0*/  F2FP.F16.E4M3.UNPACK_B R8, R4.reuse ;  /* 0x00000004ff08723e */ /* 0x092fe200020006ff */
[C---:B-----5:R-:W-:Y:S01]  /*6cb0*/  FFMA R227, R16.reuse, R227, R9 ;  /* 0x000000e310e37223 */ /* 0x060fe20000000009 */
[----:B------:R-:W-:Y:S01]  /*6cc0*/  F2FP.F16.E4M3.UNPACK_B R12, R4.H1 ;  /* 0x00000004ff0c723e */ /* 0x000fe200030006ff */
[C-C-:B------:R-:W-:Y:S01]  /*6cd0*/  FFMA R21, R16.reuse, R224, R13.reuse ;  /* 0x000000e010157223 */ /* 0x140fe2000000000d */
[----:B------:R-:W-:Y:S01]  /*6ce0*/  F2FP.F16.E4M3.UNPACK_B R20, R6 ;  /* 0x00000006ff14723e */ /* 0x000fe200020006ff */
[--C-:B------:R-:W-:Y:S02]  /*6cf0*/  HADD2.F32 R14, -RZ, R8.reuse.H0_H0 ;  /* 0x20000008ff0e7230 */ /* 0x100fe40000004100 */
[C-C-:B------:R-:W-:Y:S01]  /*6d00*/  FFMA R225, R16.reuse, R225, R13.reuse ;  /* 0x000000e110e17223 */ /* 0x140fe2000000000d */
[----:B------:R-:W-:Y:S02]  /*6d10*/  HADD2.F32 R8, -RZ, R8.H1_H1 ;  /* 0x30000008ff087230 */ /* 0x000fe40000004100 */
[C---:B------:R-:W-:Y:S01]  /*6d20*/  FFMA R221, R16.reuse, R221, R13 ;  /* 0x000000dd10dd7223 */ /* 0x040fe2000000000d */
[----:B------:R-:W-:Y:S01]  /*6d30*/  FFMA R223, R16, R223, R9 ;  /* 0x000000df10df7223 */ /* 0x000fe20000000009 */
[----:B------:R-:W-:Y:S01]  /*6d40*/  FFMA R227, R14, R2, R227 ;  /* 0x000000020ee37223 */ /* 0x000fe200000000e3 */
[----:B------:R-:W-:-:S02]  /*6d50*/  HADD2.F32 R14, -RZ, R12.H0_H0 ;  /* 0x2000000cff0e7230 */ /* 0x000fc40000004100 */
[C---:B------:R-:W-:Y:S01]  /*6d60*/  FFMA R219, R16.reuse, R219, R9 ;  /* 0x000000db10db7223 */ /* 0x040fe20000000009 */
[----:B------:R-:W-:Y:S02]  /*6d70*/  HADD2.F32 R12, -RZ, R12.H1_H1 ;  /* 0x3000000cff0c7230 */ /* 0x000fe40000004100 */
[C-C-:B------:R-:W-:Y:S01]  /*6d80*/  FFMA R217, R16.reuse, R217, R13.reuse ;  /* 0x000000d910d97223 */ /* 0x140fe2000000000d */
[----:B------:R-:W-:Y:S01]  /*6d90*/  FFMA R213, R16, R213, R13 ;  /* 0x000000d510d57223 */ /* 0x000fe2000000000d */
[-C--:B------:R-:W-:Y:S01]  /*6da0*/  FFMA R225, R14, R2.reuse, R225 ;  /* 0x000000020ee17223 */ /* 0x080fe200000000e1 */
[----:B------:R-:W-:Y:S01]  /*6db0*/  FFMA R215, R16, R215, R9 ;  /* 0x000000d710d77223 */ /* 0x000fe20000000009 */
[----:B------:R-:W-:Y:S01]  /*6dc0*/  FFMA R28, R12, R2, R21 ;  /* 0x000000020c1c7223 */ /* 0x000fe20000000015 */
[--C-:B------:R-:W-:Y:S01]  /*6dd0*/  HADD2.F32 R12, -RZ, R20.reuse.H0_H0 ;  /* 0x20000014ff0c7230 */ /* 0x100fe20000004100 */
[----:B------:R-:W-:Y:S01]  /*6de0*/  F2FP.F16.E4M3.UNPACK_B R21, R7 ;  /* 0x00000007ff15723e */ /* 0x000fe200020006ff */
[----:B------:R-:W-:-:S02]  /*6df0*/  HADD2.F32 R20, -RZ, R20.H1_H1 ;  /* 0x30000014ff147230 */ /* 0x000fc40000004100 */
[----:B------:R-:W-:Y:S01]  /*6e00*/  F2FP.SATFINITE.E4M3.F32.PACK_AB_MERGE_C R225, R28, R225, RZ ;  /* 0x000000e11ce1723e */ /* 0x000fe200048070ff */
[----:B------:R-:W-:Y:S01]  /*6e10*/  FFMA R223, R12, R2, R223 ;  /* 0x000000020cdf7223 */ /* 0x000fe200000000df */
[----:B------:R-:W-:Y:S02]  /*6e20*/  F2FP.F16.E4M3.UNPACK_B R12, R7.H1 ;  /* 0x00000007ff0c723e */ /* 0x000fe400030006ff */
[----:B---3--:R-:W-:Y:S02]  /*6e30*/  SHF.R.U32.HI R15, RZ, 0x4, R29 ;  /* 0x00000004ff0f7819 */ /* 0x008fe4000001161d */
[----:B------:R-:W-:Y:S02]  /*6e40*/  LOP3.LUT R27, R29, 0xff, RZ, 0xc0, !PT ;  /* 0x000000ff1d1b7812 */ /* 0x000fe400078ec0ff */
[----:B------:R-:W-:Y:S01]  /*6e50*/  LOP3.LUT P2, RZ, R15, 0x1, RZ, 0xc0, !PT ;  /* 0x000000010fff7812 */ /* 0x000fe2000784c0ff */
[----:B------:R-:W-:Y:S01]  /*6e60*/  FFMA R15, R16, R226, R9 ;  /* 0x000000e2100f7223 */ /* 0x000fe20000000009 */
[----:B------:R-:W-:Y:S01]  /*6e70*/  SHF.L.U32 R25, R29, 0x1, RZ ;  /* 0x000000011d197819 */ /* 0x000fe200000006ff */
[----:B------:R-:W-:-:S02]  /*6e80*/  VIADD R27, R27, 0x1f ;  /* 0x0000001f1b1b7836 */ /* 0x000fc40000000000 */
[----:B------:R-:W-:Y:S01]  /*6e90*/  FFMA R26, R8, R2, R15 ;  /* 0x00000002081a7223 */ /* 0x000fe2000000000f */
[----:B------:R-:W-:Y:S01]  /*6ea0*/  F2FP.F16.E4M3.UNPACK_B R8, R6.H1 ;  /* 0x00000006ff08723e */ /* 0x000fe200030006ff */
[----:B------:R-:W-:Y:S01]  /*6eb0*/  FFMA R15, R16, R222, R9 ;  /* 0x000000de100f7223 */ /* 0x000fe20000000009 */
[----:B------:R-:W-:Y:S02]  /*6ec0*/  ISETP.GT.U32.AND P1, PT, R27, 0x3e, PT ;  /* 0x0000003e1b00780c */ /* 0x000fe40003f24070 */
[----:B------:R-:W-:Y:S01]  /*6ed0*/  F2FP.SATFINITE.E4M3.F32.PACK_AB_MERGE_C R227, R26, R227, RZ ;  /* 0x000000e31ae3723e */ /* 0x000fe200048070ff */
[--C-:B------:R-:W-:Y:S02]  /*6ee0*/  HADD2.F32 R14, -RZ, R8.reuse.H0_H0 ;  /* 0x20000008ff0e7230 */ /* 0x100fe40000004100 */
[----:B------:R-:W-:Y:S01]  /*6ef0*/  FFMA R30, R20, R2, R15 ;  /* 0x00000002141e7223 */ /* 0x000fe2000000000f */
[----:B------:R-:W-:Y:S02]  /*6f00*/  HADD2.F32 R8, -RZ, R8.H1_H1 ;  /* 0x30000008ff087230 */ /* 0x000fe40000004100 */
[----:B------:R-:W-:Y:S01]  /*6f10*/  FFMA R15, R16, R220, R13 ;  /* 0x000000dc100f7223 */ /* 0x000fe2000000000d */
[----:B------:R-:W-:-:S02]  /*6f20*/  HADD2.F32 R20, -RZ, R21.H1_H1 ;  /* 0x30000015ff147230 */ /* 0x000fc40000004100 */
[-C--:B------:R-:W-:Y:S01]  /*6f30*/  FFMA R221, R14, R2.reuse, R221 ;  /* 0x000000020edd7223 */ /* 0x080fe200000000dd */
[----:B------:R-:W-:Y:S02]  /*6f40*/  HADD2.F32 R14, -RZ, R21.H0_H0 ;  /* 0x20000015ff0e7230 */ /* 0x000fe40000004100 */
[----:B------:R-:W-:Y:S01]  /*6f50*/  FFMA R32, R8, R2, R15 ;  /* 0x0000000208207223 */ /* 0x000fe2000000000f */
[----:B------:R-:W-:Y:S01]  /*6f60*/  F2FP.F16.E4M3.UNPACK_B R15, R10 ;  /* 0x0000000aff0f723e */ /* 0x000fe200020006ff */
[----:B------:R-:W-:Y:S01]  /*6f70*/  FFMA R21, R16, R218, R9 ;  /* 0x000000da10157223 */ /* 0x000fe20000000009 */
[----:B------:R-:W-:Y:S02]  /*6f80*/  HADD2.F32 R8, -RZ, R12.H0_H0 ;  /* 0x2000000cff087230 */ /* 0x000fe40000004100 */
[----:B------:R-:W-:Y:S01]  /*6f90*/  FFMA R219, R14, R2, R219 ;  /* 0x000000020edb7223 */ /* 0x000fe200000000db */
[----:B------:R-:W-:Y:S01]  /*6fa0*/  F2FP.F16.E4M3.UNPACK_B R14, R10.H1 ;  /* 0x0000000aff0e723e */ /* 0x000fe200030006ff */
[----:B------:R-:W-:Y:S01]  /*6fb0*/  FFMA R34, R20, R2, R21 ;  /* 0x0000000214227223 */ /* 0x000fe20000000015 */
[----:B------:R-:W-:-:S02]  /*6fc0*/  HADD2.F32 R24, -RZ, R15.H1_H1 ;  /* 0x3000000fff187230 */ /* 0x000fc40000004100 */
[----:B------:R-:W-:Y:S01]  /*6fd0*/  FFMA R21, R16, R214, R9 ;  /* 0x000000d610157223 */ /* 0x000fe20000000009 */
[----:B------:R-:W-:Y:S02]  /*6fe0*/  HADD2.F32 R12, -RZ, R12.H1_H1 ;  /* 0x3000000cff0c7230 */ /* 0x000fe40000004100 */
[-C--:B------:R-:W-:Y:S01]  /*6ff0*/  FFMA R217, R8, R2.reuse, R217 ;  /* 0x0000000208d97223 */ /* 0x080fe200000000d9 */
[----:B------:R-:W-:Y:S02]  /*7000*/  HADD2.F32 R20, -RZ, R15.H0_H0 ;  /* 0x2000000fff147230 */ /* 0x000fe40000004100 */
[----:B------:R-:W-:Y:S01]  /*7010*/  FFMA R21, R24, R2, R21 ;  /* 0x0000000218157223 */ /* 0x000fe20000000015 */
[----:B------:R-:W-:Y:S02]  /*7020*/  IMAD.SHL.U32 R24, R29, 0x10, RZ ;  /* 0x000000101d187824 */ /* 0x000fe400078e00ff */
[----:B------:R-:W-:Y:S01]  /*7030*/  FFMA R15, R16, R216, R13 ;  /* 0x000000d8100f7223 */ /* 0x000fe2000000000d */
[----:B------:R-:W-:-:S02]  /*7040*/  HADD2.F32 R8, -RZ, R14.H0_H0 ;  /* 0x2000000eff087230 */ /* 0x000fc40000004100 */
[-C--:B------:R-:W-:Y:S01]  /*7050*/  FFMA R20, R20, R2.reuse, R215 ;  /* 0x0000000214147223 */ /* 0x080fe200000000d7 */
[----:B------:R-:W-:Y:S01]  /*7060*/  HADD2.F32 R14, -RZ, R14.H1_H1 ;  /* 0x3000000eff0e7230 */ /* 0x000fe20000004100 */
[----:B------:R-:W-:Y:S01]  /*7070*/  LOP3.LUT R24, R24, 0xe00, RZ, 0xc0, !PT ;  /* 0x00000e0018187812 */ /* 0x000fe200078ec0ff */
[----:B------:R-:W-:Y:S01]  /*7080*/  FFMA R12, R12, R2, R15 ;  /* 0x000000020c0c7223 */ /* 0x000fe2000000000f */
[----:B------:R-:W-:Y:S01]  /*7090*/  FFMA R15, R16, R212, R13 ;  /* 0x000000d4100f7223 */ /* 0x000fe2000000000d */
[-C--:B------:R-:W-:Y:S01]  /*70a0*/  FFMA R8, R8, R2.reuse, R213 ;  /* 0x0000000208087223 */ /* 0x080fe200000000d5 */
[----:B------:R-:W-:Y:S02]  /*70b0*/  LOP3.LUT R24, R24, 0x6, R25, 0xf8, !PT ;  /* 0x0000000618187812 */ /* 0x000fe400078ef819 */
[----:B------:R-:W-:Y:S01]  /*70c0*/  SHF.L.U32 R25, R29, 0x3, RZ ;  /* 0x000000031d197819 */ /* 0x000fe200000006ff */
[----:B------:R-:W-:Y:S01]  /*70d0*/  FFMA R15, R14, R2, R15 ;  /* 0x000000020e0f7223 */ /* 0x000fe2000000000f */
[----:B------:R-:W-:Y:S01]  /*70e0*/  F2FP.SATFINITE.E4M3.F32.PACK_AB_MERGE_C R217, R12, R217, RZ ;  /* 0x000000d90cd9723e */ /* 0x000fe200048070ff */
[----:B------:R-:W-:Y:S01]  /*70f0*/  IMAD.MOV.U32 R12, RZ, RZ, 0x10 ;  /* 0x00000010ff0c7424 */ /* 0x000fe200078e00ff */
[----:B------:R-:W-:-:S02]  /*7100*/  LOP3.LUT R14, R25, 0x80, RZ, 0xc0, !PT ;  /* 0x00000080190e7812 */ /* 0x000fc400078ec0ff */
[----:B------:R-:W-:Y:S02]  /*7110*/  LOP3.LUT R24, R24, 0x60, R25, 0xf8, !PT ;  /* 0x0000006018187812 */ /* 0x000fe400078ef819 */
[----:B------:R-:W-:Y:S02]  /*7120*/  LOP3.LUT R27, R14, 0x10, R29, 0xf8, !PT ;  /* 0x000000100e1b7812 */ /* 0x000fe400078ef81d */
[----:B------:R-:W-:Y:S02]  /*7130*/  F2FP.SATFINITE.E4M3.F32.PACK_AB_MERGE_C R25, R15, R8, RZ ;  /* 0x000000080f19723e */ /* 0x000fe400048070ff */
[----:B------:R-:W-:Y:S02]  /*7140*/  F2FP.SATFINITE.E4M3.F32.PACK_AB_MERGE_C R223, R30, R223, RZ ;  /* 0x000000df1edf723e */ /* 0x000fe400048070ff */
[----:B------:R-:W-:Y:S02]  /*7150*/  F2FP.SATFINITE.E4M3.F32.PACK_AB_MERGE_C R221, R32, R221, RZ ;  /* 0x000000dd20dd723e */ /* 0x000fe400048070ff */
[----:B------:R-:W-:-:S02]  /*7160*/  F2FP.SATFINITE.E4M3.F32.PACK_AB_MERGE_C R219, R34, R219, RZ ;  /* 0x000000db22db723e */ /* 0x000fc400048070ff */
[----:B------:R-:W-:Y:S02]  /*7170*/  F2FP.SATFINITE.E4M3.F32.PACK_AB_MERGE_C R21, R21, R20, RZ ;  /* 0x000000141515723e */ /* 0x000fe400048070ff */
[----:B------:R-:W-:Y:S02]  /*7180*/  LOP3.LUT R8, R24, R27, RZ, 0xfc, !PT ;  /* 0x0000001b18087212 */ /* 0x000fe400078efcff */
[----:B------:R-:W-:Y:S01]  /*7190*/  SEL R12, R12, 0xfffffff0, !P2 ;  /* 0xfffffff00c0c7807 */ /* 0x000fe20005000000 */
[----:B------:R-:W-:Y:S06]  /*71a0*/  @P1 BRA `(.L_x_60) ;  /* 0x0000000000041947 */ /* 0x000fec0003800000 */
[----:B------:R-:W-:-:S04]  /*71b0*/  DEPBAR.LE SB0, 0x1 ;  /* 0x000080400000791a */ /* 0x000fc80000000000 */
.L_x_60:
[----:B------:R-:W-:Y:S05]  /*71c0*/  WARPSYNC.ALL ;  /* 0x0000000000007948 */ /* 0x000fea0003800000 */
[----:B------:R-:W-:Y:S01]  /*71d0*/  BAR.SYNC.DEFER_BLOCKING 0x1, 0x100 ;  /* 0x0044000000007b1d */ /* 0x000fe20000010000 */
[----:B------:R-:W-:-:S05]  /*71e0*/  IADD3 R15, R8, UR51, RZ ;  /* 0x00000033080f7c10 */ /* 0x000fca000fffe0ff */
[----:B------:R-:W-:Y:S01]  /*71f0*/  IMAD.IADD R14, R15, 0x1, R12 ;  /* 0x000000010f0e7824 */ /* 0x000fe200078e020c */
[----:B------:R-:W-:Y:S01]  /*7200*/  BSSY B0, `(.L_x_61) ;  /* 0x0000016000007945 */ /* 0x000fe20003800000 */
[----:B------:R1:W-:Y:S04]  /*7210*/  STS.U16 [R8+UR51+0x4100], R227 ;  /* 0x004100e308007988 */ /* 0x0003e80008000433 */
[----:B------:R1:W-:Y:S04]  /*7220*/  STS.U16 [R8+UR51+0x4200], R225 ;  /* 0x004200e108007988 */ /* 0x0003e80008000433 */
[----:B------:R1:W-:Y:S04]  /*7230*/  STS.U16 [R8+UR51+0x4108], R223 ;  /* 0x004108df08007988 */ /* 0x0003e80008000433 */
[----:B------:R1:W-:Y:S04]  /*7240*/  STS.U16 [R8+UR51+0x4208], R221 ;  /* 0x004208dd08007988 */ /* 0x0003e80008000433 */
[----:B------:R1:W-:Y:S04]  /*7250*/  STS.U16 [R14+0x4100], R219 ;  /* 0x004100db0e007388 */ /* 0x0003e80000000400 */
[----:B------:R1:W-:Y:S04]  /*7260*/  STS.U16 [R14+0x4200], R217 ;  /* 0x004200d90e007388 */ /* 0x0003e80000000400 */
[----:B------:R1:W-:Y:S04]  /*7270*/  STS.U16 [R14+0x4108], R21 ;  /* 0x004108150e007388 */ /* 0x0003e80000000400 */
[----:B------:R1:W-:Y:S01]  /*7280*/  STS.U16 [R14+0x4208], R25 ;  /* 0x004208190e007388 */ /* 0x0003e20000000400 */
[----:B------:R-:W-:Y:S01]  /*7290*/  @!PT LDS RZ, [RZ] ;  /* 0x00000000fffff984 */ /* 0x000fe20000000800 */
[----:B------:R-:W-:Y:S01]  /*72a0*/  @!PT LDS RZ, [RZ] ;  /* 0x00000000fffff984 */ /* 0x000fe20000000800 */
[----:B------:R-:W-:Y:S01]  /*72b0*/  @!PT LDS RZ, [RZ] ;  /* 0x00000000fffff984 */ /* 0x000fe20000000800 */
[----:B------:R-:W-:Y:S01]  /*72c0*/  @!PT LDS RZ, [RZ] ;  /* 0x00000000fffff984 */ /* 0x000fe20000000800 */
[----:B------:R3:W-:Y:S06]  /*72d0*/  MEMBAR.ALL.CTA ;  /* 0x0000000000007992 */ /* 0x0007ec0000008000 */
[----:B---3--:R-:W3:Y:S02]  /*72e0*/  FENCE.VIEW.ASYNC.S ;  /* 0x00000000000073c6 */ /* 0x008ee40000000000 */
[----:B---3--:R-:W-:Y:S06]  /*72f0*/  BAR.SYNC.DEFER_BLOCKING 0x1, 0x100 ;  /* 0x0044000000007b1d */ /* 0x008fec0000010000 */
[----:B-1----:R-:W-:Y:S05]  /*7300*/  @P1 BRA `(.L_x_62) ;  /* 0x0000000000141947 */ /* 0x002fea0003800000 */
[----:B------:R-:W-:Y:S02]  /*7310*/  UIADD3 UR4, UP0, UR58, 0x4f0, URZ ;  /* 0x000004f03a047890 */ /* 0x000fe4000ff1e03f */
[----:B------:R-:W-:Y:S02]  /*7320*/  UIADD3 UR44, UR51, 0x4100, URZ ;  /* 0x00004100332c7890 */ /* 0x000fe4000fffe03f */
[----:B------:R-:W-:-:S09]  /*7330*/  UIADD3.X UR5, URZ, UR59, URZ, UP0, !UPT ;  /* 0x0000003b3f057290 */ /* 0x000fd200087fe43f */
[----:B------:R1:W-:Y:S02]  /*7340*/  UTMASTG.3D [UR44], [UR4] ;  /* 0x0000002c040073b5 */ /* 0x0003e40008010000 */
[----:B-1----:R0:W-:Y:S02]  /*7350*/  UTMACMDFLUSH ;  /* 0x00000000000079b7 */ /* 0x0021e40000000000 */
.L_x_62:
[----:B------:R-:W-:Y:S05]  /*7360*/  BSYNC B0 ;  /* 0x0000000000007941 */ /* 0x000fea0003800000 */
.L_x_61:
[----:B------:R-:W-:Y:S04]  /*7370*/  BSSY B0, `(.L_x_63) ;  /* 0x0000036000007945 */ /* 0x000fe80003800000 */
[----:B------:R-:W-:Y:S05]  /*7380*/  @!P3 BRA `(.L_x_64) ;  /* 0x0000000000d0b947 */ /* 0x000fea0003800000 */
[----:B------:R-:W-:-:S04]  /*7390*/  MOV R15, UR50 ;  /* 0x00000032000f7c02 */ /* 0x000fc80008000f00 */
[----:B------:R-:W-:-:S13]  /*73a0*/  ISETP.NE.AND P4, PT, R15, 0x3, PT ;  /* 0x000000030f00780c */ /* 0x000fda0003f85270 */
[----:B------:R-:W-:Y:S05]  /*73b0*/  @!P4 BRA `(.L_x_65) ;  /* 0x000000000004c947 */ /* 0x000fea0003800000 */
[----:B------:R-:W-:Y:S01]  /*73c0*/  BPT.TRAP 0x1 ;  /* 0x000000040000795c */ /* 0x000fe20000300000 */
.L_x_65:
[----:B------:R-:W3:Y:S04]  /*73d0*/  LDL R15, [R1+0xb8] ;  /* 0x0000b800010f7983 */ /* 0x000ee80000100800 */
[----:B------:R-:W4:Y:S01]  /*73e0*/  LDL R20, [R1+0xb4] ;  /* 0x0000b40001147983 */ /* 0x000f220000100800 */
[----:B------:R-:W-:Y:S01]  /*73f0*/  BSSY B1, `(.L_x_66) ;  /* 0x0000005000017945 */ /* 0x000fe20003800000 */
[----:B---3--:R-:W-:Y:S02]  /*7400*/  SHF.L.U32 R15, R15, 0x1f, RZ ;  /* 0x0000001f0f0f7819 */ /* 0x008fe400000006ff */
[----:B----4-:R-:W-:-:S04]  /*7410*/  LEA R26, R20, UR51, 0x3 ;  /* 0x00000033141a7c11 */ /* 0x010fc8000f8e18ff */
[----:B------:R-:W1:Y:S02]  /*7420*/  SYNCS.PHASECHK.TRANS64.TRYWAIT P2, [R26+URZ+0x80], R15 ;  /* 0x0000800f1a0075a7 */ /* 0x000e64000804017f */
[----:B-1----:R-:W-:Y:S05]  /*7430*/  @!P2 BRA `(.L_x_67) ;  /* 0x0000007c00e4a947 */ /* 0x002fea0003800000 */
.L_x_244:
[----:B------:R-:W-:Y:S05]  /*7440*/  BSYNC B1 ;  /* 0x0000000000017941 */ /* 0x000fea0003800000 */
.L_x_66:
[----:B------:R-:W-:Y:S04]  /*7450*/  BSSY B1, `(.L_x_68) ;  /* 0x0000012000017945 */ /* 0x000fe80003800000 */
[----:B------:R-:W-:Y:S05]  /*7460*/  @P0 BRA `(.L_x_69) ;  /* 0x0000000000400947 */ /* 0x000fea0003800000 */
[----:B------:R-:W3:Y:S02]  /*7470*/  LDL R20, [R1+0xb4] ;  /* 0x0000b40001147983 */ /* 0x000ee40000100800 */
[----:B---3--:R-:W-:-:S05]  /*7480*/  IMAD R27, R20, 0x1000, R8 ;  /* 0x00001000141b7824 */ /* 0x008fca00078e0208 */
[----:B------:R-:W-:Y:S01]  /*7490*/  IADD3 R7, R27, UR51, RZ ;  /* 0x000000331b077c10 */ /* 0x000fe2000fffe0ff */
[----:B------:R-:W-:Y:S04]  /*74a0*/  LDS.U16 R4, [R27+UR51+0x200] ;  /* 0x000200331b047984 */ /* 0x000fe80008000400 */
[----:B------:R-:W-:Y:S01]  /*74b0*/  IMAD.IADD R24, R7, 0x1, R12 ;  /* 0x0000000107187824 */ /* 0x000fe200078e020c */
[----:B------:R-:W-:Y:S04]  /*74c0*/  LDS.U16 R6, [R27+UR51+0x208] ;  /* 0x000208331b067984 */ /* 0x000fe80008000400 */
[----:B------:R-:W3:Y:S04]  /*74d0*/  LDS.U16 R7, [R27+UR51+0x100] ;  /* 0x000100331b077984 */ /* 0x000ee80008000400 */
[----:B------:R-:W-:Y:S04]  /*74e0*/  LDS.U16 R10, [R24+0x200] ;  /* 0x00020000180a7984 */ /* 0x000fe80000000400 */
[----:B------:R-:W4:Y:S04]  /*74f0*/  LDS.U16 R21, [R24+0x100] ;  /* 0x0001000018157984 */ /* 0x000f280000000400 */
[----:B-1----:R-:W1:Y:S04]  /*7500*/  LDS.U16 R15, [R27+UR51+0x108] ;  /* 0x000108331b0f7984 */ /* 0x002e680008000400 */
[----:B------:R-:W-:Y:S04]  /*7510*/  LDS.U16 R20, [R24+0x208] ;  /* 0x0002080018147984 */ /* 0x000fe80000000400 */
[----:B------:R-:W5:Y:S01]  /*7520*/  LDS.U16 R25, [R24+0x108] ;  /* 0x0001080018197984 */ /* 0x000f620000000400 */
[----:B---3--:R-:W-:-:S02]  /*7530*/  PRMT R4, R7, 0x5410, R4 ;  /* 0x0000541007047816 */ /* 0x008fc40000000004 */
[----:B----4-:R-:W-:Y:S02]  /*7540*/  PRMT R7, R21, 0x5410, R10 ;  /* 0x0000541015077816 */ /* 0x010fe4000000000a */
[----:B-1----:R-:W-:Y:S02]  /*7550*/  PRMT R6, R15, 0x5410, R6 ;  /* 0x000054100f067816 */ /* 0x002fe40000000006 */
[----:B-----5:R-:W-:-:S07]  /*7560*/  PRMT R10, R25, 0x5410, R20 ;  /* 0x00005410190a7816 */ /* 0x020fce0000000014 */
.L_x_69:
[----:B------:R-:W-:Y:S05]  /*7570*/  BSYNC B1 ;  /* 0x0000000000017941 */ /* 0x000fea0003800000 */
.L_x_68:
[----:B------:R-:W-:Y:S01]  /*7580*/  @!PT LDS RZ, [RZ] ;  /* 0x00000000fffff984 */ /* 0x000fe20000000800 */
[----:B------:R-:W-:Y:S01]  /*7590*/  @!PT LDS RZ, [RZ] ;  /* 0x00000000fffff984 */ /* 0x000fe20000000800 */
[----:B------:R-:W-:Y:S01]  /*75a0*/  @!PT LDS RZ, [RZ] ;  /* 0x00000000fffff984 */ /* 0x000fe20000000800 */
[----:B------:R-:W-:Y:S01]  /*75b0*/  @!PT LDS RZ, [RZ] ;  /* 0x00000000fffff984 */ /* 0x000fe20000000800 */
[----:B------:R3:W-:Y:S06]  /*75c0*/  MEMBAR.ALL.CTA ;  /* 0x0000000000007992 */ /* 0x0007ec0000008000 */
[----:B---3--:R-:W3:Y:S01]  /*75d0*/  FENCE.VIEW.ASYNC.S ;  /* 0x00000000000073c6 */ /* 0x008ee20000000000 */
[----:B------:R-:W-:Y:S05]  /*75e0*/  @!P4 BRA `(.L_x_70) ;  /* 0x000000000004c947 */ /* 0x000fea0003800000 */
[----:B------:R-:W-:Y:S01]  /*75f0*/  BPT.TRAP 0x1 ;  /* 0x000000040000795c */ /* 0x000fe20000300000 */
.L_x_70:
[----:B------:R-:W4:Y:S04]  /*7600*/  LDL.LU R24, [R1+0xb4] ;  /* 0x0000b40001187983 */ /* 0x000f280000300800 */
[----:B------:R-:W5:Y:S01]  /*7610*/  LDL.LU R21, [R1+0xb8] ;  /* 0x0000b80001157983 */ /* 0x000f620000300800 */
[----:B-1----:R-:W-:Y:S01]  /*7620*/  IADD3 R15, R26, 0xa0, RZ ;  /* 0x000000a01a0f7810 */ /* 0x002fe20007ffe0ff */
[----:B------:R-:W1:Y:S03]  /*7630*/  S2R R20, SR_CgaCtaId ;  /* 0x0000000000147919 */ /* 0x000e660000008800 */
[----:B-1----:R-:W-:-:S04]  /*7640*/  PRMT R15, R20, 0x654, R15 ;  /* 0x00000654140f7816 */ /* 0x002fc8000000000f */
[----:B---3--:R4:W-:Y:S02]  /*7650*/  SYNCS.ARRIVE.TRANS64.RED.A1T0 RZ, [R15+URZ], RZ ;  /* 0x000000ff0fff79a7 */ /* 0x0089e4000810043f */
[----:B----4-:R-:W-:-:S05]  /*7660*/  VIADD R15, R24, 0x1 ;  /* 0x00000001180f7836 */ /* 0x010fca0000000000 */
[----:B------:R-:W-:-:S04]  /*7670*/  ISETP.NE.AND P2, PT, R15, 0x4, PT ;  /* 0x000000040f00780c */ /* 0x000fc80003f45270 */
[----:B------:R-:W-:Y:S02]  /*7680*/  SEL R20, RZ, 0x1, P2 ;  /* 0x00000001ff147807 */ /* 0x000fe40001000000 */
[----:B------:R-:W-:Y:S02]  /*7690*/  SEL R15, R15, RZ, P2 ;  /* 0x000000ff0f0f7207 */ /* 0x000fe40001000000 */
[----:B-----5:R-:W-:-:S05]  /*76a0*/  LOP3.LUT R21, R21, R20, RZ, 0x3c, !PT ;  /* 0x0000001415157212 */ /* 0x020fca00078e3cff */
[----:B------:R1:W-:Y:S04]  /*76b0*/  STL [R1+0xb8], R21 ;  /* 0x0000b81501007387 */ /* 0x0003e80000100800 */
[----:B------:R1:W-:Y:S02]  /*76c0*/  STL [R1+0xb4], R15 ;  /* 0x0000b40f01007387 */ /* 0x0003e40000100800 */
.L_x_64:
[----:B------:R-:W-:Y:S05]  /*76d0*/  BSYNC B0 ;  /* 0x0000000000007941 */ /* 0x000fea0003800000 */
.L_x_63:
[-C--:B-1----:R-:W-:Y:S01]  /*76e0*/  F2FP.F16.E4M3.UNPACK_B R15, R4.reuse ;  /* 0x00000004ff0f723e */ /* 0x082fe200020006ff */
[C---:B------:R-:W-:Y:S01]  /*76f0*/  FFMA R163, R16.reuse, R163, R11 ;  /* 0x000000a310a37223 */ /* 0x040fe2000000000b */
[----:B------:R-:W-:Y:S01]  /*7700*/  F2FP.F16.E4M3.UNPACK_B R21, R4.H1 ;  /* 0x00000004ff15723e */ /* 0x000fe200030006ff */
[C---:B------:R-:W-:Y:S01]  /*7710*/  FFMA R161, R16.reuse, R161, R5 ;  /* 0x000000a110a17223 */ /* 0x040fe20000000005 */
[----:B------:R-:W-:Y:S01]  /*7720*/  F2FP.F16.E4M3.UNPACK_B R25, R6 ;  /* 0x00000006ff19723e */ /* 0x000fe200020006ff */
[----:B------:R-:W-:Y:S02]  /*7730*/  HADD2.F32 R20, -RZ, R15.H0_H0 ;  /* 0x2000000fff147230 */ /* 0x000fe40000004100 */
[C---:B------:R-:W-:Y:S01]  /*7740*/  FFMA R159, R16.reuse, R159, R11 ;  /* 0x0000009f109f7223 */ /* 0x040fe2000000000b */
[----:B------:R-:W-:Y:S02]  /*7750*/  HADD2.F32 R26, -RZ, R21.H0_H0 ;  /* 0x20000015ff1a7230 */ /* 0x000fe40000004100 */
[----:B------:R-:W-:Y:S01]  /*7760*/  FFMA R157, R16, R157, R5 ;  /* 0x0000009d109d7223 */ /* 0x000fe20000000005 */
[----:B------:R-:W-:-:S02]  /*7770*/  HADD2.F32 R24, -RZ, R15.H1_H1 ;  /* 0x3000000fff187230 */ /* 0x000fc40000004100 */
[----:B------:R-:W-:Y:S01]  /*7780*/  FFMA R15, R16, R162, R11 ;  /* 0x000000a2100f7223 */ /* 0x000fe2000000000b */
[-C--:B------:R-:W-:Y:S01]  /*7790*/  FFMA R163, R20, R2.reuse, R163 ;  /* 0x0000000214a37223 */ /* 0x080fe200000000a3 */
[-C--:B------:R-:W-:Y:S01]  /*77a0*/  FFMA R161, R26, R2.reuse, R161 ;  /* 0x000000021aa17223 */ /* 0x080fe200000000a1 */
[----:B------:R-:W-:Y:S02]  /*77b0*/  HADD2.F32 R26, -RZ, R25.H0_H0 ;  /* 0x20000019ff1a7230 */ /* 0x000fe40000004100 */
[----:B------:R-:W-:Y:S01]  /*77c0*/  FFMA R20, R24, R2, R15 ;  /* 0x0000000218147223 */ /* 0x000fe2000000000f */
[----:B------:R-:W-:Y:S02]  /*77d0*/  HADD2.F32 R24, -RZ, R21.H1_H1 ;  /* 0x30000015ff187230 */ /* 0x000fe40000004100 */
[C---:B------:R-:W-:Y:S01]  /*77e0*/  FFMA R21, R16.reuse, R158, R11 ;  /* 0x0000009e10157223 */ /* 0x040fe2000000000b */
[----:B------:R-:W-:Y:S01]  /*77f0*/  HADD2.F32 R28, -RZ, R25.H1_H1 ;  /* 0x30000019ff1c7230 */ /* 0x000fe20000004100 */
[----:B------:R-:W-:Y:S01]  /*7800*/  F2FP.F16.E4M3.UNPACK_B R25, R6.H1 ;  /* 0x00000006ff19723e */ /* 0x000fe200030006ff */
[----:B------:R-:W-:Y:S01]  /*7810*/  FFMA R15, R16, R160, R5 ;  /* 0x000000a0100f7223 */ /* 0x000fe20000000005 */
[-C--:B------:R-:W-:Y:S01]  /*7820*/  FFMA R159, R26, R2.reuse, R159 ;  /* 0x000000021a9f7223 */ /* 0x080fe2000000009f */
[----:B------:R-:W-:Y:S01]  /*7830*/  FFMA R155, R16, R155, R11 ;  /* 0x0000009b109b7223 */ /* 0x000fe2000000000b */
[----:B------:R-:W-:Y:S01]  /*7840*/  FFMA R26, R28, R2, R21 ;  /* 0x000000021c1a7223 */ /* 0x000fe20000000015 */
[----:B------:R-:W-:Y:S01]  /*7850*/  F2FP.F16.E4M3.UNPACK_B R21, R7 ;  /* 0x00000007ff15723e */ /* 0x000fe200020006ff */
[----:B------:R-:W-:-:S02]  /*7860*/  HADD2.F32 R28, -RZ, R25.H0_H0 ;  /* 0x20000019ff1c7230 */ /* 0x000fc40000004100 */
[----:B------:R-:W-:Y:S01]  /*7870*/  FFMA R24, R24, R2, R15 ;  /* 0x0000000218187223 */ /* 0x000fe2000000000f */
[----:B------:R-:W-:Y:S02]  /*7880*/  HADD2.F32 R30, -RZ, R25.H1_H1 ;  /* 0x30000019ff1e7230 */ /* 0x000fe40000004100 */
[----:B------:R-:W-:Y:S01]  /*7890*/  FFMA R15, R16, R156, R5 ;  /* 0x0000009c100f7223 */ /* 0x000fe20000000005 */
[--C-:B------:R-:W-:Y:S02]  /*78a0*/  HADD2.F32 R32, -RZ, R21.reuse.H0_H0 ;  /* 0x20000015ff207230 */ /* 0x100fe40000004100 */
[-C--:B------:R-:W-:Y:S01]  /*78b0*/  FFMA R157, R28, R2.reuse, R157 ;  /* 0x000000021c9d7223 */ /* 0x080fe2000000009d */
[----:B------:R-:W-:Y:S01]  /*78c0*/  F2FP.F16.E4M3.UNPACK_B R25, R7.H1 ;  /* 0x00000007ff19723e */ /* 0x000fe200030006ff */
[----:B------:R-:W-:Y:S01]  /*78d0*/  FFMA R28, R30, R2, R15 ;  /* 0x000000021e1c7223 */ /* 0x000fe2000000000f */
[----:B------:R-:W-:Y:S02]  /*78e0*/  HADD2.F32 R30, -RZ, R21.H1_H1 ;  /* 0x30000015ff1e7230 */ /* 0x000fe40000004100 */
[----:B------:R-:W-:Y:S01]  /*78f0*/  FFMA R15, R16, R154, R11 ;  /* 0x0000009a100f7223 */ /* 0x000fe2000000000b */
[----:B------:R-:W-:Y:S01]  /*7900*/  FFMA R155, R32, R2, R155 ;  /* 0x00000002209b7223 */ /* 0x000fe2000000009b */
[----:B------:R-:W-:-:S02]  /*7910*/  HADD2.F32 R32, -RZ, R25.H0_H0 ;  /* 0x20000019ff207230 */ /* 0x000fc40000004100 */
[----:B------:R-:W-:Y:S01]  /*7920*/  FFMA R153, R16, R153, R5 ;  /* 0x0000009910997223 */ /* 0x000fe20000000005 */
[----:B------:R-:W-:Y:S02]  /*7930*/  HADD2.F32 R34, -RZ, R25.H1_H1 ;  /* 0x30000019ff227230 */ /* 0x000fe40000004100 */
[----:B------:R-:W-:Y:S01]  /*7940*/  FFMA R30, R30, R2, R15 ;  /* 0x000000021e1e7223 */ /* 0x000fe2000000000f */
[----:B------:R-:W-:Y:S01]  /*7950*/  FFMA R21, R16, R152, R5 ;  /* 0x0000009810157223 */ /* 0x000fe20000000005 */
[----:B------:R-:W-:Y:S01]  /*7960*/  F2FP.F16.E4M3.UNPACK_B R25, R10 ;  /* 0x0000000aff19723e */ /* 0x000fe200020006ff */
[----:B------:R-:W-:Y:S01]  /*7970*/  FFMA R153, R32, R2, R153 ;  /* 0x0000000220997223 */ /* 0x000fe20000000099 */
[----:B------:R-:W-:Y:S01]  /*7980*/  F2FP.F16.E4M3.UNPACK_B R15, R10.H1 ;  /* 0x0000000aff0f723e */ /* 0x000fe200030006ff */
[----:B------:R-:W-:Y:S01]  /*7990*/  FFMA R32, R34, R2, R21 ;  /* 0x0000000222207223 */ /* 0x000fe20000000015 */
[----:B------:R-:W-:Y:S01]  /*79a0*/  FFMA R23, R16, R23, R11 ;  /* 0x0000001710177223 */ /* 0x000fe2000000000b */
[----:B------:R-:W-:-:S02]  /*79b0*/  HADD2.F32 R34, -RZ, R25.H0_H0 ;  /* 0x20000019ff227230 */ /* 0x000fc40000004100 */
[C-C-:B------:R-:W-:Y:S01]  /*79c0*/  FFMA R19, R16.reuse, R19, R5.reuse ;  /* 0x0000001310137223 */ /* 0x140fe20000000005 */
[----:B------:R-:W-:Y:S02]  /*79d0*/  HADD2.F32 R36, -RZ, R25.H1_H1 ;  /* 0x30000019ff247230 */ /* 0x000fe40000004100 */
[----:B------:R-:W-:Y:S01]  /*79e0*/  FFMA R21, R16, R18, R5 ;  /* 0x0000001210157223 */ /* 0x000fe20000000005 */
[--C-:B------:R-:W-:Y:S02]  /*79f0*/  HADD2.F32 R38, -RZ, R15.reuse.H0_H0 ;  /* 0x2000000fff267230 */ /* 0x100fe40000004100 */
[----:B------:R-:W-:Y:S01]  /*7a00*/  FFMA R23, R34, R2, R23 ;  /* 0x0000000222177223 */ /* 0x000fe20000000017 */
[----:B------:R-:W-:Y:S02]  /*7a10*/  HADD2.F32 R40, -RZ, R15.H1_H1 ;  /* 0x3000000fff287230 */ /* 0x000fe40000004100 */
[----:B------:R-:W-:Y:S01]  /*7a20*/  FFMA R15, R16, R22, R11 ;  /* 0x00000016100f7223 */ /* 0x000fe2000000000b */
[----:B------:R-:W-:Y:S01]  /*7a30*/  F2FP.SATFINITE.E4M3.F32.PACK_AB_MERGE_C R163, R20, R163, RZ ;  /* 0x000000a314a3723e */ /* 0x000fe200048070ff */
[-C--:B------:R-:W-:Y:S01]  /*7a40*/  FFMA R19, R38, R2.reuse, R19 ;  /* 0x0000000226137223 */ /* 0x080fe20000000013 */
[----:B------:R-:W-:Y:S01]  /*7a50*/  F2FP.SATFINITE.E4M3.F32.PACK_AB_MERGE_C R161, R24, R161, RZ ;  /* 0x000000a118a1723e */ /* 0x000fe200048070ff */
[-C--:B------:R-:W-:Y:S01]  /*7a60*/  FFMA R18, R36, R2.reuse, R15 ;  /* 0x0000000224127223 */ /* 0x080fe2000000000f */
[----:B------:R-:W-:Y:S01]  /*7a70*/  FFMA R22, R40, R2, R21 ;  /* 0x0000000228167223 */ /* 0x000fe20000000015 */
[----:B------:R-:W-:-:S02]  /*7a80*/  F2FP.SATFINITE.E4M3.F32.PACK_AB_MERGE_C R159, R26, R159, RZ ;  /* 0x0000009f1a9f723e */ /* 0x000fc400048070ff */
[----:B------:R-:W-:Y:S02]  /*7a90*/  F2FP.SATFINITE.E4M3.F32.PACK_AB_MERGE_C R157, R28, R157, RZ ;  /* 0x0000009d1c9d723e */ /* 0x000fe400048070ff */
[----:B------:R-:W-:Y:S02]  /*7aa0*/  F2FP.SATFINITE.E4M3.F32.PACK_AB_MERGE_C R155, R30, R155, RZ ;  /* 0x0000009b1e9b723e */ /* 0x000fe400048070ff */
[----:B------:R-:W-:Y:S02]  /*7ab0*/  F2FP.SATFINITE.E4M3.F32.PACK_AB_MERGE_C R153, R32, R153, RZ ;  /* 0x000000992099723e */ /* 0x000fe400048070ff */
[----:B------:R-:W-:Y:S02]  /*7ac0*/  F2FP.SATFINITE.E4M3.F32.PACK_AB_MERGE_C R23, R18, R23, RZ ;  /* 0x000000171217723e */ /* 0x000fe400048070ff */
[----:B------:R-:W-:Y:S01]  /*7ad0*/  F2FP.SATFINITE.E4M3.F32.PACK_AB_MERGE_C R19, R22, R19, RZ ;  /* 0x000000131613723e */ /* 0x000fe200048070ff */
[----:B------:R-:W-:Y:S06]  /*7ae0*/  @P1 BRA `(.L_x_71) ;  /* 0x0000000000041947 */ /* 0x000fec0003800000 */
[----:B------:R-:W-:-:S04]  /*7af0*/  DEPBAR.LE SB0, 0x1 ;  /* 0x000080400000791a */ /* 0x000fc80000000000 */
.L_x_71:
[----:B------:R-:W-:Y:S05]  /*7b00*/  WARPSYNC.ALL ;  /* 0x0000000000007948 */ /* 0x000fea0003800000 */
[----:B------:R-:W-:Y:S06]  /*7b10*/  BAR.SYNC.DEFER_BLOCKING 0x1, 0x100 ;  /* 0x0044000000007b1d */ /* 0x000fec0000010000 */
        /* <DEDUP_REMOVED lines=19> */
[----:B------:R-:W-:Y:S02]  /*7c50*/  UIADD3 UR4, UR51, 0x5100, URZ ;  /* 0x0000510033047890 */ /* 0x000fe4000fffe03f */
[----:B------:R-:W-:Y:S01]  /*7c60*/  UIADD3.X UR9, URZ, UR59, URZ, UP0, !UPT ;  /* 0x0000003b3f097290 */ /* 0x000fe200087fe43f */
[----:B------:R-:W-:Y:S01]  /*7c70*/  UMOV UR5, UR45 ;  /* 0x0000002d00057c82 */ /* 0x000fe20008000000 */
[----:B------:R-:W-:-:S07]  /*7c80*/  UMOV UR7, UR47 ;  /* 0x0000002f00077c82 */ /* 0x000fce0008000000 */
[----:B------:R1:W-:Y:S02]  /*7c90*/  UTMASTG.3D [UR4], [UR8] ;  /* 0x00000004080073b5 */ /* 0x0003e40008010000 */
[----:B-1----:R0:W-:Y:S02]  /*7ca0*/  UTMACMDFLUSH ;  /* 0x00000000000079b7 */ /* 0x0021e40000000000 */
.L_x_73:
[----:B------:R-:W-:Y:S05]  /*7cb0*/  BSYNC B0 ;  /* 0x0000000000007941 */ /* 0x000fea0003800000 */
.L_x_72:
[----:B------:R-:W3:Y:S04]  /*7cc0*/  LDL R20, [R1+0xb4] ;  /* 0x0000b40001147983 */ /* 0x000ee80000100800 */
[----:B------:R-:W4:Y:S01]  /*7cd0*/  LDL R19, [R1+0xb8] ;  /* 0x0000b80001137983 */ /* 0x000f220000100800 */
[----:B------:R-:W-:Y:S01]  /*7ce0*/  BSSY B0, `(.L_x_74) ;  /* 0x0000036000007945 */ /* 0x000fe20003800000 */
[----:B---3--:R-:W-:Y:S01]  /*7cf0*/  MOV R18, R20 ;  /* 0x0000001400127202 */ /* 0x008fe20000000f00 */
[----:B----4-:R-:W-:Y:S02]  /*7d00*/  IMAD.MOV.U32 R15, RZ, RZ, R19 ;  /* 0x000000ffff0f7224 */ /* 0x010fe400078e0013 */
[----:B------:R-:W-:Y:S05]  /*7d10*/  @!P3 BRA `(.L_x_75) ;  /* 0x0000000000c8b947 */ /* 0x000fea0003800000 */
[----:B------:R-:W-:-:S04]  /*7d20*/  MOV R15, UR50 ;  /* 0x00000032000f7c02 */ /* 0x000fc80008000f00 */
[----:B------:R-:W-:-:S13]  /*7d30*/  ISETP.NE.AND P4, PT, R15, 0x3, PT ;  /* 0x000000030f00780c */ /* 0x000fda0003f85270 */
[----:B------:R-:W-:Y:S05]  /*7d40*/  @!P4 BRA `(.L_x_76) ;  /* 0x000000000004c947 */ /* 0x000fea0003800000 */
[----:B------:R-:W-:Y:S01]  /*7d50*/  BPT.TRAP 0x1 ;  /* 0x000000040000795c */ /* 0x000fe20000300000 */
.L_x_76:
[----:B------:R-:W-:Y:S01]  /*7d60*/  LEA R20, R20, UR51, 0x3 ;  /* 0x0000003314147c11 */ /* 0x000fe2000f8e18ff */
[----:B------:R-:W-:Y:S01]  /*7d70*/  BSSY B1, `(.L_x_77) ;  /* 0x0000004000017945 */ /* 0x000fe20003800000 */
[----:B------:R-:W-:-:S04]  /*7d80*/  SHF.L.U32 R15, R19, 0x1f, RZ ;  /* 0x0000001f130f7819 */ /* 0x000fc800000006ff */
[----:B------:R-:W1:Y:S02]  /*7d90*/  SYNCS.PHASECHK.TRANS64.TRYWAIT P2, [R20+URZ+0x80], R15 ;  /* 0x0000800f140075a7 */ /* 0x000e64000804017f */
[----:B-1----:R-:W-:Y:S05]  /*7da0*/  @!P2 BRA `(.L_x_78) ;  /* 0x00000074009ca947 */ /* 0x002fea0003800000 */
.L_x_245:
[----:B------:R-:W-:Y:S05]  /*7db0*/  BSYNC B1 ;  /* 0x0000000000017941 */ /* 0x000fea0003800000 */
.L_x_77:
        /* <DEDUP_REMOVED lines=18> */
.L_x_80:
[----:B------:R-:W-:Y:S05]  /*7ee0*/  BSYNC B1 ;  /* 0x0000000000017941 */ /* 0x000fea0003800000 */
.L_x_79:
        /* <DEDUP_REMOVED lines=8> */
.L_x_81:
[----:B------:R-:W4:Y:S04]  /*7f70*/  LDL.LU R21, [R1+0xb4] ;  /* 0x0000b40001157983 */ /* 0x000f280000300800 */
[----:B------:R-:W5:Y:S01]  /*7f80*/  LDL.LU R19, [R1+0xb8] ;  /* 0x0000b80001137983 */ /* 0x000f620000300800 */
[----:B-1----:R-:W-:Y:S01]  /*7f90*/  IADD3 R15, R20, 0xa0, RZ ;  /* 0x000000a0140f7810 */ /* 0x002fe20007ffe0ff */
[----:B------:R-:W1:Y:S03]  /*7fa0*/  S2R R18, SR_CgaCtaId ;  /* 0x0000000000127919 */ /* 0x000e660000008800 */
[----:B-1----:R-:W-:-:S04]  /*7fb0*/  PRMT R15, R18, 0x654, R15 ;  /* 0x00000654120f7816 */ /* 0x002fc8000000000f */
[----:B---3--:R1:W-:Y:S01]  /*7fc0*/  SYNCS.ARRIVE.TRANS64.RED.A1T0 RZ, [R15+URZ], RZ ;  /* 0x000000ff0fff79a7 */ /* 0x0083e2000810043f */
[----:B----4-:R-:W-:-:S05]  /*7fd0*/  VIADD R18, R21, 0x1 ;  /* 0x0000000115127836 */ /* 0x010fca0000000000 */
[----:B------:R-:W-:-:S04]  /*7fe0*/  ISETP.NE.AND P2, PT, R18, 0x4, PT ;  /* 0x000000041200780c */ /* 0x000fc80003f45270 */
[----:B-1----:R-:W-:Y:S02]  /*7ff0*/  SEL R15, RZ, 0x1, P2 ;  /* 0x00000001ff0f7807 */ /* 0x002fe40001000000 */
[----:B------:R-:W-:Y:S02]  /*8000*/  SEL R18, R18, RZ, P2 ;  /* 0x000000ff12127207 */ /* 0x000fe40001000000 */
[----:B-----5:R-:W-:-:S03]  /*8010*/  LOP3.LUT R15, R19, R15, RZ, 0x3c, !PT ;  /* 0x0000000f130f7212 */ /* 0x020fc600078e3cff */
[----:B------:R1:W-:Y:S04]  /*8020*/  STL [R1+0xb4], R18 ;  /* 0x0000b41201007387 */ /* 0x0003e80000100800 */
[----:B------:R1:W-:Y:S02]  /*8030*/  STL [R1+0xb8], R15 ;  /* 0x0000b80f01007387 */ /* 0x0003e40000100800 */
.L_x_75:
[----:B------:R-:W-:Y:S05]  /*8040*/  BSYNC B0 ;  /* 0x0000000000007941 */ /* 0x000fea0003800000 */
.L_x_74:
[-C--:B------:R-:W-:Y:S01]  /*8050*/  F2FP.F16.E4M3.UNPACK_B R19, R4.reuse ;  /* 0x00000004ff13723e */ /* 0x080fe200020006ff */
        /* <DEDUP_REMOVED lines=27> */
[--C-:B------:R-:W-:Y:S01]  /*8210*/  HADD2.F32 R30, -RZ, R21.reuse.H0_H0 ;  /* 0x20000015ff1e7230 */ /* 0x100fe20000004100 */
[----:B------:R-:W-:Y:S01]  /*8220*/  F2FP.F16.E4M3.UNPACK_B R23, R7.H1 ;  /* 0x00000007ff17723e */ /* 0x000fe200030006ff */
[-C--:B------:R-:W-:Y:S01]  /*8230*/  FFMA R205, R26, R2.reuse, R205 ;  /* 0x000000021acd7223 */ /* 0x080fe200000000cd */
[----:B------:R-:W-:Y:S01]  /*8240*/  FFMA R26, R28, R2, R19 ;  /* 0x000000021c1a7223 */ /* 0x000fe20000000013 */
[----:B------:R-:W-:Y:S02]  /*8250*/  HADD2.F32 R28, -RZ, R21.H1_H1 ;  /* 0x30000015ff1c7230 */ /* 0x000fe40000004100 */
[----:B------:R-:W-:Y:S01]  /*8260*/  FFMA R19, R16, R202, R9 ;  /* 0x000000ca10137223 */ /* 0x000fe20000000009 */
[----:B------:R-:W-:Y:S01]  /*8270*/  FFMA R203, R30, R2, R203 ;  /* 0x000000021ecb7223 */ /* 0x000fe200000000cb */
[----:B------:R-:W-:-:S02]  /*8280*/  HADD2.F32 R30, -RZ, R23.H0_H0 ;  /* 0x20000017ff1e7230 */ /* 0x000fc40000004100 */
[C-C-:B------:R-:W-:Y:S01]  /*8290*/  FFMA R201, R16.reuse, R201, R13.reuse ;  /* 0x000000c910c97223 */ /* 0x140fe2000000000d */
[----:B------:R-:W-:Y:S02]  /*82a0*/  HADD2.F32 R32, -RZ, R23.H1_H1 ;  /* 0x30000017ff207230 */ /* 0x000fe40000004100 */
[----:B------:R-:W-:Y:S01]  /*82b0*/  FFMA R21, R16, R200, R13 ;  /* 0x000000c810157223 */ /* 0x000fe2000000000d */
[----:B------:R-:W-:Y:S01]  /*82c0*/  F2FP.F16.E4M3.UNPACK_B R23, R10 ;  /* 0x0000000aff17723e */ /* 0x000fe200020006ff */
[----:B------:R-:W-:Y:S01]  /*82d0*/  FFMA R28, R28, R2, R19 ;  /* 0x000000021c1c7223 */ /* 0x000fe20000000013 */
[----:B------:R-:W-:Y:S01]  /*82e0*/  F2FP.F16.E4M3.UNPACK_B R19, R10.H1 ;  /* 0x0000000aff13723e */ /* 0x000fe200030006ff */
[-C--:B------:R-:W-:Y:S01]  /*82f0*/  FFMA R201, R30, R2.reuse, R201 ;  /* 0x000000021ec97223 */ /* 0x080fe200000000c9 */
[----:B------:R-:W-:Y:S01]  /*8300*/  FFMA R30, R32, R2, R21 ;  /* 0x00000002201e7223 */ /* 0x000fe20000000015 */
[--C-:B------:R-:W-:Y:S02]  /*8310*/  HADD2.F32 R32, -RZ, R23.reuse.H0_H0 ;  /* 0x20000017ff207230 */ /* 0x100fe40000004100 */
[----:B------:R-:W-:Y:S01]  /*8320*/  FFMA R199, R16, R199, R9 ;  /* 0x000000c710c77223 */ /* 0x000fe20000000009 */
[----:B------:R-:W-:-:S02]  /*8330*/  HADD2.F32 R34, -RZ, R23.H1_H1 ;  /* 0x30000017ff227230 */ /* 0x000fc40000004100 */
[C-C-:B------:R-:W-:Y:S01]  /*8340*/  FFMA R197, R16.reuse, R197, R13.reuse ;  /* 0x000000c510c57223 */ /* 0x140fe2000000000d */
[--C-:B------:R-:W-:Y:S02]  /*8350*/  HADD2.F32 R36, -RZ, R19.reuse.H0_H0 ;  /* 0x20000013ff247230 */ /* 0x100fe40000004100 */
[C---:B------:R-:W-:Y:S01]  /*8360*/  FFMA R21, R16.reuse, R196, R13 ;  /* 0x000000c410157223 */ /* 0x040fe2000000000d */
[----:B------:R-:W-:Y:S02]  /*8370*/  HADD2.F32 R38, -RZ, R19.H1_H1 ;  /* 0x30000013ff267230 */ /* 0x000fe40000004100 */
[----:B------:R-:W-:Y:S01]  /*8380*/  FFMA R19, R16, R198, R9 ;  /* 0x000000c610137223 */ /* 0x000fe20000000009 */
[-C--:B------:R-:W-:Y:S01]  /*8390*/  FFMA R199, R32, R2.reuse, R199 ;  /* 0x0000000220c77223 */ /* 0x080fe200000000c7 */
        /* <DEDUP_REMOVED lines=9> */
[----:B------:R-:W-:Y:S02]  /*8430*/  F2FP.SATFINITE.E4M3.F32.PACK_AB_MERGE_C R199, R32, R199, RZ ;  /* 0x000000c720c7723e */ /* 0x000fe400048070ff */
[----:B------:R-:W-:Y:S01]  /*8440*/  F2FP.SATFINITE.E4M3.F32.PACK_AB_MERGE_C R197, R34, R197, RZ ;  /* 0x000000c522c5723e */ /* 0x000fe200048070ff */
[----:B------:R-:W-:Y:S06]  /*8450*/  @P1 BRA `(.L_x_82) ;  /* 0x0000000000041947 */ /* 0x000fec0003800000 */
[----:B------:R-:W-:-:S04]  /*8460*/  DEPBAR.LE SB0, 0x1 ;  /* 0x000080400000791a */ /* 0x000fc80000000000 */
.L_x_82:
        /* <DEDUP_REMOVED lines=16> */
[----:B----4-:R-:W4:Y:S02]  /*8570*/  FENCE.VIEW.ASYNC.S ;  /* 0x00000000000073c6 */ /* 0x010f240000000000 */
[----:B----4-:R-:W-:Y:S06]  /*8580*/  BAR.SYNC.DEFER_BLOCKING 0x1, 0x100 ;  /* 0x0044000000007b1d */ /* 0x010fec0000010000 */
[----:B---3--:R-:W-:Y:S05]  /*8590*/  @P1 BRA `(.L_x_84) ;  /* 0x0000000000201947 */ /* 0x008fea0003800000 */
[----:B------:R-:W-:Y:S02]  /*85a0*/  UIADD3 UR8, UP0, UR58, 0x4f0, URZ ;  /* 0x000004f03a087890 */ /* 0x000fe4000ff1e03f */
[----:B------:R-:W-:Y:S02]  /*85b0*/  UIADD3 UR5, UR45, 0x20, URZ ;  /* 0x000000202d057890 */ /* 0x000fe4000fffe03f */
[----:B------:R-:W-:Y:S02]  /*85c0*/  UIADD3 UR4, UR51, 0x4100, URZ ;  /* 0x0000410033047890 */ /* 0x000fe4000fffe03f */
[----:B------:R-:W-:Y:S01]  /*85d0*/  UIADD3.X UR9, URZ, UR59, URZ, UP0, !UPT ;  /* 0x0000003b3f097290 */ /* 0x000fe200087fe43f */
[----:B------:R-:W-:Y:S01]  /*85e0*/  UMOV UR6, UR46 ;  /* 0x0000002e00067c82 */ /* 0x000fe20008000000 */
[----:B------:R-:W-:-:S07]  /*85f0*/  UMOV UR7, UR47 ;  /* 0x0000002f00077c82 */ /* 0x000fce0008000000 */
[----:B------:R3:W-:Y:S02]  /*8600*/  UTMASTG.3D [UR4], [UR8] ;  /* 0x00000004080073b5 */ /* 0x0007e40008010000 */
[----:B---3--:R0:W-:Y:S02]  /*8610*/  UTMACMDFLUSH ;  /* 0x00000000000079b7 */ /* 0x0081e40000000000 */
.L_x_84:
[----:B------:R-:W-:Y:S05]  /*8620*/  BSYNC B0 ;  /* 0x0000000000007941 */ /* 0x000fea0003800000 */
.L_x_83:
[----:B------:R-:W-:Y:S04]  /*8630*/  BSSY B0, `(.L_x_85) ;  /* 0x000003c000007945 */ /* 0x000fe80003800000 */
[----:B------:R-:W-:Y:S05]  /*8640*/  @!P3 BRA `(.L_x_86) ;  /* 0x0000000000e8b947 */ /* 0x000fea0003800000 */
[----:B------:R-:W-:-:S04]  /*8650*/  MOV R19, UR50 ;  /* 0x0000003200137c02 */ /* 0x000fc80008000f00 */
[----:B------:R-:W-:-:S13]  /*8660*/  ISETP.NE.AND P4, PT, R19, 0x3, PT ;  /* 0x000000031300780c */ /* 0x000fda0003f85270 */
[----:B------:R-:W-:Y:S05]  /*8670*/  @!P4 BRA `(.L_x_87) ;  /* 0x000000000004c947 */ /* 0x000fea0003800000 */
[----:B------:R-:W-:Y:S01]  /*8680*/  BPT.TRAP 0x1 ;  /* 0x000000040000795c */ /* 0x000fe20000300000 */
.L_x_87:
[----:B------:R-:W3:Y:S04]  /*8690*/  LDL R20, [R1+0xb8] ;  /* 0x0000b80001147983 */ /* 0x000ee80000100800 */
[----:B------:R-:W4:Y:S01]  /*86a0*/  LDL R19, [R1+0xb4] ;  /* 0x0000b40001137983 */ /* 0x000f220000100800 */
[----:B------:R-:W-:Y:S01]  /*86b0*/  BSSY B1, `(.L_x_88) ;  /* 0x0000005000017945 */ /* 0x000fe20003800000 */
[----:B---3--:R-:W-:Y:S02]  /*86c0*/  SHF.L.U32 R20, R20, 0x1f, RZ ;  /* 0x0000001f14147819 */ /* 0x008fe400000006ff */
[----:B----4-:R-:W-:-:S04]  /*86d0*/  LEA R19, R19, UR51, 0x3 ;  /* 0x0000003313137c11 */ /* 0x010fc8000f8e18ff */
[----:B------:R-:W3:Y:S02]  /*86e0*/  SYNCS.PHASECHK.TRANS64.TRYWAIT P2, [R19+URZ+0x80], R20 ;  /* 0x00008014130075a7 */ /* 0x000ee4000804017f */
[----:B---3--:R-:W-:Y:S05]  /*86f0*/  @!P2 BRA `(.L_x_89) ;  /* 0x0000006c005ca947 */ /* 0x008fea0003800000 */
.L_x_246:
[----:B------:R-:W-:Y:S05]  /*8700*/  BSYNC B1 ;  /* 0x0000000000017941 */ /* 0x000fea0003800000 */
.L_x_88:
[----:B------:R-:W-:Y:S04]  /*8710*/  BSSY B1, `(.L_x_90) ;  /* 0x0000012000017945 */ /* 0x000fe80003800000 */
[----:B------:R-:W-:Y:S05]  /*8720*/  @P0 BRA `(.L_x_91) ;  /* 0x0000000000400947 */ /* 0x000fea0003800000 */
[----:B------:R-:W4:Y:S02]  /*8730*/  LDL R21, [R1+0xb4] ;  /* 0x0000b40001157983 */ /* 0x000f240000100800 */
[----:B----4-:R-:W-:-:S05]  /*8740*/  IMAD R22, R21, 0x1000, R8 ;  /* 0x0000100015167824 */ /* 0x010fca00078e0208 */
[----:B------:R-:W-:Y:S01]  /*8750*/  IADD3 R7, R22, UR51, RZ ;  /* 0x0000003316077c10 */ /* 0x000fe2000fffe0ff */
[----:B------:R-:W-:Y:S04]  /*8760*/  LDS.U16 R4, [R22+UR51+0x200] ;  /* 0x0002003316047984 */ /* 0x000fe80008000400 */
[----:B------:R-:W-:Y:S01]  /*8770*/  IMAD.IADD R24, R7, 0x1, R12 ;  /* 0x0000000107187824 */ /* 0x000fe200078e020c */
[----:B------:R-:W-:Y:S04]  /*8780*/  LDS.U16 R6, [R22+UR51+0x208] ;  /* 0x0002083316067984 */ /* 0x000fe80008000400 */
[----:B------:R-:W4:Y:S04]  /*8790*/  LDS.U16 R7, [R22+UR51+0x100] ;  /* 0x0001003316077984 */ /* 0x000f280008000400 */
[----:B------:R-:W-:Y:S04]  /*87a0*/  LDS.U16 R10, [R24+0x200] ;  /* 0x00020000180a7984 */ /* 0x000fe80000000400 */
[----:B------:R-:W5:Y:S04]  /*87b0*/  LDS.U16 R21, [R24+0x100] ;  /* 0x0001000018157984 */ /* 0x000f680000000400 */
[----:B---3--:R-:W3:Y:S04]  /*87c0*/  LDS.U16 R19, [R22+UR51+0x108] ;  /* 0x0001083316137984 */ /* 0x008ee80008000400 */
[----:B------:R-:W-:Y:S04]  /*87d0*/  LDS.U16 R20, [R24+0x208] ;  /* 0x0002080018147984 */ /* 0x000fe80000000400 */
[----:B------:R-:W1:Y:S01]  /*87e0*/  LDS.U16 R23, [R24+0x108] ;  /* 0x0001080018177984 */ /* 0x000e620000000400 */
[----:B----4-:R-:W-:-:S02]  /*87f0*/  PRMT R4, R7, 0x5410, R4 ;  /* 0x0000541007047816 */ /* 0x010fc40000000004 */
[----:B-----5:R-:W-:Y:S02]  /*8800*/  PRMT R7, R21, 0x5410, R10 ;  /* 0x0000541015077816 */ /* 0x020fe4000000000a */
[----:B---3--:R-:W-:Y:S02]  /*8810*/  PRMT R6, R19, 0x5410, R6 ;  /* 0x0000541013067816 */ /* 0x008fe40000000006 */
[----:B-1----:R-:W-:-:S07]  /*8820*/  PRMT R10, R23, 0x5410, R20 ;  /* 0x00005410170a7816 */ /* 0x002fce0000000014 */
.L_x_91:
[----:B------:R-:W-:Y:S05]  /*8830*/  BSYNC B1 ;  /* 0x0000000000017941 */ /* 0x000fea0003800000 */
.L_x_90:
[----:B------:R-:W-:Y:S01]  /*8840*/  @!PT LDS RZ, [RZ] ;  /* 0x00000000fffff984 */ /* 0x000fe20000000800 */
[----:B------:R-:W-:Y:S01]  /*8850*/  @!PT LDS RZ, [RZ] ;  /* 0x00000000fffff984 */ /* 0x000fe20000000800 */
[----:B------:R-:W-:Y:S01]  /*8860*/  @!PT LDS RZ, [RZ] ;  /* 0x00000000fffff984 */ /* 0x000fe20000000800 */
[----:B------:R-:W-:Y:S01]  /*8870*/  @!PT LDS RZ, [RZ] ;  /* 0x00000000fffff984 */ /* 0x000fe20000000800 */
[----:B------:R4:W-:Y:S06]  /*8880*/  MEMBAR.ALL.CTA ;  /* 0x0000000000007992 */ /* 0x0009ec0000008000 */
[----:B----4-:R-:W4:Y:S01]  /*8890*/  FENCE.VIEW.ASYNC.S ;  /* 0x00000000000073c6 */ /* 0x010f220000000000 */
[----:B------:R-:W-:Y:S05]  /*88a0*/  @!P4 BRA `(.L_x_92) ;  /* 0x000000000004c947 */ /* 0x000fea0003800000 */
[----:B------:R-:W-:Y:S01]  /*88b0*/  BPT.TRAP 0x1 ;  /* 0x000000040000795c */ /* 0x000fe20000300000 */
.L_x_92:
[----:B------:R-:W5:Y:S04]  /*88c0*/  LDL.LU R21, [R1+0xb4] ;  /* 0x0000b40001157983 */ /* 0x000f680000300800 */
[----:B------:R-:W2:Y:S01]  /*88d0*/  LDL.LU R22, [R1+0xb8] ;  /* 0x0000b80001167983 */ /* 0x000ea20000300800 */
[C---:B---3--:R-:W-:Y:S01]  /*88e0*/  LEA R19, R18.reuse, UR51, 0x3 ;  /* 0x0000003312137c11 */ /* 0x048fe2000f8e18ff */
[----:B-1----:R-:W-:Y:S01]  /*88f0*/  VIADD R18, R18, 0x1 ;  /* 0x0000000112127836 */ /* 0x002fe20000000000 */
[----:B------:R-:W1:Y:S02]  /*8900*/  S2R R20, SR_CgaCtaId ;  /* 0x0000000000147919 */ /* 0x000e640000008800 */
[----:B------:R-:W-:Y:S02]  /*8910*/  IADD3 R19, R19, 0xa0, RZ ;  /* 0x000000a013137810 */ /* 0x000fe40007ffe0ff */
[----:B------:R-:W-:-:S04]  /*8920*/  ISETP.NE.AND P2, PT, R18, 0x4, PT ;  /* 0x000000041200780c */ /* 0x000fc80003f45270 */
[----:B------:R-:W-:Y:S02]  /*8930*/  SEL R18, R18, RZ, P2 ;  /* 0x000000ff12127207 */ /* 0x000fe40001000000 */
[----:B-1----:R-:W-:Y:S02]  /*8940*/  PRMT R19, R20, 0x654, R19 ;  /* 0x0000065414137816 */ /* 0x002fe40000000013 */
[----:B------:R-:W-:Y:S02]  /*8950*/  SEL R20, RZ, 0x1, P2 ;  /* 0x00000001ff147807 */ /* 0x000fe40001000000 */
[----:B----4-:R5:W-:Y:S02]  /*8960*/  SYNCS.ARRIVE.TRANS64.RED.A1T0 RZ, [R19+URZ], RZ ;  /* 0x000000ff13ff79a7 */ /* 0x010be4000810043f */
[----:B------:R-:W-:Y:S02]  /*8970*/  LOP3.LUT R15, R15, R20, RZ, 0x3c, !PT ;  /* 0x000000140f0f7212 */ /* 0x000fe400078e3cff */
[----:B-----5:R-:W-:-:S04]  /*8980*/  IADD3 R19, R21, 0x1, RZ ;  /* 0x0000000115137810 */ /* 0x020fc80007ffe0ff */
[----:B------:R-:W-:-:S04]  /*8990*/  ISETP.NE.AND P4, PT, R19, 0x4, PT ;  /* 0x000000041300780c */ /* 0x000fc80003f85270 */
[----:B------:R-:W-:Y:S02]  /*89a0*/  SEL R21, RZ, 0x1, P4 ;  /* 0x00000001ff157807 */ /* 0x000fe40002000000 */
[----:B------:R-:W-:Y:S02]  /*89b0*/  SEL R19, R19, RZ, P4 ;  /* 0x000000ff13137207 */ /* 0x000fe40002000000 */
[----:B--2---:R-:W-:-:S03]  /*89c0*/  LOP3.LUT R22, R22, R21, RZ, 0x3c, !PT ;  /* 0x0000001516167212 */ /* 0x004fc600078e3cff */
[----:B------:R3:W-:Y:S04]  /*89d0*/  STL [R1+0xb4], R19 ;  /* 0x0000b41301007387 */ /* 0x0007e80000100800 */
[----:B------:R3:W-:Y:S02]  /*89e0*/  STL [R1+0xb8], R22 ;  /* 0x0000b81601007387 */ /* 0x0007e40000100800 */
.L_x_86:
[----:B------:R-:W-:Y:S05]  /*89f0*/  BSYNC B0 ;  /* 0x0000000000007941 */ /* 0x000fea0003800000 */
.L_x_85:
[----:B------:R-:W4:Y:S04]  /*8a00*/  LDL.LU R35, [R1] ;  /* 0x0000000001237983 */ /* 0x000f280000300800 */
[----:B------:R-:W5:Y:S04]  /*8a10*/  LDL.LU R28, [R1+0x4] ;  /* 0x00000400011c7983 */ /* 0x000f680000300800 */
[----:B------:R-:W2:Y:S04]  /*8a20*/  LDL.LU R27, [R1+0x8] ;  /* 0x00000800011b7983 */ /* 0x000ea80000300800 */
[----:B------:R-:W2:Y:S04]  /*8a30*/  LDL.LU R34, [R1+0xc] ;  /* 0x00000c0001227983 */ /* 0x000ea80000300800 */
[----:B------:R-:W2:Y:S01]  /*8a40*/  LDL.LU R32, [R1+0x10] ;  /* 0x0000100001207983 */ /* 0x000ea20000300800 */
[----:B---3--:R-:W-:-:S03]  /*8a50*/  F2FP.F16.E4M3.UNPACK_B R19, R4 ;  /* 0x00000004ff13723e */ /* 0x008fc600020006ff */
[----:B------:R-:W3:Y:S04]  /*8a60*/  LDL.LU R29, [R1+0x14] ;  /* 0x00001400011d7983 */ /* 0x000ee80000300800 */
[----:B------:R-:W3:Y:S04]  /*8a70*/  LDL.LU R36, [R1+0x18] ;  /* 0x0000180001247983 */ /* 0x000ee80000300800 */
[----:B------:R-:W3:Y:S01]  /*8a80*/  LDL.LU R33, [R1+0x1c] ;  /* 0x00001c0001217983 */ /* 0x000ee20000300800 */
[----:B------:R-:W-:-:S03]  /*8a90*/  HADD2.F32 R20, -RZ, R19.H0_H0 ;  /* 0x20000013ff147230 */ /* 0x000fc60000004100 */
[----:B------:R-:W3:Y:S01]  /*8aa0*/  LDL.LU R31, [R1+0x20] ;  /* 0x00002000011f7983 */ /* 0x000ee20000300800 */
[----:B------:R-:W-:Y:S01]  /*8ab0*/  FFMA R17, R16, R17, R11 ;  /* 0x0000001110117223 */ /* 0x000fe2000000000b */
[----:B------:R-:W-:Y:S01]  /*8ac0*/  F2FP.F16.E4M3.UNPACK_B R21, R4.H1 ;  /* 0x00000004ff15723e */ /* 0x000fe200030006ff */
[----:B------:R-:W-:Y:S01]  /*8ad0*/  HADD2.F32 R22, -RZ, R19.H1_H1 ;  /* 0x30000013ff167230 */ /* 0x000fe20000004100 */
[----:B------:R-:W3:Y:S01]  /*8ae0*/  LDL.LU R40, [R1+0x24] ;  /* 0x0000240001287983 */ /* 0x000ee20000300800 */
[----:B------:R-:W-:Y:S01]  /*8af0*/  FFMA R20, R20, R2, R17 ;  /* 0x0000000214147223 */ /* 0x000fe20000000011 */
[C---:B------:R-:W-:Y:S01]  /*8b00*/  FFMA R19, R16.reuse, R228, R11 ;  /* 0x000000e410137223 */ /* 0x040fe2000000000b */
[--C-:B------:R-:W-:Y:S01]  /*8b10*/  HADD2.F32 R24, -RZ, R21.reuse.H0_H0 ;  /* 0x20000015ff187230 */ /* 0x100fe20000004100 */
[----:B------:R-:W3:Y:S01]  /*8b20*/  LDL.LU R39, [R1+0x28] ;  /* 0x0000280001277983 */ /* 0x000ee20000300800 */
[----:B------:R-:W-:Y:S01]  /*8b30*/  FFMA R229, R16, R229, R5 ;  /* 0x000000e510e57223 */ /* 0x000fe20000000005 */
[----:B------:R-:W-:Y:S01]  /*8b40*/  F2FP.F16.E4M3.UNPACK_B R23, R6 ;  /* 0x00000006ff17723e */ /* 0x000fe200020006ff */
[-C--:B------:R-:W-:Y:S01]  /*8b50*/  FFMA R25, R22, R2.reuse, R19 ;  /* 0x0000000216197223 */ /* 0x080fe20000000013 */
[----:B------:R-:W3:Y:S01]  /*8b60*/  LDL.LU R37, [R1+0x2c] ;  /* 0x00002c0001257983 */ /* 0x000ee20000300800 */
[----:B------:R-:W-:Y:S01]  /*8b70*/  FFMA R229, R24, R2, R229 ;  /* 0x0000000218e57223 */ /* 0x000fe200000000e5 */
[----:B------:R-:W-:-:S02]  /*8b80*/  HADD2.F32 R22, -RZ, R21.H1_H1 ;  /* 0x30000015ff167230 */ /* 0x000fc40000004100 */
[--C-:B------:R-:W-:Y:S02]  /*8b90*/  HADD2.F32 R24, -RZ, R23.reuse.H0_H0 ;  /* 0x20000017ff187230 */ /* 0x100fe40000004100 */
[----:B------:R-:W-:Y:S02]  /*8ba0*/  HADD2.F32 R26, -RZ, R23.H1_H1 ;  /* 0x30000017ff1a7230 */ /* 0x000fe40000004100 */
[C---:B----4-:R-:W-:Y:S02]  /*8bb0*/  FFMA R17, R16.reuse, R35, R5 ;  /* 0x0000002310117223 */ /* 0x050fe40000000005 */
[----:B------:R-:W4:Y:S01]  /*8bc0*/  LDL.LU R35, [R1+0x30] ;  /* 0x0000300001237983 */ /* 0x000f220000300800 */
[----:B------:R-:W-:Y:S01]  /*8bd0*/  F2FP.F16.E4M3.UNPACK_B R23, R6.H1 ;  /* 0x00000006ff17723e */ /* 0x000fe200030006ff */
[C-C-:B-----5:R-:W-:Y:S01]  /*8be0*/  FFMA R19, R16.reuse, R28, R11.reuse ;  /* 0x0000001c10137223 */ /* 0x160fe2000000000b */
[----:B------:R-:W-:Y:S01]  /*8bf0*/  F2FP.F16.E4M3.UNPACK_B R30, R7 ;  /* 0x00000007ff1e723e */ /* 0x000fe200020006ff */
[----:B--2---:R-:W-:Y:S01]  /*8c00*/  FFMA R21, R16, R27, R11 ;  /* 0x0000001b10157223 */ /* 0x004fe2000000000b */
[-C--:B------:R-:W-:Y:S01]  /*8c10*/  FFMA R22, R22, R2.reuse, R17 ;  /* 0x0000000216167223 */ /* 0x080fe20000000011 */
[----:B------:R-:W-:-:S02]  /*8c20*/  FFMA R24, R24, R2, R19 ;  /* 0x0000000218187223 */ /* 0x000fc40000000013 */
[----:B------:R-:W-:Y:S01]  /*8c30*/  FFMA R27, R26, R2, R21 ;  /* 0x000000021a1b7223 */ /* 0x000fe20000000015 */
[--C-:B------:R-:W-:Y:S02]  /*8c40*/  HADD2.F32 R26, -RZ, R23.reuse.H0_H0 ;  /* 0x20000017ff1a7230 */ /* 0x100fe40000004100 */
[C-C-:B------:R-:W-:Y:S01]  /*8c50*/  FFMA R17, R16.reuse, R34, R5.reuse ;  /* 0x0000002210117223 */ /* 0x140fe20000000005 */
[----:B------:R-:W-:Y:S02]  /*8c60*/  HADD2.F32 R28, -RZ, R23.H1_H1 ;  /* 0x30000017ff1c7230 */ /* 0x000fe40000004100 */
[----:B------:R-:W-:Y:S01]  /*8c70*/  FFMA R19, R16, R32, R5 ;  /* 0x0000002010137223 */ /* 0x000fe20000000005 */
[--C-:B------:R-:W-:Y:S01]  /*8c80*/  HADD2.F32 R32, -RZ, R30.reuse.H0_H0 ;  /* 0x2000001eff207230 */ /* 0x100fe20000004100 */
[----:B------:R-:W-:Y:S01]  /*8c90*/  F2FP.F16.E4M3.UNPACK_B R23, R7.H1 ;  /* 0x00000007ff17723e */ /* 0x000fe200030006ff */
[----:B------:R-:W-:Y:S01]  /*8ca0*/  FFMA R26, R26, R2, R17 ;  /* 0x000000021a1a7223 */ /* 0x000fe20000000011 */
[----:B---3--:R-:W-:Y:S01]  /*8cb0*/  FFMA R21, R16, R29, R11 ;  /* 0x0000001d10157223 */ /* 0x008fe2000000000b */
[----:B------:R-:W-:-:S02]  /*8cc0*/  HADD2.F32 R30, -RZ, R30.H1_H1 ;  /* 0x3000001eff1e7230 */ /* 0x000fc40000004100 */
[----:B------:R-:W-:Y:S01]  /*8cd0*/  FFMA R29, R28, R2, R19 ;  /* 0x000000021c1d7223 */ /* 0x000fe20000000013 */
[----:B------:R-:W-:Y:S01]  /*8ce0*/  FFMA R17, R16, R36, R11 ;  /* 0x0000002410117223 */ /* 0x000fe2000000000b */
[----:B------:R-:W-:Y:S01]  /*8cf0*/  FFMA R28, R32, R2, R21 ;  /* 0x00000002201c7223 */ /* 0x000fe20000000015 */
[--C-:B------:R-:W-:Y:S02]  /*8d00*/  HADD2.F32 R32, -RZ, R23.reuse.H0_H0 ;  /* 0x20000017ff207230 */ /* 0x100fe40000004100 */
[----:B------:R-:W-:Y:S02]  /*8d10*/  HADD2.F32 R34, -RZ, R23.H1_H1 ;  /* 0x30000017ff227230 */ /* 0x000fe40000004100 */
[C-C-:B------:R-:W-:Y:S01]  /*8d20*/  FFMA R19, R16.reuse, R33, R5.reuse ;  /* 0x0000002110137223 */ /* 0x140fe20000000005 */
[----:B------:R-:W-:Y:S01]  /*8d30*/  F2FP.F16.E4M3.UNPACK_B R23, R10 ;  /* 0x0000000aff17723e */ /* 0x000fe200020006ff */
[----:B------:R-:W-:Y:S01]  /*8d40*/  FFMA R21, R16, R31, R5 ;  /* 0x0000001f10157223 */ /* 0x000fe20000000005 */
[----:B------:R-:W-:Y:S01]  /*8d50*/  FFMA R31, R30, R2, R17 ;  /* 0x000000021e1f7223 */ /* 0x000fe20000000011 */
[----:B------:R-:W-:Y:S01]  /*8d60*/  F2FP.F16.E4M3.UNPACK_B R17, R10.H1 ;  /* 0x0000000aff11723e */ /* 0x000fe200030006ff */
[-C--:B------:R-:W-:Y:S01]  /*8d70*/  FFMA R30, R32, R2.reuse, R19 ;  /* 0x00000002201e7223 */ /* 0x080fe20000000013 */
[----:B------:R-:W-:Y:S01]  /*8d80*/  FFMA R33, R34, R2, R21 ;  /* 0x0000000222217223 */ /* 0x000fe20000000015 */
[----:B------:R-:W-:-:S02]  /*8d90*/  HADD2.F32 R32, -RZ, R23.H0_H0 ;  /* 0x20000017ff207230 */ /* 0x000fc40000004100 */
[--C-:B------:R-:W-:Y:S02]  /*8da0*/  HADD2.F32 R36, -RZ, R17.reuse.H0_H0 ;  /* 0x20000011ff247230 */ /* 0x100fe40000004100 */
[----:B------:R-:W-:Y:S02]  /*8db0*/  HADD2.F32 R38, -RZ, R17.H1_H1 ;  /* 0x30000011ff267230 */ /* 0x000fe40000004100 */
[C-C-:B------:R-:W-:Y:S01]  /*8dc0*/  FFMA R17, R16.reuse, R40, R11.reuse ;  /* 0x0000002810117223 */ /* 0x140fe2000000000b */
[----:B------:R-:W-:Y:S02]  /*8dd0*/  HADD2.F32 R34, -RZ, R23.H1_H1 ;  /* 0x30000017ff227230 */ /* 0x000fe40000004100 */
[C---:B------:R-:W-:Y:S01]  /*8de0*/  FFMA R19, R16.reuse, R39, R11 ;  /* 0x0000002710137223 */ /* 0x040fe2000000000b */
[----:B------:R-:W-:Y:S01]  /*8df0*/  FFMA R21, R16, R37, R5 ;  /* 0x0000002510157223 */ /* 0x000fe20000000005 */
[-C--:B------:R-:W-:Y:S02]  /*8e00*/  FFMA R17, R32, R2.reuse, R17 ;  /* 0x0000000220117223 */ /* 0x080fe40000000011 */
        /* <DEDUP_REMOVED lines=9> */
[----:B----4-:R-:W-:-:S04]  /*8ea0*/  FFMA R23, R16, R35, R5 ;  /* 0x0000002310177223 */ /* 0x010fc80000000005 */
[----:B------:R-:W-:-:S05]  /*8eb0*/  FFMA R34, R38, R2, R23 ;  /* 0x0000000226227223 */ /* 0x000fca0000000017 */
[----:B------:R-:W-:Y:S01]  /*8ec0*/  F2FP.SATFINITE.E4M3.F32.PACK_AB_MERGE_C R21, R34, R21, RZ ;  /* 0x000000152215723e */ /* 0x000fe200048070ff */
[----:B------:R-:W-:Y:S06]  /*8ed0*/  @P1 BRA `(.L_x_93) ;  /* 0x0000000000041947 */ /* 0x000fec0003800000 */
[----:B------:R-:W-:-:S04]  /*8ee0*/  DEPBAR.LE SB0, 0x1 ;  /* 0x000080400000791a */ /* 0x000fc80000000000 */
.L_x_93:
        /* <DEDUP_REMOVED lines=18> */
[----:B--2---:R-:W-:Y:S05]  /*9010*/  @P1 BRA `(.L_x_95) ;  /* 0x0000000000201947 */ /* 0x004fea0003800000 */
[----:B------:R-:W-:Y:S02]  /*9020*/  UIADD3 UR8, UP0, UR58, 0x4f0, URZ ;  /* 0x000004f03a087890 */ /* 0x000fe4000ff1e03f */
[----:B------:R-:W-:Y:S02]  /*9030*/  UIADD3 UR6, UR46, 0x80, URZ ;  /* 0x000000802e067890 */ /* 0x000fe4000fffe03f */
[----:B------:R-:W-:Y:S02]  /*9040*/  UIADD3 UR5, UR45, 0x20, URZ ;  /* 0x000000202d057890 */ /* 0x000fe4000fffe03f */
[----:B------:R-:W-:Y:S02]  /*9050*/  UIADD3 UR4, UR51, 0x5100, URZ ;  /* 0x0000510033047890 */ /* 0x000fe4000fffe03f */
[----:B------:R-:W-:Y:S01]  /*9060*/  UIADD3.X UR9, URZ, UR59, URZ, UP0, !UPT ;  /* 0x0000003b3f097290 */ /* 0x000fe200087fe43f */
[----:B------:R-:W-:-:S08]  /*9070*/  UMOV UR7, UR47 ;  /* 0x0000002f00077c82 */ /* 0x000fd00008000000 */
[----:B------:R2:W-:Y:S02]  /*9080*/  UTMASTG.3D [UR4], [UR8] ;  /* 0x00000004080073b5 */ /* 0x0005e40008010000 */
[----:B--2---:R0:W-:Y:S02]  /*9090*/  UTMACMDFLUSH ;  /* 0x00000000000079b7 */ /* 0x0041e40000000000 */
.L_x_95:
[----:B------:R-:W-:Y:S05]  /*90a0*/  BSYNC B0 ;  /* 0x0000000000007941 */ /* 0x000fea0003800000 */
.L_x_94:
[----:B------:R-:W-:Y:S04]  /*90b0*/  BSSY B0, `(.L_x_96) ;  /* 0x000003c000007945 */ /* 0x000fe80003800000 */
[----:B------:R-:W-:Y:S05]  /*90c0*/  @!P3 BRA `(.L_x_97) ;  /* 0x0000000000e8b947 */ /* 0x000fea0003800000 */
[----:B------:R-:W-:-:S05]  /*90d0*/  IMAD.U32 R17, RZ, RZ, UR50 ;  /* 0x00000032ff117e24 */ /* 0x000fca000f8e00ff */
[----:B------:R-:W-:-:S13]  /*90e0*/  ISETP.NE.AND P4, PT, R17, 0x3, PT ;  /* 0x000000031100780c */ /* 0x000fda0003f85270 */
[----:B------:R-:W-:Y:S05]  /*90f0*/  @!P4 BRA `(.L_x_98) ;  /* 0x000000000004c947 */ /* 0x000fea0003800000 */
[----:B------:R-:W-:Y:S01]  /*9100*/  BPT.TRAP 0x1 ;  /* 0x000000040000795c */ /* 0x000fe20000300000 */
.L_x_98:
[----:B------:R-:W2:Y:S04]  /*9110*/  LDL R19, [R1+0xb8] ;  /* 0x0000b80001137983 */ /* 0x000ea80000100800 */
[----:B------:R-:W3:Y:S01]  /*9120*/  LDL R17, [R1+0xb4] ;  /* 0x0000b40001117983 */ /* 0x000ee20000100800 */
[----:B------:R-:W-:Y:S01]  /*9130*/  BSSY B1, `(.L_x_99) ;  /* 0x0000005000017945 */ /* 0x000fe20003800000 */
[----:B--2---:R-:W-:Y:S02]  /*9140*/  SHF.L.U32 R20, R19, 0x1f, RZ ;  /* 0x0000001f13147819 */ /* 0x004fe400000006ff */
[----:B---3--:R-:W-:-:S04]  /*9150*/  LEA R17, R17, UR51, 0x3 ;  /* 0x0000003311117c11 */ /* 0x008fc8000f8e18ff */
[----:B------:R-:W2:Y:S02]  /*9160*/  SYNCS.PHASECHK.TRANS64.TRYWAIT P2, [R17+URZ+0x80], R20 ;  /* 0x00008014110075a7 */ /* 0x000ea4000804017f */
[----:B--2---:R-:W-:Y:S05]  /*9170*/  @!P2 BRA `(.L_x_100) ;  /* 0x0000006000d0a947 */ /* 0x004fea0003800000 */
.L_x_247:
[----:B------:R-:W-:Y:S05]  /*9180*/  BSYNC B1 ;  /* 0x0000000000017941 */ /* 0x000fea0003800000 */
.L_x_99:
[----:B------:R-:W-:Y:S04]  /*9190*/  BSSY B1, `(.L_x_101) ;  /* 0x0000012000017945 */ /* 0x000fe80003800000 */
[----:B------:R-:W-:Y:S05]  /*91a0*/  @P0 BRA `(.L_x_102) ;  /* 0x0000000000400947 */ /* 0x000fea0003800000 */
[----:B------:R-:W3:Y:S02]  /*91b0*/  LDL R19, [R1+0xb4] ;  /* 0x0000b40001137983 */ /* 0x000ee40000100800 */
[----:B---3--:R-:W-:-:S05]  /*91c0*/  LEA R22, R19, R8, 0xc ;  /* 0x0000000813167211 */ /* 0x008fca00078e60ff */
[----:B------:R-:W-:Y:S01]  /*91d0*/  VIADD R7, R22, UR51 ;  /* 0x0000003316077c36 */ /* 0x000fe20008000000 */
[----:B------:R-:W-:Y:S04]  /*91e0*/  LDS.U16 R4, [R22+UR51+0x200] ;  /* 0x0002003316047984 */ /* 0x000fe80008000400 */
[----:B------:R-:W-:Y:S01]  /*91f0*/  IADD3 R23, R7, R12, RZ ;  /* 0x0000000c07177210 */ /* 0x000fe20007ffe0ff */
[----:B------:R-:W-:Y:S04]  /*9200*/  LDS.U16 R6, [R22+UR51+0x208] ;  /* 0x0002083316067984 */ /* 0x000fe80008000400 */
[----:B------:R-:W3:Y:S04]  /*9210*/  LDS.U16 R7, [R22+UR51+0x100] ;  /* 0x0001003316077984 */ /* 0x000ee80008000400 */
[----:B------:R-:W-:Y:S04]  /*9220*/  LDS.U16 R10, [R23+0x200] ;  /* 0x00020000170a7984 */ /* 0x000fe80000000400 */
[----:B------:R-:W4:Y:S04]  /*9230*/  LDS.U16 R19, [R23+0x100] ;  /* 0x0001000017137984 */ /* 0x000f280000000400 */
[----:B--2---:R-:W2:Y:S04]  /*9240*/  LDS.U16 R17, [R22+UR51+0x108] ;  /* 0x0001083316117984 */ /* 0x004ea80008000400 */
[----:B------:R-:W-:Y:S04]  /*9250*/  LDS.U16 R20, [R23+0x208] ;  /* 0x0002080017147984 */ /* 0x000fe80000000400 */
[----:B------:R-:W5:Y:S01]  /*9260*/  LDS.U16 R21, [R23+0x108] ;  /* 0x0001080017157984 */ /* 0x000f620000000400 */
[----:B---3--:R-:W-:-:S02]  /*9270*/  PRMT R4, R7, 0x5410, R4 ;  /* 0x0000541007047816 */ /* 0x008fc40000000004 */
[----:B----4-:R-:W-:Y:S02]  /*9280*/  PRMT R7, R19, 0x5410, R10 ;  /* 0x0000541013077816 */ /* 0x010fe4000000000a */
[----:B--2---:R-:W-:Y:S02]  /*9290*/  PRMT R6, R17, 0x5410, R6 ;  /* 0x0000541011067816 */ /* 0x004fe40000000006 */
[----:B-----5:R-:W-:-:S07]  /*92a0*/  PRMT R10, R21, 0x5410, R20 ;  /* 0x00005410150a7816 */ /* 0x020fce0000000014 */
.L_x_102:
[----:B------:R-:W-:Y:S05]  /*92b0*/  BSYNC B1 ;  /* 0x0000000000017941 */ /* 0x000fea0003800000 */
.L_x_101:
        /* <DEDUP_REMOVED lines=8> */
.L_x_103:
[----:B------:R-:W4:Y:S04]  /*9340*/  LDL.LU R19, [R1+0xb4] ;  /* 0x0000b40001137983 */ /* 0x000f280000300800 */
[----:B------:R-:W5:Y:S01]  /*9350*/  LDL.LU R21, [R1+0xb8] ;  /* 0x0000b80001157983 */ /* 0x000f620000300800 */
[C---:B--2---:R-:W-:Y:S02]  /*9360*/  LEA R17, R18.reuse, UR51, 0x3 ;  /* 0x0000003312117c11 */ /* 0x044fe4000f8e18ff */
[----:B-1----:R-:W-:Y:S01]  /*9370*/  IADD3 R18, R18, 0x1, RZ ;  /* 0x0000000112127810 */ /* 0x002fe20007ffe0ff */
[----:B------:R-:W1:Y:S02]  /*9380*/  S2R R20, SR_CgaCtaId ;  /* 0x0000000000147919 */ /* 0x000e640000008800 */
[----:B------:R-:W-:Y:S01]  /*9390*/  VIADD R17, R17, 0xa0 ;  /* 0x000000a011117836 */ /* 0x000fe20000000000 */
[----:B------:R-:W-:-:S04]  /*93a0*/  ISETP.NE.AND P2, PT, R18, 0x4, PT ;  /* 0x000000041200780c */ /* 0x000fc80003f45270 */
[----:B------:R-:W-:Y:S02]  /*93b0*/  SEL R18, R18, RZ, P2 ;  /* 0x000000ff12127207 */ /* 0x000fe40001000000 */
[----:B-1----:R-:W-:Y:S02]  /*93c0*/  PRMT R17, R20, 0x654, R17 ;  /* 0x0000065414117816 */ /* 0x002fe40000000011 */
[----:B------:R-:W-:Y:S02]  /*93d0*/  SEL R20, RZ, 0x1, P2 ;  /* 0x00000001ff147807 */ /* 0x000fe40001000000 */
[----:B---3--:R4:W-:Y:S02]  /*93e0*/  SYNCS.ARRIVE.TRANS64.RED.A1T0 RZ, [R17+URZ], RZ ;  /* 0x000000ff11ff79a7 */ /* 0x0089e4000810043f */
[----:B------:R-:W-:Y:S01]  /*93f0*/  LOP3.LUT R15, R15, R20, RZ, 0x3c, !PT ;  /* 0x000000140f0f7212 */ /* 0x000fe200078e3cff */
[----:B----4-:R-:W-:-:S05]  /*9400*/  VIADD R17, R19, 0x1 ;  /* 0x0000000113117836 */ /* 0x010fca0000000000 */
[----:B------:R-:W-:-:S04]  /*9410*/  ISETP.NE.AND P4, PT, R17, 0x4, PT ;  /* 0x000000041100780c */ /* 0x000fc80003f85270 */
[----:B------:R-:W-:Y:S02]  /*9420*/  SEL R19, RZ, 0x1, P4 ;  /* 0x00000001ff137807 */ /* 0x000fe40002000000 */
[----:B------:R-:W-:Y:S02]  /*9430*/  SEL R17, R17, RZ, P4 ;  /* 0x000000ff11117207 */ /* 0x000fe40002000000 */
[----:B-----5:R-:W-:-:S03]  /*9440*/  LOP3.LUT R21, R21, R19, RZ, 0x3c, !PT ;  /* 0x0000001315157212 */ /* 0x020fc600078e3cff */
[----:B------:R2:W-:Y:S04]  /*9450*/  STL [R1+0xb4], R17 ;  /* 0x0000b41101007387 */ /* 0x0005e80000100800 */
[----:B------:R2:W-:Y:S02]  /*9460*/  STL [R1+0xb8], R21 ;  /* 0x0000b81501007387 */ /* 0x0005e40000100800 */
.L_x_97:
[----:B------:R-:W-:Y:S05]  /*9470*/  BSYNC B0 ;  /* 0x0000000000007941 */ /* 0x000fea0003800000 */
.L_x_96:
[-C--:B--2---:R-:W-:Y:S01]  /*9480*/  F2FP.F16.E4M3.UNPACK_B R17, R4.reuse ;  /* 0x00000004ff11723e */ /* 0x084fe200020006ff */
        /* <DEDUP_REMOVED lines=65> */
.L_x_104:
        /* <DEDUP_REMOVED lines=22> */
[----:B------:R-:W-:Y:S01]  /*9a00*/  UIADD3.X UR9, URZ, UR59, URZ, UP0, !UPT ;  /* 0x0000003b3f097290 */ /* 0x000fe200087fe43f */
[----:B------:R-:W-:Y:S01]  /*9a10*/  UMOV UR6, UR46 ;  /* 0x0000002e00067c82 */ /* 0x000fe20008000000 */
[----:B------:R-:W-:-:S07]  /*9a20*/  UMOV UR7, UR47 ;  /* 0x0000002f00077c82 */ /* 0x000fce0008000000 */
[----:B------:R2:W-:Y:S02]  /*9a30*/  UTMASTG.3D [UR4], [UR8] ;  /* 0x00000004080073b5 */ /* 0x0005e40008010000 */
[----:B--2---:R0:W-:Y:S02]  /*9a40*/  UTMACMDFLUSH ;  /* 0x00000000000079b7 */ /* 0x0041e40000000000 */
.L_x_106:
[----:B------:R-:W-:Y:S05]  /*9a50*/  BSYNC B0 ;  /* 0x0000000000007941 */ /* 0x000fea0003800000 */
.L_x_105:
[----:B------:R-:W-:Y:S04]  /*9a60*/  BSSY B0, `(.L_x_107) ;  /* 0x000003c000007945 */ /* 0x000fe80003800000 */
[----:B------:R-:W-:Y:S05]  /*9a70*/  @!P3 BRA `(.L_x_108) ;  /* 0x0000000000e8b947 */ /* 0x000fea0003800000 */
[----:B------:R-:W-:-:S04]  /*9a80*/  MOV R17, UR50 ;  /* 0x0000003200117c02 */ /* 0x000fc80008000f00 */
[----:B------:R-:W-:-:S13]  /*9a90*/  ISETP.NE.AND P4, PT, R17, 0x3, PT ;  /* 0x000000031100780c */ /* 0x000fda0003f85270 */
[----:B------:R-:W-:Y:S05]  /*9aa0*/  @!P4 BRA `(.L_x_109) ;  /* 0x000000000004c947 */ /* 0x000fea0003800000 */
[----:B------:R-:W-:Y:S01]  /*9ab0*/  BPT.TRAP 0x1 ;  /* 0x000000040000795c */ /* 0x000fe20000300000 */
.L_x_109:
[----:B------:R-:W2:Y:S04]  /*9ac0*/  LDL R19, [R1+0xb8] ;  /* 0x0000b80001137983 */ /* 0x000ea80000100800 */
[----:B------:R-:W3:Y:S01]  /*9ad0*/  LDL R17, [R1+0xb4] ;  /* 0x0000b40001117983 */ /* 0x000ee20000100800 */
[----:B------:R-:W-:Y:S01]  /*9ae0*/  BSSY B1, `(.L_x_110) ;  /* 0x0000005000017945 */ /* 0x000fe20003800000 */
[----:B--2---:R-:W-:Y:S02]  /*9af0*/  SHF.L.U32 R20, R19, 0x1f, RZ ;  /* 0x0000001f13147819 */ /* 0x004fe400000006ff */
[----:B---3--:R-:W-:-:S04]  /*9b00*/  LEA R17, R17, UR51, 0x3 ;  /* 0x0000003311117c11 */ /* 0x008fc8000f8e18ff */
[----:B------:R-:W2:Y:S02]  /*9b10*/  SYNCS.PHASECHK.TRANS64.TRYWAIT P2, [R17+URZ+0x80], R20 ;  /* 0x00008014110075a7 */ /* 0x000ea4000804017f */
[----:B--2---:R-:W-:Y:S05]  /*9b20*/  @!P2 BRA `(.L_x_111) ;  /* 0x000000580078a947 */ /* 0x004fea0003800000 */
.L_x_248:
[----:B------:R-:W-:Y:S05]  /*9b30*/  BSYNC B1 ;  /* 0x0000000000017941 */ /* 0x000fea0003800000 */
.L_x_110:
        /* <DEDUP_REMOVED lines=18> */
.L_x_113:
[----:B------:R-:W-:Y:S05]  /*9c60*/  BSYNC B1 ;  /* 0x0000000000017941 */ /* 0x000fea0003800000 */
.L_x_112:
        /* <DEDUP_REMOVED lines=8> */
.L_x_114:
[----:B------:R-:W4:Y:S04]  /*9cf0*/  LDL.LU R19, [R1+0xb4] ;  /* 0x0000b40001137983 */ /* 0x000f280000300800 */
[----:B------:R-:W5:Y:S01]  /*9d00*/  LDL.LU R21, [R1+0xb8] ;  /* 0x0000b80001157983 */ /* 0x000f620000300800 */
[C---:B--2---:R-:W-:Y:S01]  /*9d10*/  LEA R17, R18.reuse, UR51, 0x3 ;  /* 0x0000003312117c11 */ /* 0x044fe2000f8e18ff */
[----:B-1----:R-:W-:Y:S01]  /*9d20*/  VIADD R18, R18, 0x1 ;  /* 0x0000000112127836 */ /* 0x002fe20000000000 */
[----:B------:R-:W1:Y:S02]  /*9d30*/  S2R R20, SR_CgaCtaId ;  /* 0x0000000000147919 */ /* 0x000e640000008800 */
[----:B------:R-:W-:Y:S02]  /*9d40*/  IADD3 R17, R17, 0xa0, RZ ;  /* 0x000000a011117810 */ /* 0x000fe40007ffe0ff */
[----:B------:R-:W-:-:S04]  /*9d50*/  ISETP.NE.AND P2, PT, R18, 0x4, PT ;  /* 0x000000041200780c */ /* 0x000fc80003f45270 */
[----:B------:R-:W-:Y:S02]  /*9d60*/  SEL R18, R18, RZ, P2 ;  /* 0x000000ff12127207 */ /* 0x000fe40001000000 */
[----:B-1----:R-:W-:Y:S02]  /*9d70*/  PRMT R17, R20, 0x654, R17 ;  /* 0x0000065414117816 */ /* 0x002fe40000000011 */
[----:B------:R-:W-:Y:S02]  /*9d80*/  SEL R20, RZ, 0x1, P2 ;  /* 0x00000001ff147807 */ /* 0x000fe40001000000 */
[----:B---3--:R4:W-:Y:S02]  /*9d90*/  SYNCS.ARRIVE.TRANS64.RED.A1T0 RZ, [R17+URZ], RZ ;  /* 0x000000ff11ff79a7 */ /* 0x0089e4000810043f */
[----:B------:R-:W-:Y:S02]  /*9da0*/  LOP3.LUT R15, R15, R20, RZ, 0x3c, !PT ;  /* 0x000000140f0f7212 */ /* 0x000fe400078e3cff */
[----:B----4-:R-:W-:-:S04]  /*9db0*/  IADD3 R17, R19, 0x1, RZ ;  /* 0x0000000113117810 */ /* 0x010fc80007ffe0ff */
[----:B------:R-:W-:-:S04]  /*9dc0*/  ISETP.NE.AND P4, PT, R17, 0x4, PT ;  /* 0x000000041100780c */ /* 0x000fc80003f85270 */
[----:B------:R-:W-:Y:S02]  /*9dd0*/  SEL R19, RZ, 0x1, P4 ;  /* 0x00000001ff137807 */ /* 0x000fe40002000000 */
[----:B------:R-:W-:Y:S02]  /*9de0*/  SEL R17, R17, RZ, P4 ;  /* 0x000000ff11117207 */ /* 0x000fe40002000000 */
[----:B-----5:R-:W-:-:S03]  /*9df0*/  LOP3.LUT R21, R21, R19, RZ, 0x3c, !PT ;  /* 0x0000001315157212 */ /* 0x020fc600078e3cff */
[----:B------:R2:W-:Y:S04]  /*9e00*/  STL [R1+0xb4], R17 ;  /* 0x0000b41101007387 */ /* 0x0005e80000100800 */
[----:B------:R2:W-:Y:S02]  /*9e10*/  STL [R1+0xb8], R21 ;  /* 0x0000b81501007387 */ /* 0x0005e40000100800 */
.L_x_108:
[----:B------:R-:W-:Y:S05]  /*9e20*/  BSYNC B0 ;  /* 0x0000000000007941 */ /* 0x000fea0003800000 */
.L_x_107:
[----:B------:R-:W3:Y:S04]  /*9e30*/  LDL.LU R24, [R1+0x34] ;  /* 0x0000340001187983 */ /* 0x000ee80000300800 */
[----:B------:R-:W4:Y:S04]  /*9e40*/  LDL.LU R19, [R1+0x38] ;  /* 0x0000380001137983 */ /* 0x000f280000300800 */
[----:B--2---:R-:W2:Y:S04]  /*9e50*/  LDL.LU R21, [R1+0x3c] ;  /* 0x00003c0001157983 */ /* 0x004ea80000300800 */
[----:B------:R-:W5:Y:S04]  /*9e60*/  LDL.LU R37, [R1+0x40] ;  /* 0x0000400001257983 */ /* 0x000f680000300800 */
[----:B------:R-:W2:Y:S04]  /*9e70*/  LDL.LU R29, [R1+0x44] ;  /* 0x00004400011d7983 */ /* 0x000ea80000300800 */
[----:B------:R-:W2:Y:S04]  /*9e80*/  LDL.LU R27, [R1+0x48] ;  /* 0x00004800011b7983 */ /* 0x000ea80000300800 */
[----:B------:R-:W2:Y:S04]  /*9e90*/  LDL.LU R34, [R1+0x4c] ;  /* 0x00004c0001227983 */ /* 0x000ea80000300800 */
[----:B------:R-:W2:Y:S01]  /*9ea0*/  LDL.LU R32, [R1+0x50] ;  /* 0x0000500001207983 */ /* 0x000ea20000300800 */
[----:B------:R-:W-:-:S02]  /*9eb0*/  F2FP.F16.E4M3.UNPACK_B R17, R4 ;  /* 0x00000004ff11723e */ /* 0x000fc400020006ff */
[----:B------:R-:W-:Y:S01]  /*9ec0*/  F2FP.F16.E4M3.UNPACK_B R23, R4.H1 ;  /* 0x00000004ff17723e */ /* 0x000fe200030006ff */
[----:B------:R-:W2:Y:S02]  /*9ed0*/  LDL.LU R31, [R1+0x54] ;  /* 0x00005400011f7983 */ /* 0x000ea40000300800 */
[--C-:B------:R-:W-:Y:S02]  /*9ee0*/  HADD2.F32 R20, -RZ, R17.reuse.H0_H0 ;  /* 0x20000011ff147230 */ /* 0x100fe40000004100 */
[----:B------:R-:W2:Y:S01]  /*9ef0*/  LDL.LU R36, [R1+0x58] ;  /* 0x0000580001247983 */ /* 0x000ea20000300800 */
[----:B------:R-:W-:-:S03]  /*9f00*/  HADD2.F32 R22, -RZ, R17.H1_H1 ;  /* 0x30000011ff167230 */ /* 0x000fc60000004100 */
[----:B------:R-:W2:Y:S04]  /*9f10*/  LDL.LU R35, [R1+0x5c] ;  /* 0x00005c0001237983 */ /* 0x000ea80000300800 */
[----:B------:R-:W2:Y:S04]  /*9f20*/  LDL.LU R33, [R1+0x60] ;  /* 0x0000600001217983 */ /* 0x000ea80000300800 */
[----:B------:R-:W2:Y:S04]  /*9f30*/  LDL.LU R41, [R1+0x64] ;  /* 0x0000640001297983 */ /* 0x000ea80000300800 */
[----:B------:R-:W2:Y:S04]  /*9f40*/  LDL.LU R40, [R1+0x68] ;  /* 0x0000680001287983 */ /* 0x000ea80000300800 */
[----:B------:R-:W2:Y:S01]  /*9f50*/  LDL.LU R39, [R1+0x6c] ;  /* 0x00006c0001277983 */ /* 0x000ea20000300800 */
[----:B---3--:R-:W-:-:S04]  /*9f60*/  FFMA R17, R16, R24, R11 ;  /* 0x0000001810117223 */ /* 0x008fc8000000000b */
[----:B------:R-:W-:Y:S01]  /*9f70*/  FFMA R20, R20, R2, R17 ;  /* 0x0000000214147223 */ /* 0x000fe20000000011 */
[C---:B-----5:R-:W-:Y:S02]  /*9f80*/  FFMA R17, R16.reuse, R37, R5 ;  /* 0x0000002510117223 */ /* 0x060fe40000000005 */
[----:B------:R-:W3:Y:S01]  /*9f90*/  LDL.LU R37, [R1+0x70] ;  /* 0x0000700001257983 */ /* 0x000ee20000300800 */
[C---:B----4-:R-:W-:Y:S01]  /*9fa0*/  FFMA R19, R16.reuse, R19, R11 ;  /* 0x0000001310137223 */ /* 0x050fe2000000000b */
[----:B------:R-:W-:Y:S01]  /*9fb0*/  HADD2.F32 R24, -RZ, R23.H0_H0 ;  /* 0x20000017ff187230 */ /* 0x000fe20000004100 */
[----:B------:R-:W-:Y:S01]  /*9fc0*/  F2FP.F16.E4M3.UNPACK_B R26, R6 ;  /* 0x00000006ff1a723e */ /* 0x000fe200020006ff */
[----:B--2---:R-:W-:Y:S01]  /*9fd0*/  FFMA R21, R16, R21, R5 ;  /* 0x0000001510157223 */ /* 0x004fe20000000005 */
[----:B------:R-:W-:-:S03]  /*9fe0*/  FFMA R25, R22, R2, R19 ;  /* 0x0000000216197223 */ /* 0x000fc60000000013 */
[----:B------:R-:W-:Y:S01]  /*9ff0*/  FFMA R22, R24, R2, R21 ;  /* 0x0000000218167223 */ /* 0x000fe20000000015 */
[--C-:B------:R-:W-:Y:S02]  /*a000*/  HADD2.F32 R28, -RZ, R26.reuse.H0_H0 ;  /* 0x2000001aff1c7230 */ /* 0x100fe40000004100 */
[C-C-:B------:R-:W-:Y:S01]  /*a010*/  FFMA R21, R16.reuse, R27, R11.reuse ;  /* 0x0000001b10157223 */ /* 0x140fe2000000000b */
[----:B------:R-:W-:Y:S01]  /*a020*/  HADD2.F32 R24, -RZ, R23.H1_H1 ;  /* 0x30000017ff187230 */ /* 0x000fe20000004100 */
[----:B------:R-:W-:Y:S01]  /*a030*/  F2FP.F16.E4M3.UNPACK_B R23, R6.H1 ;  /* 0x00000006ff17723e */ /* 0x000fe200030006ff */
[----:B------:R-:W-:Y:S02]  /*a040*/  HADD2.F32 R26, -RZ, R26.H1_H1 ;  /* 0x3000001aff1a7230 */ /* 0x000fe40000004100 */
[----:B------:R-:W-:Y:S01]  /*a050*/  FFMA R19, R16, R29, R11 ;  /* 0x0000001d10137223 */ /* 0x000fe2000000000b */
[----:B------:R-:W-:Y:S01]  /*a060*/  F2FP.F16.E4M3.UNPACK_B R30, R7 ;  /* 0x00000007ff1e723e */ /* 0x000fe200020006ff */
[-C--:B------:R-:W-:Y:S01]  /*a070*/  FFMA R27, R24, R2.reuse, R17 ;  /* 0x00000002181b7223 */ /* 0x080fe20000000011 */
[----:B------:R-:W-:Y:S01]  /*a080*/  FFMA R29, R26, R2, R21 ;  /* 0x000000021a1d7223 */ /* 0x000fe20000000015 */
[----:B------:R-:W-:-:S02]  /*a090*/  HADD2.F32 R26, -RZ, R23.H0_H0 ;  /* 0x20000017ff1a7230 */ /* 0x000fc40000004100 */
[----:B------:R-:W-:Y:S01]  /*a0a0*/  FFMA R24, R28, R2, R19 ;  /* 0x000000021c187223 */ /* 0x000fe20000000013 */
[C-C-:B------:R-:W-:Y:S01]  /*a0b0*/  FFMA R17, R16.reuse, R34, R5.reuse ;  /* 0x0000002210117223 */ /* 0x140fe20000000005 */
[----:B------:R-:W-:Y:S02]  /*a0c0*/  HADD2.F32 R28, -RZ, R23.H1_H1 ;  /* 0x30000017ff1c7230 */ /* 0x000fe40000004100 */
[C---:B------:R-:W-:Y:S01]  /*a0d0*/  FFMA R19, R16.reuse, R32, R5 ;  /* 0x0000002010137223 */ /* 0x040fe20000000005 */
[--C-:B------:R-:W-:Y:S02]  /*a0e0*/  HADD2.F32 R32, -RZ, R30.reuse.H0_H0 ;  /* 0x2000001eff207230 */ /* 0x100fe40000004100 */
[----:B------:R-:W-:Y:S01]  /*a0f0*/  FFMA R21, R16, R31, R11 ;  /* 0x0000001f10157223 */ /* 0x000fe2000000000b */
[----:B------:R-:W-:Y:S01]  /*a100*/  F2FP.F16.E4M3.UNPACK_B R23, R7.H1 ;  /* 0x00000007ff17723e */ /* 0x000fe200030006ff */
[----:B------:R-:W-:Y:S01]  /*a110*/  FFMA R26, R26, R2, R17 ;  /* 0x000000021a1a7223 */ /* 0x000fe20000000011 */
[----:B------:R-:W-:-:S02]  /*a120*/  HADD2.F32 R30, -RZ, R30.H1_H1 ;  /* 0x3000001eff1e7230 */ /* 0x000fc40000004100 */
[----:B------:R-:W-:Y:S01]  /*a130*/  FFMA R17, R16, R36, R11 ;  /* 0x0000002410117223 */ /* 0x000fe2000000000b */
[-C--:B------:R-:W-:Y:S01]  /*a140*/  FFMA R31, R28, R2.reuse, R19 ;  /* 0x000000021c1f7223 */ /* 0x080fe20000000013 */
[-C--:B------:R-:W-:Y:S01]  /*a150*/  FFMA R28, R32, R2.reuse, R21 ;  /* 0x00000002201c7223 */ /* 0x080fe20000000015 */
[----:B------:R-:W-:Y:S01]  /*a160*/  FFMA R21, R16, R33, R5 ;  /* 0x0000002110157223 */ /* 0x000fe20000000005 */
[--C-:B------:R-:W-:Y:S02]  /*a170*/  HADD2.F32 R32, -RZ, R23.reuse.H0_H0 ;  /* 0x20000017ff207230 */ /* 0x100fe40000004100 */
[----:B------:R-:W-:Y:S01]  /*a180*/  FFMA R33, R30, R2, R17 ;  /* 0x000000021e217223 */ /* 0x000fe20000000011 */
[----:B------:R-:W-:Y:S02]  /*a190*/  HADD2.F32 R34, -RZ, R23.H1_H1 ;  /* 0x30000017ff227230 */ /* 0x000fe40000004100 */
[----:B------:R-:W-:Y:S01]  /*a1a0*/  FFMA R19, R16, R35, R5 ;  /* 0x0000002310137223 */ /* 0x000fe20000000005 */
[----:B------:R-:W-:-:S02]  /*a1b0*/  F2FP.F16.E4M3.UNPACK_B R23, R10 ;  /* 0x0000000aff17723e */ /* 0x000fc400020006ff */
[----:B------:R-:W-:Y:S01]  /*a1c0*/  F2FP.F16.E4M3.UNPACK_B R17, R10.H1 ;  /* 0x0000000aff11723e */ /* 0x000fe200030006ff */
[-C--:B------:R-:W-:Y:S01]  /*a1d0*/  FFMA R30, R32, R2.reuse, R19 ;  /* 0x00000002201e7223 */ /* 0x080fe20000000013 */
[----:B------:R-:W-:Y:S01]  /*a1e0*/  FFMA R35, R34, R2, R21 ;  /* 0x0000000222237223 */ /* 0x000fe20000000015 */
[----:B------:R-:W-:Y:S02]  /*a1f0*/  HADD2.F32 R32, -RZ, R23.H0_H0 ;  /* 0x20000017ff207230 */ /* 0x000fe40000004100 */
[--C-:B------:R-:W-:Y:S02]  /*a200*/  HADD2.F32 R36, -RZ, R17.reuse.H0_H0 ;  /* 0x20000011ff247230 */ /* 0x100fe40000004100 */
[----:B------:R-:W-:Y:S02]  /*a210*/  HADD2.F32 R38, -RZ, R17.H1_H1 ;  /* 0x30000011ff267230 */ /* 0x000fe40000004100 */
[----:B------:R-:W-:Y:S01]  /*a220*/  FFMA R17, R16, R41, R11 ;  /* 0x0000002910117223 */ /* 0x000fe2000000000b */
[----:B------:R-:W-:-:S02]  /*a230*/  HADD2.F32 R34, -RZ, R23.H1_H1 ;  /* 0x30000017ff227230 */ /* 0x000fc40000004100 */
[C---:B------:R-:W-:Y:S01]  /*a240*/  FFMA R19, R16.reuse, R40, R11 ;  /* 0x0000002810137223 */ /* 0x040fe2000000000b */
[----:B------:R-:W-:Y:S01]  /*a250*/  FFMA R21, R16, R39, R5 ;  /* 0x0000002710157223 */ /* 0x000fe20000000005 */
[-C--:B------:R-:W-:Y:S02]  /*a260*/  FFMA R17, R32, R2.reuse, R17 ;  /* 0x0000000220117223 */ /* 0x080fe40000000011 */
[-C--:B------:R-:W-:Y:S01]  /*a270*/  FFMA R32, R34, R2.reuse, R19 ;  /* 0x0000000222207223 */ /* 0x080fe20000000013 */
[----:B------:R-:W-:Y:S01]  /*a280*/  FFMA R21, R36, R2, R21 ;  /* 0x0000000224157223 */ /* 0x000fe20000000015 */
[----:B------:R-:W-:Y:S02]  /*a290*/  F2FP.SATFINITE.E4M3.F32.PACK_AB_MERGE_C R25, R25, R20, RZ ;  /* 0x000000141919723e */ /* 0x000fe400048070ff */
[----:B------:R-:W-:Y:S02]  /*a2a0*/  F2FP.SATFINITE.E4M3.F32.PACK_AB_MERGE_C R27, R27, R22, RZ ;  /* 0x000000161b1b723e */ /* 0x000fe400048070ff */
[----:B------:R-:W-:-:S02]  /*a2b0*/  F2FP.SATFINITE.E4M3.F32.PACK_AB_MERGE_C R29, R29, R24, RZ ;  /* 0x000000181d1d723e */ /* 0x000fc400048070ff */
[----:B------:R-:W-:Y:S02]  /*a2c0*/  F2FP.SATFINITE.E4M3.F32.PACK_AB_MERGE_C R31, R31, R26, RZ ;  /* 0x0000001a1f1f723e */ /* 0x000fe400048070ff */
[----:B------:R-:W-:Y:S02]  /*a2d0*/  F2FP.SATFINITE.E4M3.F32.PACK_AB_MERGE_C R33, R33, R28, RZ ;  /* 0x0000001c2121723e */ /* 0x000fe400048070ff */
[----:B------:R-:W-:Y:S02]  /*a2e0*/  F2FP.SATFINITE.E4M3.F32.PACK_AB_MERGE_C R35, R35, R30, RZ ;  /* 0x0000001e2323723e */ /* 0x000fe400048070ff */
[----:B------:R-:W-:Y:S01]  /*a2f0*/  F2FP.SATFINITE.E4M3.F32.PACK_AB_MERGE_C R17, R32, R17, RZ ;  /* 0x000000112011723e */ /* 0x000fe200048070ff */
[----:B---3--:R-:W-:-:S04]  /*a300*/  FFMA R23, R16, R37, R5 ;  /* 0x0000002510177223 */ /* 0x008fc80000000005 */
[----:B------:R-:W-:-:S05]  /*a310*/  FFMA R34, R38, R2, R23 ;  /* 0x0000000226227223 */ /* 0x000fca0000000017 */
[----:B------:R-:W-:Y:S01]  /*a320*/  F2FP.SATFINITE.E4M3.F32.PACK_AB_MERGE_C R21, R34, R21, RZ ;  /* 0x000000152215723e */ /* 0x000fe200048070ff */
[----:B------:R-:W-:Y:S06]  /*a330*/  @P1 BRA `(.L_x_115) ;  /* 0x0000000000041947 */ /* 0x000fec0003800000 */
[----:B------:R-:W-:-:S04]  /*a340*/  DEPBAR.LE SB0, 0x1 ;  /* 0x000080400000791a */ /* 0x000fc80000000000 */
.L_x_115:
        /* <DEDUP_REMOVED lines=27> */
.L_x_117:
[----:B------:R-:W-:Y:S05]  /*a500*/  BSYNC B0 ;  /* 0x0000000000007941 */ /* 0x000fea0003800000 */
.L_x_116:
[----:B------:R-:W-:Y:S04]  /*a510*/  BSSY B0, `(.L_x_118) ;  /* 0x000003c000007945 */ /* 0x000fe80003800000 */
[----:B------:R-:W-:Y:S05]  /*a520*/  @!P3 BRA `(.L_x_119) ;  /* 0x0000000000e8b947 */ /* 0x000fea0003800000 */
[----:B------:R-:W-:-:S05]  /*a530*/  IMAD.U32 R17, RZ, RZ, UR50 ;  /* 0x00000032ff117e24 */ /* 0x000fca000f8e00ff */
[----:B------:R-:W-:-:S13]  /*a540*/  ISETP.NE.AND P4, PT, R17, 0x3, PT ;  /* 0x000000031100780c */ /* 0x000fda0003f85270 */
[----:B------:R-:W-:Y:S05]  /*a550*/  @!P4 BRA `(.L_x_120) ;  /* 0x000000000004c947 */ /* 0x000fea0003800000 */
[----:B------:R-:W-:Y:S01]  /*a560*/  BPT.TRAP 0x1 ;  /* 0x000000040000795c */ /* 0x000fe20000300000 */
.L_x_120:
[----:B------:R-:W2:Y:S04]  /*a570*/  LDL R19, [R1+0xb8] ;  /* 0x0000b80001137983 */ /* 0x000ea80000100800 */
[----:B------:R-:W3:Y:S01]  /*a580*/  LDL R17, [R1+0xb4] ;  /* 0x0000b40001117983 */ /* 0x000ee20000100800 */
[----:B------:R-:W-:Y:S01]  /*a590*/  BSSY B1, `(.L_x_121) ;  /* 0x0000005000017945 */ /* 0x000fe20003800000 */
[----:B--2---:R-:W-:Y:S02]  /*a5a0*/  SHF.L.U32 R20, R19, 0x1f, RZ ;  /* 0x0000001f13147819 */ /* 0x004fe400000006ff */
[----:B---3--:R-:W-:-:S04]  /*a5b0*/  LEA R17, R17, UR51, 0x3 ;  /* 0x0000003311117c11 */ /* 0x008fc8000f8e18ff */
[----:B------:R-:W2:Y:S02]  /*a5c0*/  SYNCS.PHASECHK.TRANS64.TRYWAIT P2, [R17+URZ+0x80], R20 ;  /* 0x00008014110075a7 */ /* 0x000ea4000804017f */
[----:B--2---:R-:W-:Y:S05]  /*a5d0*/  @!P2 BRA `(.L_x_122) ;  /* 0x0000004c00e0a947 */ /* 0x004fea0003800000 */
.L_x_249:
[----:B------:R-:W-:Y:S05]  /*a5e0*/  BSYNC B1 ;  /* 0x0000000000017941 */ /* 0x000fea0003800000 */
.L_x_121:
        /* <DEDUP_REMOVED lines=18> */
.L_x_124:
[----:B------:R-:W-:Y:S05]  /*a710*/  BSYNC B1 ;  /* 0x0000000000017941 */ /* 0x000fea0003800000 */
.L_x_123:
        /* <DEDUP_REMOVED lines=8> */
.L_x_125:
        /* <DEDUP_REMOVED lines=19> */
.L_x_119:
[----:B------:R-:W-:Y:S05]  /*a8d0*/  BSYNC B0 ;  /* 0x0000000000007941 */ /* 0x000fea0003800000 */
.L_x_118:
[-C--:B------:R-:W-:Y:S01]  /*a8e0*/  F2FP.F16.E4M3.UNPACK_B R20, R4.reuse ;  /* 0x00000004ff14723e */ /* 0x080fe200020006ff */
[C-C-:B------:R-:W-:Y:S01]  /*a8f0*/  FFMA R179, R16.reuse, R179, R9.reuse ;  /* 0x000000b310b37223 */ /* 0x140fe20000000009 */
[----:B------:R-:W-:Y:S01]  /*a900*/  F2FP.F16.E4M3.UNPACK_B R22, R4.H1 ;  /* 0x00000004ff16723e */ /* 0x000fe200030006ff */
[C-C-:B--2---:R-:W-:Y:S01]  /*a910*/  FFMA R17, R16.reuse, R178, R9.reuse ;  /* 0x000000b210117223 */ /* 0x144fe20000000009 */
[----:B------:R-:W-:Y:S01]  /*a920*/  F2FP.F16.E4M3.UNPACK_B R28, R6 ;  /* 0x00000006ff1c723e */ /* 0x000fe200020006ff */
[--C-:B------:R-:W-:Y:S02]  /*a930*/  HADD2.F32 R24, -RZ, R20.reuse.H0_H0 ;  /* 0x20000014ff187230 */ /* 0x100fe40000004100 */
[C-C-:B------:R-:W-:Y:S01]  /*a940*/  FFMA R175, R16.reuse, R175, R9.reuse ;  /* 0x000000af10af7223 */ /* 0x140fe20000000009 */
[----:B------:R-:W-:Y:S02]  /*a950*/  HADD2.F32 R20, -RZ, R20.H1_H1 ;  /* 0x30000014ff147230 */ /* 0x000fe40000004100 */
[----:B------:R-:W-:Y:S01]  /*a960*/  FFMA R19, R16, R174, R9 ;  /* 0x000000ae10137223 */ /* 0x000fe20000000009 */
[----:B------:R-:W-:-:S02]  /*a970*/  HADD2.F32 R26, -RZ, R22.H0_H0 ;  /* 0x20000016ff1a7230 */ /* 0x000fc40000004100 */
[----:B------:R-:W-:Y:S01]  /*a980*/  FFMA R179, R24, R2, R179 ;  /* 0x0000000218b37223 */ /* 0x000fe200000000b3 */
[----:B------:R-:W-:Y:S02]  /*a990*/  HADD2.F32 R24, -RZ, R28.H0_H0 ;  /* 0x2000001cff187230 */ /* 0x000fe40000004100 */
[C-C-:B------:R-:W-:Y:S01]  /*a9a0*/  FFMA R171, R16.reuse, R171, R9.reuse ;  /* 0x000000ab10ab7223 */ /* 0x140fe20000000009 */
[C-C-:B------:R-:W-:Y:S01]  /*a9b0*/  FFMA R23, R16.reuse, R170, R9.reuse ;  /* 0x000000aa10177223 */ /* 0x140fe20000000009 */
[C-C-:B------:R-:W-:Y:S01]  /*a9c0*/  FFMA R167, R16.reuse, R167, R9.reuse ;  /* 0x000000a710a77223 */ /* 0x140fe20000000009 */
[----:B------:R-:W-:Y:S01]  /*a9d0*/  FFMA R27, R16, R166, R9 ;  /* 0x000000a6101b7223 */ /* 0x000fe20000000009 */
[----:B------:R-:W-:Y:S01]  /*a9e0*/  FFMA R20, R20, R2, R17 ;  /* 0x0000000214147223 */ /* 0x000fe20000000011 */
[----:B------:R-:W-:Y:S02]  /*a9f0*/  HADD2.F32 R22, -RZ, R22.H1_H1 ;  /* 0x30000016ff167230 */ /* 0x000fe40000004100 */
[----:B------:R-:W-:Y:S01]  /*aa00*/  FFMA R177, R16, R177, R13 ;  /* 0x000000b110b17223 */ /* 0x000fe2000000000d */
[----:B------:R-:W-:-:S02]  /*aa10*/  HADD2.F32 R28, -RZ, R28.H1_H1 ;  /* 0x3000001cff1c7230 */ /* 0x000fc40000004100 */
[----:B------:R-:W-:Y:S01]  /*aa20*/  FFMA R9, R16, R176, R13 ;  /* 0x000000b010097223 */ /* 0x000fe2000000000d */
[----:B------:R-:W-:Y:S01]  /*aa30*/  F2FP.F16.E4M3.UNPACK_B R17, R6.H1 ;  /* 0x00000006ff11723e */ /* 0x000fe200030006ff */
[-C--:B------:R-:W-:Y:S01]  /*aa40*/  FFMA R175, R24, R2.reuse, R175 ;  /* 0x0000000218af7223 */ /* 0x080fe200000000af */
[-C--:B------:R-:W-:Y:S01]  /*aa50*/  FFMA R177, R26, R2.reuse, R177 ;  /* 0x000000021ab17223 */ /* 0x080fe200000000b1 */
[-C--:B------:R-:W-:Y:S01]  /*aa60*/  FFMA R22, R22, R2.reuse, R9 ;  /* 0x0000000216167223 */ /* 0x080fe20000000009 */
[----:B------:R-:W-:Y:S01]  /*aa70*/  FFMA R24, R28, R2, R19 ;  /* 0x000000021c187223 */ /* 0x000fe20000000013 */
[----:B------:R-:W-:Y:S01]  /*aa80*/  F2FP.F16.E4M3.UNPACK_B R9, R7 ;  /* 0x00000007ff09723e */ /* 0x000fe200020006ff */
[--C-:B------:R-:W-:Y:S02]  /*aa90*/  HADD2.F32 R26, -RZ, R17.reuse.H0_H0 ;  /* 0x20000011ff1a7230 */ /* 0x100fe40000004100 */
[C-C-:B------:R-:W-:Y:S01]  /*aaa0*/  FFMA R173, R16.reuse, R173, R13.reuse ;  /* 0x000000ad10ad7223 */ /* 0x140fe2000000000d */
[----:B------:R-:W-:Y:S01]  /*aab0*/  HADD2.F32 R28, -RZ, R17.H1_H1 ;  /* 0x30000011ff1c7230 */ /* 0x000fe20000004100 */
[----:B------:R-:W-:Y:S01]  /*aac0*/  F2FP.F16.E4M3.UNPACK_B R17, R7.H1 ;  /* 0x00000007ff11723e */ /* 0x000fe200030006ff */
[----:B------:R-:W-:Y:S01]  /*aad0*/  FFMA R21, R16, R172, R13 ;  /* 0x000000ac10157223 */ /* 0x000fe2000000000d */
[----:B------:R-:W-:-:S02]  /*aae0*/  HADD2.F32 R30, -RZ, R9.H0_H0 ;  /* 0x20000009ff1e7230 */ /* 0x000fc40000004100 */
[----:B------:R-:W-:Y:S01]  /*aaf0*/  FFMA R169, R16, R169, R13 ;  /* 0x000000a910a97223 */ /* 0x000fe2000000000d */
[----:B------:R-:W-:Y:S01]  /*ab00*/  HADD2.F32 R32, -RZ, R9.H1_H1 ;  /* 0x30000009ff207230 */ /* 0x000fe20000004100 */
[----:B------:R-:W-:Y:S01]  /*ab10*/  F2FP.F16.E4M3.UNPACK_B R9, R10 ;  /* 0x0000000aff09723e */ /* 0x000fe200020006ff */
[----:B------:R-:W-:Y:S02]  /*ab20*/  HADD2.F32 R34, -RZ, R17.H0_H0 ;  /* 0x20000011ff227230 */ /* 0x000fe40000004100 */
[----:B------:R-:W-:Y:S01]  /*ab30*/  FFMA R173, R26, R2, R173 ;  /* 0x000000021aad7223 */ /* 0x000fe200000000ad */
[----:B------:R-:W-:Y:S01]  /*ab40*/  F2FP.F16.E4M3.UNPACK_B R19, R10.H1 ;  /* 0x0000000aff13723e */ /* 0x000fe200030006ff */
[-C--:B------:R-:W-:Y:S01]  /*ab50*/  FFMA R26, R28, R2.reuse, R21 ;  /* 0x000000021c1a7223 */ /* 0x080fe20000000015 */
[-C--:B------:R-:W-:Y:S01]  /*ab60*/  FFMA R28, R32, R2.reuse, R23 ;  /* 0x00000002201c7223 */ /* 0x080fe20000000017 */
[----:B------:R-:W-:Y:S01]  /*ab70*/  FFMA R169, R34, R2, R169 ;  /* 0x0000000222a97223 */ /* 0x000fe200000000a9 */
[----:B------:R-:W-:-:S02]  /*ab80*/  HADD2.F32 R32, -RZ, R9.H0_H0 ;  /* 0x20000009ff207230 */ /* 0x000fc40000004100 */
[----:B------:R-:W-:Y:S01]  /*ab90*/  FFMA R171, R30, R2, R171 ;  /* 0x000000021eab7223 */ /* 0x000fe200000000ab */
[----:B------:R-:W-:Y:S02]  /*aba0*/  HADD2.F32 R34, -RZ, R9.H1_H1 ;  /* 0x30000009ff227230 */ /* 0x000fe40000004100 */
[C-C-:B------:R-:W-:Y:S01]  /*abb0*/  FFMA R25, R16.reuse, R168, R13.reuse ;  /* 0x000000a810197223 */ /* 0x140fe2000000000d */
[C-C-:B------:R-:W-:Y:S01]  /*abc0*/  FFMA R165, R16.reuse, R165, R13.reuse ;  /* 0x000000a510a57223 */ /* 0x140fe2000000000d */
[----:B------:R-:W-:Y:S02]  /*abd0*/  HADD2.F32 R30, -RZ, R17.H1_H1 ;  /* 0x30000011ff1e7230 */ /* 0x000fe40000004100 */
[----:B------:R-:W-:Y:S01]  /*abe0*/  FFMA R13, R16, R164, R13 ;  /* 0x000000a4100d7223 */ /* 0x000fe2000000000d */
[--C-:B------:R-:W-:Y:S02]  /*abf0*/  HADD2.F32 R36, -RZ, R19.reuse.H0_H0 ;  /* 0x20000013ff247230 */ /* 0x100fe40000004100 */
[----:B------:R-:W-:Y:S01]  /*ac00*/  FFMA R167, R32, R2, R167 ;  /* 0x0000000220a77223 */ /* 0x000fe200000000a7 */
[----:B------:R-:W-:-:S02]  /*ac10*/  HADD2.F32 R38, -RZ, R19.H1_H1 ;  /* 0x30000013ff267230 */ /* 0x000fc40000004100 */
[-C--:B------:R-:W-:Y:S01]  /*ac20*/  FFMA R32, R34, R2.reuse, R27 ;  /* 0x0000000222207223 */ /* 0x080fe2000000001b */
[-C--:B------:R-:W-:Y:S01]  /*ac30*/  FFMA R30, R30, R2.reuse, R25 ;  /* 0x000000021e1e7223 */ /* 0x080fe20000000019 */
[-C--:B------:R-:W-:Y:S01]  /*ac40*/  FFMA R165, R36, R2.reuse, R165 ;  /* 0x0000000224a57223 */ /* 0x080fe200000000a5 */
[----:B------:R-:W-:Y:S01]  /*ac50*/  F2FP.SATFINITE.E4M3.F32.PACK_AB_MERGE_C R179, R20, R179, RZ ;  /* 0x000000b314b3723e */ /* 0x000fe200048070ff */
[----:B------:R-:W-:Y:S01]  /*ac60*/  FFMA R34, R38, R2, R13 ;  /* 0x0000000226227223 */ /* 0x000fe2000000000d */
[----:B------:R-:W-:Y:S02]  /*ac70*/  F2FP.SATFINITE.E4M3.F32.PACK_AB_MERGE_C R177, R22, R177, RZ ;  /* 0x000000b116b1723e */ /* 0x000fe400048070ff */
[----:B------:R-:W-:Y:S02]  /*ac80*/  F2FP.SATFINITE.E4M3.F32.PACK_AB_MERGE_C R175, R24, R175, RZ ;  /* 0x000000af18af723e */ /* 0x000fe400048070ff */
[----:B------:R-:W-:Y:S02]  /*ac90*/  F2FP.SATFINITE.E4M3.F32.PACK_AB_MERGE_C R173, R26, R173, RZ ;  /* 0x000000ad1aad723e */ /* 0x000fe400048070ff */
[----:B------:R-:W-:-:S02]  /*aca0*/  F2FP.SATFINITE.E4M3.F32.PACK_AB_MERGE_C R171, R28, R171, RZ ;  /* 0x000000ab1cab723e */ /* 0x000fc400048070ff */
[----:B------:R-:W-:Y:S02]  /*acb0*/  F2FP.SATFINITE.E4M3.F32.PACK_AB_MERGE_C R169, R30, R169, RZ ;  /* 0x000000a91ea9723e */ /* 0x000fe400048070ff */
[----:B------:R-:W-:Y:S02]  /*acc0*/  F2FP.SATFINITE.E4M3.F32.PACK_AB_MERGE_C R167, R32, R167, RZ ;  /* 0x000000a720a7723e */ /* 0x000fe400048070ff */
[----:B------:R-:W-:Y:S01]  /*acd0*/  F2FP.SATFINITE.E4M3.F32.PACK_AB_MERGE_C R165, R34, R165, RZ ;  /* 0x000000a522a5723e */ /* 0x000fe200048070ff */
[----:B------:R-:W-:Y:S06]  /*ace0*/  @P1 BRA `(.L_x_126) ;  /* 0x0000000000041947 */ /* 0x000fec0003800000 */
[----:B------:R-:W-:-:S04]  /*acf0*/  DEPBAR.LE SB0, 0x1 ;  /* 0x000080400000791a */ /* 0x000fc80000000000 */
.L_x_126:
        /* <DEDUP_REMOVED lines=27> */
.L_x_128:
[----:B------:R-:W-:Y:S05]  /*aeb0*/  BSYNC B0 ;  /* 0x0000000000007941 */ /* 0x000fea0003800000 */
.L_x_127:
[----:B------:R-:W-:Y:S04]  /*aec0*/  BSSY B0, `(.L_x_129) ;  /* 0x0000033000007945 */ /* 0x000fe80003800000 */
[----:B------:R-:W-:Y:S05]  /*aed0*/  @!P3 BRA `(.L_x_130) ;  /* 0x0000000000c4b947 */ /* 0x000fea0003800000 */
[----:B------:R-:W-:-:S04]  /*aee0*/  MOV R9, UR50 ;  /* 0x0000003200097c02 */ /* 0x000fc80008000f00 */
[----:B------:R-:W-:-:S13]  /*aef0*/  ISETP.NE.AND P3, PT, R9, 0x3, PT ;  /* 0x000000030900780c */ /* 0x000fda0003f65270 */
[----:B------:R-:W-:Y:S05]  /*af00*/  @!P3 BRA `(.L_x_131) ;  /* 0x000000000004b947 */ /* 0x000fea0003800000 */
[----:B------:R-:W-:Y:S01]  /*af10*/  BPT.TRAP 0x1 ;  /* 0x000000040000795c */ /* 0x000fe20000300000 */
.L_x_131:
[----:B------:R-:W2:Y:S04]  /*af20*/  LDL R13, [R1+0xb4] ;  /* 0x0000b400010d7983 */ /* 0x000ea80000100800 */
[----:B------:R-:W3:Y:S01]  /*af30*/  LDL.LU R9, [R1+0xb8] ;  /* 0x0000b80001097983 */ /* 0x000ee20000300800 */
[----:B------:R-:W-:Y:S01]  /*af40*/  BSSY B1, `(.L_x_132) ;  /* 0x0000005000017945 */ /* 0x000fe20003800000 */
[----:B--2---:R-:W-:Y:S02]  /*af50*/  LEA R20, R13, UR51, 0x3 ;  /* 0x000000330d147c11 */ /* 0x004fe4000f8e18ff */
[----:B---3--:R-:W-:-:S04]  /*af60*/  SHF.L.U32 R9, R9, 0x1f, RZ ;  /* 0x0000001f09097819 */ /* 0x008fc800000006ff */
[----:B------:R-:W2:Y:S02]  /*af70*/  SYNCS.PHASECHK.TRANS64.TRYWAIT P2, [R20+URZ+0x80], R9 ;  /* 0x00008009140075a7 */ /* 0x000ea4000804017f */
[----:B--2---:R-:W-:Y:S05]  /*af80*/  @!P2 BRA `(.L_x_133) ;  /* 0x000000440088a947 */ /* 0x004fea0003800000 */
.L_x_250:
[----:B------:R-:W-:Y:S05]  /*af90*/  BSYNC B1 ;  /* 0x0000000000017941 */ /* 0x000fea0003800000 */
.L_x_132:
[----:B------:R-:W-:Y:S04]  /*afa0*/  BSSY B1, `(.L_x_134) ;  /* 0x0000012000017945 */ /* 0x000fe80003800000 */
[----:B------:R-:W-:Y:S05]  /*afb0*/  @P0 BRA `(.L_x_135) ;  /* 0x0000000000400947 */ /* 0x000fea0003800000 */
[----:B------:R-:W3:Y:S02]  /*afc0*/  LDL.LU R13, [R1+0xb4] ;  /* 0x0000b400010d7983 */ /* 0x000ee40000300800 */
[----:B---3--:R-:W-:-:S05]  /*afd0*/  IMAD R4, R13, 0x1000, R8 ;  /* 0x000010000d047824 */ /* 0x008fca00078e0208 */
[----:B------:R-:W-:Y:S01]  /*afe0*/  IADD3 R7, R4, UR51, RZ ;  /* 0x0000003304077c10 */ /* 0x000fe2000fffe0ff */
[----:B------:R-:W-:Y:S04]  /*aff0*/  LDS.U16 R6, [R4+UR51+0x200] ;  /* 0x0002003304067984 */ /* 0x000fe80008000400 */
[----:B------:R-:W-:Y:S01]  /*b000*/  IMAD.IADD R19, R12, 0x1, R7 ;  /* 0x000000010c137824 */ /* 0x000fe200078e0207 */
[----:B--2---:R-:W-:Y:S04]  /*b010*/  LDS.U16 R9, [R4+UR51+0x208] ;  /* 0x0002083304097984 */ /* 0x004fe80008000400 */
[----:B------:R-:W2:Y:S04]  /*b020*/  LDS.U16 R7, [R4+UR51+0x100] ;  /* 0x0001003304077984 */ /* 0x000ea80008000400 */
[----:B------:R2:W3:Y:S04]  /*b030*/  LDS.U16 R10, [R4+UR51+0x108] ;  /* 0x00010833040a7984 */ /* 0x0004e80008000400 */
[----:B------:R-:W-:Y:S04]  /*b040*/  LDS.U16 R12, [R19+0x200] ;  /* 0x00020000130c7984 */ /* 0x000fe80000000400 */
[----:B------:R-:W4:Y:S04]  /*b050*/  LDS.U16 R13, [R19+0x100] ;  /* 0x00010000130d7984 */ /* 0x000f280000000400 */
[----:B------:R-:W-:Y:S04]  /*b060*/  LDS.U16 R17, [R19+0x208] ;  /* 0x0002080013117984 */ /* 0x000fe80000000400 */
[----:B------:R-:W5:Y:S01]  /*b070*/  LDS.U16 R20, [R19+0x108] ;  /* 0x0001080013147984 */ /* 0x000f620000000400 */
[----:B--2---:R-:W-:-:S02]  /*b080*/  PRMT R4, R7, 0x5410, R6 ;  /* 0x0000541007047816 */ /* 0x004fc40000000006 */
[----:B---3--:R-:W-:Y:S02]  /*b090*/  PRMT R6, R10, 0x5410, R9 ;  /* 0x000054100a067816 */ /* 0x008fe40000000009 */
[----:B----4-:R-:W-:Y:S02]  /*b0a0*/  PRMT R7, R13, 0x5410, R12 ;  /* 0x000054100d077816 */ /* 0x010fe4000000000c */
[----:B-----5:R-:W-:-:S07]  /*b0b0*/  PRMT R10, R20, 0x5410, R17 ;  /* 0x00005410140a7816 */ /* 0x020fce0000000011 */
.L_x_135:
[----:B------:R-:W-:Y:S05]  /*b0c0*/  BSYNC B1 ;  /* 0x0000000000017941 */ /* 0x000fea0003800000 */
.L_x_134:
        /* <DEDUP_REMOVED lines=8> */
.L_x_136:
[----:B------:R-:W4:Y:S01]  /*b150*/  S2R R12, SR_CgaCtaId ;  /* 0x00000000000c7919 */ /* 0x000f220000008800 */
[C---:B--2---:R-:W-:Y:S01]  /*b160*/  LEA R9, R18.reuse, UR51, 0x3 ;  /* 0x0000003312097c11 */ /* 0x044fe2000f8e18ff */
[----:B-1----:R-:W-:-:S03]  /*b170*/  VIADD R18, R18, 0x1 ;  /* 0x0000000112127836 */ /* 0x002fc60000000000 */
[----:B------:R-:W-:Y:S02]  /*b180*/  IADD3 R9, R9, 0xa0, RZ ;  /* 0x000000a009097810 */ /* 0x000fe40007ffe0ff */
[----:B------:R-:W-:-:S04]  /*b190*/  ISETP.NE.AND P0, PT, R18, 0x4, PT ;  /* 0x000000041200780c */ /* 0x000fc80003f05270 */
[----:B------:R-:W-:Y:S02]  /*b1a0*/  SEL R18, R18, RZ, P0 ;  /* 0x000000ff12127207 */ /* 0x000fe40000000000 */
[----:B----4-:R-:W-:Y:S02]  /*b1b0*/  PRMT R9, R12, 0x654, R9 ;  /* 0x000006540c097816 */ /* 0x010fe40000000009 */
[----:B------:R-:W-:Y:S02]  /*b1c0*/  SEL R12, RZ, 0x1, P0 ;  /* 0x00000001ff0c7807 */ /* 0x000fe40000000000 */
[----:B---3--:R2:W-:Y:S02]  /*b1d0*/  SYNCS.ARRIVE.TRANS64.RED.A1T0 RZ, [R9+URZ], RZ ;  /* 0x000000ff09ff79a7 */ /* 0x0085e4000810043f */
[----:B------:R-:W-:-:S07]  /*b1e0*/  LOP3.LUT R15, R15, R12, RZ, 0x3c, !PT ;  /* 0x0000000c0f0f7212 */ /* 0x000fce00078e3cff */
.L_x_130:
[----:B------:R-:W-:Y:S05]  /*b1f0*/  BSYNC B0 ;  /* 0x0000000000007941 */ /* 0x000fea0003800000 */
.L_x_129:
[----:B--2---:R-:W2:Y:S04]  /*b200*/  LDL.LU R9, [R1+0x74] ;  /* 0x0000740001097983 */ /* 0x004ea80000300800 */
[----:B------:R-:W3:Y:S04]  /*b210*/  LDL.LU R13, [R1+0x78] ;  /* 0x00007800010d7983 */ /* 0x000ee80000300800 */
[----:B------:R-:W4:Y:S04]  /*b220*/  LDL.LU R19, [R1+0x84] ;  /* 0x0000840001137983 */ /* 0x000f280000300800 */
[----:B------:R-:W5:Y:S04]  /*b230*/  LDL.LU R21, [R1+0x88] ;  /* 0x0000880001157983 */ /* 0x000f680000300800 */
        /* <DEDUP_REMOVED lines=11> */
[----:B------:R-:W5:Y:S01]  /*b2f0*/  LDL.LU R26, [R1+0xac] ;  /* 0x0000ac00011a7983 */ /* 0x000f620000300800 */
[----:B------:R-:W-:-:S02]  /*b300*/  F2FP.F16.E4M3.UNPACK_B R22, R10.H1 ;  /* 0x0000000aff16723e */ /* 0x000fc400030006ff */
[-C--:B------:R-:W-:Y:S02]  /*b310*/  F2FP.F16.E4M3.UNPACK_B R12, R4.reuse ;  /* 0x00000004ff0c723e */ /* 0x080fe400020006ff */
[----:B------:R-:W-:Y:S02]  /*b320*/  F2FP.F16.E4M3.UNPACK_B R4, R4.H1 ;  /* 0x00000004ff04723e */ /* 0x000fe400030006ff */
[----:B------:R-:W-:Y:S01]  /*b330*/  F2FP.F16.E4M3.UNPACK_B R10, R10 ;  /* 0x0000000aff0a723e */ /* 0x000fe200020006ff */
[C-C-:B--2---:R-:W-:Y:S01]  /*b340*/  FFMA R9, R16.reuse, R9, R11.reuse ;  /* 0x0000000910097223 */ /* 0x144fe2000000000b */
[C-C-:B---3--:R-:W-:Y:S01]  /*b350*/  FFMA R13, R16.reuse, R13, R11.reuse ;  /* 0x0000000d100d7223 */ /* 0x148fe2000000000b */
[C-C-:B----4-:R-:W-:Y:S01]  /*b360*/  FFMA R19, R16.reuse, R19, R11.reuse ;  /* 0x0000001310137223 */ /* 0x150fe2000000000b */
[C-C-:B-----5:R-:W-:Y:S01]  /*b370*/  FFMA R21, R16.reuse, R21, R11.reuse ;  /* 0x0000001510157223 */ /* 0x160fe2000000000b */
[C-C-:B------:R-:W-:Y:S01]  /*b380*/  FFMA R27, R16.reuse, R27, R11.reuse ;  /* 0x0000001b101b7223 */ /* 0x140fe2000000000b */
[C-C-:B------:R-:W-:Y:S01]  /*b390*/  FFMA R29, R16.reuse, R29, R11.reuse ;  /* 0x0000001d101d7223 */ /* 0x140fe2000000000b */
[C-C-:B------:R-:W-:Y:S01]  /*b3a0*/  FFMA R35, R16.reuse, R32, R11.reuse ;  /* 0x0000002010237223 */ /* 0x140fe2000000000b */
[C---:B------:R-:W-:Y:S01]  /*b3b0*/  FFMA R37, R16.reuse, R31, R11 ;  /* 0x0000001f10257223 */ /* 0x040fe2000000000b */
[C-C-:B------:R-:W-:Y:S01]  /*b3c0*/  FFMA R11, R16.reuse, R30, R5.reuse ;  /* 0x0000001e100b7223 */ /* 0x140fe20000000005 */
[C-C-:B------:R-:W-:Y:S01]  /*b3d0*/  FFMA R17, R16.reuse, R17, R5.reuse ;  /* 0x0000001110117223 */ /* 0x140fe20000000005 */
[C-C-:B------:R-:W-:Y:S01]  /*b3e0*/  FFMA R23, R16.reuse, R23, R5.reuse ;  /* 0x0000001710177223 */ /* 0x140fe20000000005 */
[C-C-:B------:R-:W-:Y:S01]  /*b3f0*/  FFMA R25, R16.reuse, R25, R5.reuse ;  /* 0x0000001910197223 */ /* 0x140fe20000000005 */
[C-C-:B------:R-:W-:Y:S01]  /*b400*/  FFMA R31, R16.reuse, R28, R5.reuse ;  /* 0x0000001c101f7223 */ /* 0x140fe20000000005 */
[----:B------:R-:W-:Y:S01]  /*b410*/  FFMA R33, R16, R24, R5 ;  /* 0x0000001810217223 */ /* 0x000fe20000000005 */
[----:B------:R-:W-:-:S02]  /*b420*/  HADD2.F32 R24, -RZ, R22.H1_H1 ;  /* 0x30000016ff187230 */ /* 0x000fc40000004100 */
[----:B------:R-:W-:Y:S02]  /*b430*/  HADD2.F32 R22, -RZ, R22.H0_H0 ;  /* 0x20000016ff167230 */ /* 0x000fe40000004100 */
[----:B------:R-:W-:Y:S01]  /*b440*/  FFMA R39, R16, R20, R5 ;  /* 0x0000001410277223 */ /* 0x000fe20000000005 */
[--C-:B------:R-:W-:Y:S02]  /*b450*/  HADD2.F32 R20, -RZ, R12.reuse.H0_H0 ;  /* 0x2000000cff147230 */ /* 0x100fe40000004100 */
[----:B------:R-:W-:Y:S02]  /*b460*/  HADD2.F32 R12, -RZ, R12.H1_H1 ;  /* 0x3000000cff0c7230 */ /* 0x000fe40000004100 */
[----:B------:R-:W-:Y:S01]  /*b470*/  FFMA R32, R24, R2, R39 ;  /* 0x0000000218207223 */ /* 0x000fe20000000027 */
[----:B------:R-:W-:Y:S01]  /*b480*/  FFMA R5, R16, R26, R5 ;  /* 0x0000001a10057223 */ /* 0x000fe20000000005 */
[----:B------:R-:W-:Y:S01]  /*b490*/  FFMA R24, R20, R2, R9 ;  /* 0x0000000214187223 */ /* 0x000fe20000000009 */
[--C-:B------:R-:W-:Y:S01]  /*b4a0*/  HADD2.F32 R20, -RZ, R4.reuse.H0_H0 ;  /* 0x20000004ff147230 */ /* 0x100fe20000004100 */
[-C--:B------:R-:W-:Y:S01]  /*b4b0*/  F2FP.F16.E4M3.UNPACK_B R9, R6.reuse ;  /* 0x00000006ff09723e */ /* 0x080fe200020006ff */
[----:B------:R-:W-:Y:S01]  /*b4c0*/  HADD2.F32 R4, -RZ, R4.H1_H1 ;  /* 0x30000004ff047230 */ /* 0x000fe20000004100 */
[----:B------:R-:W-:Y:S01]  /*b4d0*/  F2FP.F16.E4M3.UNPACK_B R6, R6.H1 ;  /* 0x00000006ff06723e */ /* 0x000fe200030006ff */
[-C--:B------:R-:W-:Y:S01]  /*b4e0*/  FFMA R13, R12, R2.reuse, R13 ;  /* 0x000000020c0d7223 */ /* 0x080fe2000000000d */
[----:B------:R-:W-:Y:S01]  /*b4f0*/  FFMA R11, R20, R2, R11 ;  /* 0x00000002140b7223 */ /* 0x000fe2000000000b */
[----:B------:R-:W-:-:S02]  /*b500*/  HADD2.F32 R12, -RZ, R9.H0_H0 ;  /* 0x20000009ff0c7230 */ /* 0x000fc40000004100 */
[-C--:B------:R-:W-:Y:S01]  /*b510*/  FFMA R26, R4, R2.reuse, R17 ;  /* 0x00000002041a7223 */ /* 0x080fe20000000011 */
[----:B------:R-:W-:Y:S01]  /*b520*/  HADD2.F32 R20, -RZ, R9.H1_H1 ;  /* 0x30000009ff147230 */ /* 0x000fe20000004100 */
[-C--:B------:R-:W-:Y:S01]  /*b530*/  F2FP.F16.E4M3.UNPACK_B R9, R7.reuse ;  /* 0x00000007ff09723e */ /* 0x080fe200020006ff */
[--C-:B------:R-:W-:Y:S02]  /*b540*/  HADD2.F32 R4, -RZ, R6.reuse.H0_H0 ;  /* 0x20000006ff047230 */ /* 0x100fe40000004100 */
[-C--:B------:R-:W-:Y:S01]  /*b550*/  FFMA R19, R12, R2.reuse, R19 ;  /* 0x000000020c137223 */ /* 0x080fe20000000013 */
[----:B------:R-:W-:Y:S01]  /*b560*/  HADD2.F32 R6, -RZ, R6.H1_H1 ;  /* 0x30000006ff067230 */ /* 0x000fe20000004100 */
[----:B------:R-:W-:Y:S01]  /*b570*/  F2FP.F16.E4M3.UNPACK_B R7, R7.H1 ;  /* 0x00000007ff07723e */ /* 0x000fe200030006ff */
[--C-:B------:R-:W-:Y:S02]  /*b580*/  HADD2.F32 R12, -RZ, R9.reuse.H1_H1 ;  /* 0x30000009ff0c7230 */ /* 0x100fe40000004100 */
[----:B------:R-:W-:Y:S01]  /*b590*/  FFMA R23, R4, R2, R23 ;  /* 0x0000000204177223 */ /* 0x000fe20000000017 */
[----:B------:R-:W-:-:S02]  /*b5a0*/  HADD2.F32 R4, -RZ, R9.H0_H0 ;  /* 0x20000009ff047230 */ /* 0x000fc40000004100 */
[-C--:B------:R-:W-:Y:S01]  /*b5b0*/  FFMA R28, R6, R2.reuse, R25 ;  /* 0x00000002061c7223 */ /* 0x080fe20000000019 */
[--C-:B------:R-:W-:Y:S02]  /*b5c0*/  HADD2.F32 R6, -RZ, R7.reuse.H1_H1 ;  /* 0x30000007ff067230 */ /* 0x100fe40000004100 */
[-C--:B------:R-:W-:Y:S01]  /*b5d0*/  FFMA R30, R12, R2.reuse, R29 ;  /* 0x000000020c1e7223 */ /* 0x080fe2000000001d */
[--C-:B------:R-:W-:Y:S02]  /*b5e0*/  HADD2.F32 R12, -RZ, R10.reuse.H0_H0 ;  /* 0x2000000aff0c7230 */ /* 0x100fe40000004100 */
[-C--:B------:R-:W-:Y:S01]  /*b5f0*/  FFMA R27, R4, R2.reuse, R27 ;  /* 0x00000002041b7223 */ /* 0x080fe2000000001b */
[----:B------:R-:W-:Y:S02]  /*b600*/  HADD2.F32 R4, -RZ, R7.H0_H0 ;  /* 0x20000007ff047230 */ /* 0x000fe40000004100 */
[----:B------:R-:W-:Y:S01]  /*b610*/  FFMA R20, R20, R2, R21 ;  /* 0x0000000214147223 */ /* 0x000fe20000000015 */
[----:B------:R-:W-:-:S02]  /*b620*/  HADD2.F32 R10, -RZ, R10.H1_H1 ;  /* 0x3000000aff0a7230 */ /* 0x000fc40000004100 */
[-C--:B------:R-:W-:Y:S01]  /*b630*/  FFMA R33, R6, R2.reuse, R33 ;  /* 0x0000000206217223 */ /* 0x080fe20000000021 */
[-C--:B------:R-:W-:Y:S01]  /*b640*/  FFMA R12, R12, R2.reuse, R35 ;  /* 0x000000020c0c7223 */ /* 0x080fe20000000023 */
[-C--:B------:R-:W-:Y:S01]  /*b650*/  FFMA R4, R4, R2.reuse, R31 ;  /* 0x0000000204047223 */ /* 0x080fe2000000001f */
[-C--:B------:R-:W-:Y:S01]  /*b660*/  FFMA R5, R22, R2.reuse, R5 ;  /* 0x0000000216057223 */ /* 0x080fe20000000005 */
[----:B------:R-:W-:Y:S01]  /*b670*/  FFMA R37, R10, R2, R37 ;  /* 0x000000020a257223 */ /* 0x000fe20000000025 */
[----:B------:R-:W-:Y:S02]  /*b680*/  F2FP.SATFINITE.E4M3.F32.PACK_AB_MERGE_C R13, R13, R24, RZ ;  /* 0x000000180d0d723e */ /* 0x000fe400048070ff */
[----:B------:R-:W-:Y:S02]  /*b690*/  F2FP.SATFINITE.E4M3.F32.PACK_AB_MERGE_C R11, R26, R11, RZ ;  /* 0x0000000b1a0b723e */ /* 0x000fe400048070ff */
[----:B------:R-:W-:Y:S02]  /*b6a0*/  F2FP.SATFINITE.E4M3.F32.PACK_AB_MERGE_C R19, R20, R19, RZ ;  /* 0x000000131413723e */ /* 0x000fe400048070ff */
[----:B------:R-:W-:-:S02]  /*b6b0*/  F2FP.SATFINITE.E4M3.F32.PACK_AB_MERGE_C R23, R28, R23, RZ ;  /* 0x000000171c17723e */ /* 0x000fc400048070ff */
[----:B------:R-:W-:Y:S02]  /*b6c0*/  F2FP.SATFINITE.E4M3.F32.PACK_AB_MERGE_C R27, R30, R27, RZ ;  /* 0x0000001b1e1b723e */ /* 0x000fe400048070ff */
[----:B------:R-:W-:Y:S02]  /*b6d0*/  F2FP.SATFINITE.E4M3.F32.PACK_AB_MERGE_C R33, R33, R4, RZ ;  /* 0x000000042121723e */ /* 0x000fe400048070ff */
[----:B------:R-:W-:Y:S02]  /*b6e0*/  F2FP.SATFINITE.E4M3.F32.PACK_AB_MERGE_C R37, R37, R12, RZ ;  /* 0x0000000c2525723e */ /* 0x000fe400048070ff */
[----:B------:R-:W-:Y:S01]  /*b6f0*/  F2FP.SATFINITE.E4M3.F32.PACK_AB_MERGE_C R5, R32, R5, RZ ;  /* 0x000000052005723e */ /* 0x000fe200048070ff */
[----:B------:R-:W-:Y:S06]  /*b700*/  @P1 BRA `(.L_x_137) ;  /* 0x0000000000041947 */ /* 0x000fec0003800000 */
[----:B------:R-:W-:-:S04]  /*b710*/  DEPBAR.LE SB0, 0x1 ;  /* 0x000080400000791a */ /* 0x000fc80000000000 */
.L_x_137:
[----:B------:R-:W2:Y:S01]  /*b720*/  LDL.LU R17, [R1+0xc8] ;  /* 0x0000c80001117983 */ /* 0x000ea20000300800 */
        /* <DEDUP_REMOVED lines=17> */
[----:B----4-:R-:W-:Y:S01]  /*b840*/  BAR.SYNC.DEFER_BLOCKING 0x1, 0x100 ;  /* 0x0044000000007b1d */ /* 0x010fe20000010000 */
[----:B--2---:R-:W-:-:S05]  /*b850*/  IADD3 R17, P0, R17, UR54, RZ ;  /* 0x0000003611117c10 */ /* 0x004fca000ff1e0ff */
[----:B------:R3:W-:Y:S01]  /*b860*/  STL [R1+0xc8], R17 ;  /* 0x0000c81101007387 */ /* 0x0007e20000100800 */
[----:B------:R-:W-:Y:S07]  /*b870*/  @P1 BRA `(.L_x_139) ;  /* 0x0000000000201947 */ /* 0x000fee0003800000 */
        /* <DEDUP_REMOVED lines=8> */
.L_x_139:
[----:B------:R-:W-:Y:S05]  /*b900*/  BSYNC B0 ;  /* 0x0000000000007941 */ /* 0x000fea0003800000 */
.L_x_138:
[----:B---3--:R-:W2:Y:S01]  /*b910*/  LDL.LU R19, [R1+0xcc] ;  /* 0x0000cc0001137983 */ /* 0x008ea20000300800 */
[----:B------:R-:W-:Y:S01]  /*b920*/  MOV R4, 0xffffffff ;  /* 0xffffffff00047802 */ /* 0x000fe20000000f00 */
[----:B------:R-:W-:Y:S01]  /*b930*/  ULDC.64 UR4, c[0x0][0x8f8] ;  /* 0x00023e0000047ab9 */ /* 0x000fe20000000a00 */
[----:B------:R-:W-:Y:S01]  /*b940*/  UMOV UR53, 0xffffffff ;  /* 0xffffffff00357882 */ /* 0x000fe20000000000 */
[----:B------:R-:W-:Y:S01]  /*b950*/  UMOV UR47, 0xffffffff ;  /* 0xffffffff002f7882 */ /* 0x000fe20000000000 */
[----:B------:R-:W-:Y:S02]  /*b960*/  PRMT R2, RZ, 0x7610, R2 ;  /* 0x00007610ff027816 */ /* 0x000fe40000000002 */
[----:B--2---:R-:W-:Y:S02]  /*b970*/  IADD3.X R19, R19, UR39, RZ, P0, !PT ;  /* 0x0000002713137c10 */ /* 0x004fe400087fe4ff */
[----:B------:R-:W-:-:S03]  /*b980*/  ISETP.GE.U32.AND P0, PT, R17, UR4, PT ;  /* 0x0000000411007c0c */ /* 0x000fc6000bf06070 */
[----:B------:R2:W-:Y:S01]  /*b990*/  STL [R1+0xcc], R19 ;  /* 0x0000cc1301007387 */ /* 0x0005e20000100800 */
[----:B------:R-:W-:-:S03]  /*b9a0*/  ISETP.GE.U32.AND.EX P0, PT, R19, UR5, PT, P0 ;  /* 0x0000000513007c0c */ /* 0x000fc6000bf06100 */
[----:B------:R2:W-:Y:S10]  /*b9b0*/  STL [R1+0xe0], R4 ;  /* 0x0000e00401007387 */ /* 0x0005f40000100800 */
[----:B--2---:R-:W-:Y:S05]  /*b9c0*/  @P0 BRA `(.L_x_140) ;  /* 0x00000004007c0947 */ /* 0x004fea0003800000 */
[----:B------:R-:W2:Y:S01]  /*b9d0*/  LDC.64 R10, c[0x0][0x8d0] ;  /* 0x00023400ff0a7b82 */ /* 0x000ea20000000a00 */
[----:B------:R-:W3:Y:S01]  /*b9e0*/  S2R R14, SR_CTAID.X ;  /* 0x00000000000e7919 */ /* 0x000ee20000002500 */
[----:B------:R-:W-:Y:S01]  /*b9f0*/  IMAD.MOV.U32 R8, RZ, RZ, R17 ;  /* 0x000000ffff087224 */ /* 0x000fe200078e0011 */
[----:B------:R-:W-:-:S05]  /*ba00*/  MOV R9, R19 ;  /* 0x0000001300097202 */ /* 0x000fca0000000f00 */
[----:B------:R-:W4:Y:S08]  /*ba10*/  LDC R12, c[0x0][0x8d8] ;  /* 0x00023600ff0c7b82 */ /* 0x000f300000000800 */
[----:B------:R-:W1:Y:S01]  /*ba20*/  LDC.64 R22, c[0x0][0x8c8] ;  /* 0x00023200ff167b82 */ /* 0x000e620000000a00 */
[----:B--2---:R-:W-:-:S04]  /*ba30*/  ISETP.NE.U32.AND P0, PT, R10, RZ, PT ;  /* 0x000000ff0a00720c */ /* 0x004fc80003f05070 */
[----:B------:R-:W-:-:S13]  /*ba40*/  ISETP.NE.AND.EX P0, PT, R11, RZ, PT, P0 ;  /* 0x000000ff0b00720c */ /* 0x000fda0003f05300 */
[----:B-1-34-:R-:W-:Y:S05]  /*ba50*/  @!P0 BRA `(.L_x_141) ;  /* 0x0000000000288947 */ /* 0x01afea0003800000 */
[----:B------:R-:W1:Y:S02]  /*ba60*/  LDC R2, c[0x0][0x8dc] ;  /* 0x00023700ff027b82 */ /* 0x000e640000000800 */
[----:B-1----:R-:W-:-:S05]  /*ba70*/  IADD3 R9, P0, R17, R2, RZ ;  /* 0x0000000211097210 */ /* 0x002fca0007f1e0ff */
        /* <DEDUP_REMOVED lines=8> */
.L_x_141:
[----:B------:R-:W1:Y:S01]  /*bb00*/  S2R R11, SR_CTAID.Y ;  /* 0x00000000000b7919 */ /* 0x000e620000002600 */
[-CC-:B------:R-:W-:Y:S01]  /*bb10*/  SHF.R.U64 R28, R8, R12.reuse, R9.reuse ;  /* 0x0000000c081c7219 */ /* 0x180fe20000001209 */
[----:B------:R-:W2:Y:S01]  /*bb20*/  LDC.64 R20, c[0x0][0x8e8] ;  /* 0x00023a00ff147b82 */ /* 0x000ea20000000a00 */
[----:B------:R-:W-:Y:S01]  /*bb30*/  SHF.R.U32.HI R2, RZ, R12, R9 ;  /* 0x0000000cff027219 */ /* 0x000fe20000011609 */
[----:B------:R-:W-:Y:S01]  /*bb40*/  ULDC UR4, c[0x0][0x150] ;  /* 0x0000540000047ab9 */ /* 0x000fe20000000800 */
[----:B------:R-:W-:Y:S01]  /*bb50*/  IADD3 R7, P0, RZ, -R28, RZ ;  /* 0x8000001cff077210 */ /* 0x000fe20007f1e0ff */
[----:B------:R-:W-:Y:S01]  /*bb60*/  IMAD.MOV.U32 R4, RZ, RZ, R17 ;  /* 0x000000ffff047224 */ /* 0x000fe200078e0011 */
[----:B------:R-:W-:Y:S02]  /*bb70*/  I2FP.F32.U32 R8, R14 ;  /* 0x0000000e00087245 */ /* 0x000fe40000201000 */
[----:B------:R-:W-:Y:S01]  /*bb80*/  IADD3.X R9, RZ, ~R2, RZ, P0, !PT ;  /* 0x80000002ff097210 */ /* 0x000fe200007fe4ff */
[----:B------:R-:W3:Y:S01]  /*bb90*/  LDC R6, c[0x0][0x8c0] ;  /* 0x00023000ff067b82 */ /* 0x000ee20000000800 */
[----:B------:R-:W-:Y:S01]  /*bba0*/  MOV R5, R19 ;  /* 0x0000001300057202 */ /* 0x000fe20000000f00 */
[----:B------:R-:W-:Y:S01]  /*bbb0*/  FMUL R8, R8, UR4 ;  /* 0x0000000408087c20 */ /* 0x000fe20008400000 */
[----:B------:R-:W-:Y:S01]  /*bbc0*/  ULDC UR4, c[0x0][0x154] ;  /* 0x0000550000047ab9 */ /* 0x000fe20000000800 */
[----:B------:R-:W-:-:S02]  /*bbd0*/  IMAD R2, R9, R22, RZ ;  /* 0x0000001609027224 */ /* 0x000fc400078e02ff */
[C---:B------:R-:W-:Y:S02]  /*bbe0*/  IMAD.WIDE.U32 R4, R7.reuse, R22, R4 ;  /* 0x0000001607047225 */ /* 0x040fe400078e0004 */
[----:B------:R-:W4:Y:S01]  /*bbf0*/  LDC R12, c[0x0][0x8b0] ;  /* 0x00022c00ff0c7b82 */ /* 0x000f220000000800 */
[----:B------:R-:W5:Y:S01]  /*bc00*/  F2I.U32.TRUNC.NTZ R8, R8 ;  /* 0x0000000800087305 */ /* 0x000f62000020f000 */
[----:B------:R-:W-:-:S04]  /*bc10*/  IMAD R7, R7, R23, R2 ;  /* 0x0000001707077224 */ /* 0x000fc800078e0202 */
[----:B------:R-:W-:Y:S02]  /*bc20*/  IMAD.IADD R5, R5, 0x1, R7 ;  /* 0x0000000105057824 */ /* 0x000fe400078e0207 */
[----:B------:R-:W4:Y:S01]  /*bc30*/  LDC R24, c[0x0][0x900] ;  /* 0x00024000ff187b82 */ /* 0x000f220000000800 */
[----:B--2---:R-:W-:Y:S01]  /*bc40*/  ISETP.NE.U32.AND P0, PT, R20, RZ, PT ;  /* 0x000000ff1400720c */ /* 0x004fe20003f05070 */
[----:B------:R-:W-:-:S03]  /*bc50*/  IMAD.MOV.U32 R7, RZ, RZ, -0x1 ;  /* 0xffffffffff077424 */ /* 0x000fc600078e00ff */
[----:B------:R-:W-:Y:S02]  /*bc60*/  ISETP.NE.AND.EX P0, PT, R21, RZ, PT, P0 ;  /* 0x000000ff1500720c */ /* 0x000fe40003f05300 */
[----:B-1----:R-:W-:Y:S01]  /*bc70*/  I2FP.F32.U32 R2, R11 ;  /* 0x0000000b00027245 */ /* 0x002fe20000201000 */
[----:B------:R-:W1:Y:S01]  /*bc80*/  LDC R9, c[0x0][0x144] ;  /* 0x00005100ff097b82 */ /* 0x000e620000000800 */
[-CC-:B---3--:R-:W-:Y:S02]  /*bc90*/  SHF.R.U64 R10, R4, R6.reuse, R5.reuse ;  /* 0x00000006040a7219 */ /* 0x188fe40000001205 */
[----:B------:R-:W-:Y:S01]  /*bca0*/  SHF.R.U32.HI R5, RZ, R6, R5 ;  /* 0x00000006ff057219 */ /* 0x000fe20000011605 */
[----:B------:R-:W-:Y:S01]  /*bcb0*/  FMUL R4, R2, UR4 ;  /* 0x0000000402047c20 */ /* 0x000fe20008400000 */
[----:B-----5:R-:W-:-:S03]  /*bcc0*/  IADD3 R2, -R8, RZ, RZ ;  /* 0x000000ff08027210 */ /* 0x020fc60007ffe1ff */
[----:B------:R-:W2:Y:S01]  /*bcd0*/  LDC R22, c[0x0][0x148] ;  /* 0x00005200ff167b82 */ /* 0x000ea20000000800 */
[----:B------:R3:W1:Y:S01]  /*bce0*/  F2I.U32.TRUNC.NTZ R13, R4 ;  /* 0x00000004000d7305 */ /* 0x000662000020f000 */
[-CC-:B----4-:R-:W-:Y:S02]  /*bcf0*/  SHF.R.U64 R8, R10, R12.reuse, R5.reuse ;  /* 0x0000000c0a087219 */ /* 0x190fe40000001205 */
[----:B------:R-:W-:-:S04]  /*bd00*/  SHF.R.U32.HI R5, RZ, R12, R5 ;  /* 0x0000000cff057219 */ /* 0x000fc80000011605 */
[----:B------:R-:W4:Y:S01]  /*bd10*/  LDC R17, c[0x0][0x8a8] ;  /* 0x00022a00ff117b82 */ /* 0x000f220000000800 */
[-CC-:B------:R-:W-:Y:S02]  /*bd20*/  SHF.R.U64 R12, R8, R24.reuse, R5.reuse ;  /* 0x00000018080c7219 */ /* 0x180fe40000001205 */
[-C--:B------:R-:W-:Y:S02]  /*bd30*/  SHF.R.U32.HI R5, RZ, R24.reuse, R5 ;  /* 0x00000018ff057219 */ /* 0x080fe40000011605 */
[-C--:B------:R-:W-:Y:S02]  /*bd40*/  SHF.L.U32 R7, R7, R24.reuse, RZ ;  /* 0x0000001807077219 */ /* 0x080fe400000006ff */
[----:B------:R-:W-:Y:S01]  /*bd50*/  SHF.L.U32 R24, R3, R24, RZ ;  /* 0x0000001803187219 */ /* 0x000fe200000006ff */
[----:B------:R-:W2:Y:S01]  /*bd60*/  LDC R25, c[0x0][0x8f0] ;  /* 0x00023c00ff197b82 */ /* 0x000ea20000000800 */
[----:B-1----:R-:W-:Y:S01]  /*bd70*/  IMAD R19, R9, R2, R14 ;  /* 0x0000000209137224 */ /* 0x002fe200078e020e */
[----:B------:R-:W-:Y:S01]  /*bd80*/  LOP3.LUT R23, RZ, R7, RZ, 0x33, !PT ;  /* 0x00000007ff177212 */ /* 0x000fe200078e33ff */
[----:B------:R-:W-:Y:S01]  /*bd90*/  IMAD.MOV.U32 R3, RZ, RZ, R5 ;  /* 0x000000ffff037224 */ /* 0x000fe200078e0005 */
[----:B------:R-:W-:-:S04]  /*bda0*/  MOV R2, R12 ;  /* 0x0000000c00027202 */ /* 0x000fc80000000f00 */
[----:B------:R-:W1:Y:S08]  /*bdb0*/  LDC R26, c[0x0][0x8e0] ;  /* 0x00023800ff1a7b82 */ /* 0x000e700000000800 */
[----:B------:R-:W1:Y:S01]  /*bdc0*/  LDC R27, c[0x0][0x8b8] ;  /* 0x00022e00ff1b7b82 */ /* 0x000e620000000800 */
[----:B---34-:R-:W-:Y:S05]  /*bdd0*/  @!P0 BRA `(.L_x_142) ;  /* 0x0000000000288947 */ /* 0x018fea0003800000 */
[----:B------:R-:W3:Y:S02]  /*bde0*/  LDC R7, c[0x0][0x8f4] ;  /* 0x00023d00ff077b82 */ /* 0x000ee40000000800 */
[----:B---3--:R-:W-:-:S04]  /*bdf0*/  IADD3 R7, P0, R12, R7, RZ ;  /* 0x000000070c077210 */ /* 0x008fc80007f1e0ff */
        /* <DEDUP_REMOVED lines=8> */
.L_x_142:
[----:B------:R-:W3:Y:S01]  /*be80*/  LDC R4, c[0x0][0x904] ;  /* 0x00024100ff047b82 */ /* 0x000ee20000000800 */
[----:B--2---:R-:W-:Y:S01]  /*be90*/  SHF.R.U64 R2, R2, R25, R3 ;  /* 0x0000001902027219 */ /* 0x004fe20000001203 */
[----:B------:R-:W-:Y:S01]  /*bea0*/  IMAD.MOV R13, RZ, RZ, -R13 ;  /* 0x000000ffff0d7224 */ /* 0x000fe200078e0a0d */
[----:B------:R-:W-:Y:S02]  /*beb0*/  LOP3.LUT R5, R8, R23, RZ, 0xc0, !PT ;  /* 0x0000001708057212 */ /* 0x000fe400078ec0ff */
[----:B------:R-:W-:Y:S01]  /*bec0*/  IADD3 R7, R17, -0x1, RZ ;  /* 0xffffffff11077810 */ /* 0x000fe20007ffe0ff */
[----:B------:R-:W-:Y:S01]  /*bed0*/  IMAD.MOV R3, RZ, RZ, -R2 ;  /* 0x000000ffff037224 */ /* 0x000fe200078e0a02 */
[----:B------:R-:W-:Y:S01]  /*bee0*/  R2UR UR47, R28 ;  /* 0x000000001c2f72ca */ /* 0x000fe200000e0000 */
[----:B------:R-:W-:Y:S01]  /*bef0*/  IMAD R2, R24, R2, R5 ;  /* 0x0000000218027224 */ /* 0x000fe200078e0205 */
[----:B------:R-:W-:Y:S01]  /*bf00*/  LOP3.LUT R10, R10, R7, RZ, 0xc0, !PT ;  /* 0x000000070a0a7212 */ /* 0x000fe200078ec0ff */
[----:B-1----:R-:W-:-:S04]  /*bf10*/  IMAD R3, R3, R26, R12 ;  /* 0x0000001a03037224 */ /* 0x002fc800078e020c */
[----:B------:R-:W-:Y:S01]  /*bf20*/  IMAD R3, R3, R17, R10 ;  /* 0x0000001103037224 */ /* 0x000fe200078e020a */
[----:B---3--:R-:W-:-:S13]  /*bf30*/  ISETP.NE.AND P0, PT, R4, 0x1, PT ;  /* 0x000000010400780c */ /* 0x008fda0003f05270 */
[----:B------:R-:W-:-:S04]  /*bf40*/  @P0 IMAD R19, R22, R13, R11 ;  /* 0x0000000d16130224 */ /* 0x000fc800078e020b */
[----:B------:R-:W-:-:S05]  /*bf50*/  IMAD R2, R2, R27, R19 ;  /* 0x0000001b02027224 */ /* 0x000fca00078e0213 */
[----:B------:R-:W-:Y:S02]  /*bf60*/  SEL R4, R3, R2, !P0 ;  /* 0x0000000203047207 */ /* 0x000fe40004000000 */
[----:B------:R-:W-:Y:S02]  /*bf70*/  SEL R3, R2, R3, !P0 ;  /* 0x0000000302037207 */ /* 0x000fe40004000000 */
[----:B------:R-:W-:Y:S02]  /*bf80*/  R2UR UR53, R4 ;  /* 0x00000000043572ca */ /* 0x000fe400000e0000 */
[----:B------:R-:W-:Y:S01]  /*bf90*/  MOV R4, 0x1 ;  /* 0x0000000100047802 */ /* 0x000fe20000000f00 */
[----:B------:R2:W-:Y:S03]  /*bfa0*/  STL [R1+0xe0], R3 ;  /* 0x0000e00301007387 */ /* 0x0005e60000100800 */
[----:B------:R-:W-:-:S09]  /*bfb0*/  PRMT R2, R4, 0x7610, R2 ;  /* 0x0000761004027816 */ /* 0x000fd20000000002 */
.L_x_140:
[----:B------:R-:W-:Y:S01]  /*bfc0*/  UIADD3 UR48, UR52, UR48, URZ ;  /* 0x0000003034307290 */ /* 0x000fe2000fffe03f */
[----:B------:R4:W-:Y:S01]  /*bfd0*/  STL [R1+0xb8], R15 ;  /* 0x0000b80f01007387 */ /* 0x0009e20000100800 */
[----:B------:R-:W-:Y:S01]  /*bfe0*/  LOP3.LUT P0, RZ, R2, 0xff, RZ, 0xc0, !PT ;  /* 0x000000ff02ff7812 */ /* 0x000fe2000780c0ff */
[----:B------:R-:W-:Y:S01]  /*bff0*/  IMAD.MOV.U32 R2, RZ, RZ, R0 ;  /* 0x000000ffff027224 */ /* 0x000fe200078e0000 */
[----:B------:R-:W-:Y:S01]  /*c000*/  USHF.R.U32.HI UR4, URZ, 0x3, UR48 ;  /* 0x000000033f047899 */ /* 0x000fe20008011630 */
[----:B------:R4:W-:Y:S01]  /*c010*/  STL [R1+0xb4], R18 ;  /* 0x0000b41201007387 */ /* 0x0009e20000100800 */
[----:B------:R-:W-:Y:S02]  /*c020*/  UISETP.GT.U32.AND UP0, UPT, UR48, 0x7, UPT ;  /* 0x000000073000788c */ /* 0x000fe4000bf04070 */
[----:B------:R-:W-:Y:S02]  /*c030*/  ULOP3.LUT UR4, UR4, 0x1, URZ, 0xc0, !UPT ;  /* 0x0000000104047892 */ /* 0x000fe4000f8ec03f */
[----:B------:R-:W-:-:S02]  /*c040*/  UISETP.LT.U32.AND UP0, UPT, UR52, 0x8, UP0 ;  /* 0x000000083400788c */ /* 0x000fc40008701070 */
[----:B------:R-:W-:Y:S02]  /*c050*/  UISETP.NE.U32.AND UP1, UPT, UR4, 0x1, UPT ;  /* 0x000000010400788c */ /* 0x000fe4000bf25070 */
[----:B------:R-:W-:Y:S02]  /*c060*/  USEL UR5, URZ, 0x1, !UP0 ;  /* 0x000000013f057887 */ /* 0x000fe4000c000000 */
[----:B------:R-:W-:Y:S02]  /*c070*/  UISETP.GT.U32.AND UP1, UPT, UR52, 0x7, !UP1 ;  /* 0x000000073400788c */ /* 0x000fe4000cf24070 */
[----:B------:R-:W-:Y:S02]  /*c080*/  ULOP3.LUT UR48, UR48, 0x7, URZ, 0xc0, !UPT ;  /* 0x0000000730307892 */ /* 0x000fe4000f8ec03f */
[----:B------:R-:W-:-:S04]  /*c090*/  USEL UR4, URZ, 0x1, !UP1 ;  /* 0x000000013f047887 */ /* 0x000fc8000c800000 */
[----:B------:R-:W-:Y:S01]  /*c0a0*/  ULOP3.LUT UR36, UR4, UR36, UR5, 0x96, !UPT ;  /* 0x0000002404247292 */ /* 0x000fe2000f8e9605 */
[----:B----4-:R-:W-:Y:S11]  /*c0b0*/  @P0 BRA `(.L_x_143) ;  /* 0xffffff58000c0947 */ /* 0x010ff6000383ffff */
[----:B------:R-:W-:-:S04]  /*c0c0*/  DEPBAR.LE SB0, 0x0 ;  /* 0x000080000000791a */ /* 0x000fc80000000000 */
[----:B------:R-:W-:Y:S05]  /*c0d0*/  EXIT ;  /* 0x000000000000794d */ /* 0x000fea0003800000 */
.L_x_12:
[----:B------:R-:W3:Y:S01]  /*c0e0*/  LDL R23, [R1+0xc8] ;  /* 0x0000c80001177983 */ /* 0x000ee20000100800 */
[----:B------:R-:W-:-:S03]  /*c0f0*/  ULDC.64 UR4, c[0x0][0x8f8] ;  /* 0x00023e0000047ab9 */ /* 0x000fc60000000a00 */
[----:B------:R-:W4:Y:S01]  /*c100*/  LDL R26, [R1+0xcc] ;  /* 0x0000cc00011a7983 */ /* 0x000f220000100800 */
[----:B------:R-:W-:Y:S01]  /*c110*/  PRMT R9, RZ, 0x7610, R9 ;  /* 0x00007610ff097816 */ /* 0x000fe20000000009 */
[----:B------:R-:W-:Y:S01]  /*c120*/  IMAD.MOV.U32 R7, RZ, RZ, -0x1 ;  /* 0xffffffffff077424 */ /* 0x000fe200078e00ff */
[----:B-1----:R-:W-:Y:S02]  /*c130*/  MOV R12, 0xffffffff ;  /* 0xffffffff000c7802 */ /* 0x002fe40000000f00 */
[----:B------:R-:W-:Y:S02]  /*c140*/  MOV R6, 0xffffffff ;  /* 0xffffffff00067802 */ /* 0x000fe40000000f00 */
[----:B---3--:R-:W-:-:S04]  /*c150*/  ISETP.GE.U32.AND P0, PT, R23, UR4, PT ;  /* 0x0000000417007c0c */ /* 0x008fc8000bf06070 */
[----:B----4-:R-:W-:-:S13]  /*c160*/  ISETP.GE.U32.AND.EX P0, PT, R26, UR5, PT, P0 ;  /* 0x000000051a007c0c */ /* 0x010fda000bf06100 */
[----:B------:R-:W-:Y:S05]  /*c170*/  @P0 BRA `(.L_x_144) ;  /* 0x0000000400340947 */ /* 0x000fea0003800000 */
[----:B------:R-:W1:Y:S01]  /*c180*/  LDC.64 R18, c[0x0][0x8d0] ;  /* 0x00023400ff127b82 */ /* 0x000e620000000a00 */
[----:B------:R-:W-:Y:S01]  /*c190*/  IMAD.MOV.U32 R12, RZ, RZ, R23 ;  /* 0x000000ffff0c7224 */ /* 0x000fe200078e0017 */
[----:B------:R-:W-:-:S06]  /*c1a0*/  MOV R13, R26 ;  /* 0x0000001a000d7202 */ /* 0x000fcc0000000f00 */
[----:B------:R-:W3:Y:S08]  /*c1b0*/  LDC R14, c[0x0][0x8d8] ;  /* 0x00023600ff0e7b82 */ /* 0x000ef00000000800 */
[----:B------:R-:W4:Y:S01]  /*c1c0*/  LDC.64 R20, c[0x0][0x8c8] ;  /* 0x00023200ff147b82 */ /* 0x000f220000000a00 */
[----:B-1----:R-:W-:-:S04]  /*c1d0*/  ISETP.NE.U32.AND P0, PT, R18, RZ, PT ;  /* 0x000000ff1200720c */ /* 0x002fc80003f05070 */
[----:B------:R-:W-:-:S13]  /*c1e0*/  ISETP.NE.AND.EX P0, PT, R19, RZ, PT, P0 ;  /* 0x000000ff1300720c */ /* 0x000fda0003f05300 */
[----:B---34-:R-:W-:Y:S05]  /*c1f0*/  @!P0 BRA `(.L_x_145) ;  /* 0x0000000000288947 */ /* 0x018fea0003800000 */
        /* <DEDUP_REMOVED lines=10> */
.L_x_145:
[-CC-:B------:R-:W-:Y:S01]  /*c2a0*/  SHF.R.U64 R18, R12, R14.reuse, R13.reuse ;  /* 0x0000000e0c127219 */ /* 0x180fe2000000120d */
[----:B------:R-:W1:Y:S01]  /*c2b0*/  LDC.64 R24, c[0x0][0x8e8] ;  /* 0x00023a00ff187b82 */ /* 0x000e620000000a00 */
[----:B------:R-:W-:Y:S01]  /*c2c0*/  SHF.R.U32.HI R6, RZ, R14, R13 ;  /* 0x0000000eff067219 */ /* 0x000fe2000001160d */
[----:B------:R-:W-:Y:S01]  /*c2d0*/  ULDC UR4, c[0x0][0x900] ;  /* 0x0002400000047ab9 */ /* 0x000fe20000000800 */
[----:B------:R-:W-:-:S04]  /*c2e0*/  IADD3 R9, P0, RZ, -R18, RZ ;  /* 0x80000012ff097210 */ /* 0x000fc80007f1e0ff */
[----:B------:R-:W-:Y:S01]  /*c2f0*/  IADD3.X R7, RZ, ~R6, RZ, P0, !PT ;  /* 0x80000006ff077210 */ /* 0x000fe200007fe4ff */
[----:B------:R-:W3:Y:S01]  /*c300*/  LDC R12, c[0x0][0x8c0] ;  /* 0x00023000ff0c7b82 */ /* 0x000ee20000000800 */
[----:B------:R-:W-:-:S03]  /*c310*/  IMAD.MOV.U32 R6, RZ, RZ, R23 ;  /* 0x000000ffff067224 */ /* 0x000fc600078e0017 */
[----:B------:R-:W-:Y:S01]  /*c320*/  IMAD R10, R7, R20, RZ ;  /* 0x00000014070a7224 */ /* 0x000fe200078e02ff */
[----:B------:R-:W-:-:S03]  /*c330*/  MOV R7, R26 ;  /* 0x0000001a00077202 */ /* 0x000fc60000000f00 */
[----:B------:R-:W4:Y:S01]  /*c340*/  LDC R22, c[0x0][0x8b0] ;  /* 0x00022c00ff167b82 */ /* 0x000f220000000800 */
[----:B------:R-:W-:-:S04]  /*c350*/  IMAD.WIDE.U32 R6, R9, R20, R6 ;  /* 0x0000001409067225 */ /* 0x000fc800078e0006 */
[----:B------:R-:W-:-:S03]  /*c360*/  IMAD R9, R9, R21, R10 ;  /* 0x0000001509097224 */ /* 0x000fc600078e020a */
[----:B------:R-:W2:Y:S01]  /*c370*/  LDC R21, c[0x0][0x8a8] ;  /* 0x00022a00ff157b82 */ /* 0x000ea20000000800 */
[----:B-1----:R-:W-:Y:S01]  /*c380*/  ISETP.NE.U32.AND P0, PT, R24, RZ, PT ;  /* 0x000000ff1800720c */ /* 0x002fe20003f05070 */
[----:B------:R-:W-:-:S03]  /*c390*/  IMAD.IADD R7, R7, 0x1, R9 ;  /* 0x0000000107077824 */ /* 0x000fc600078e0209 */
[----:B------:R-:W-:-:S03]  /*c3a0*/  ISETP.NE.AND.EX P0, PT, R25, RZ, PT, P0 ;  /* 0x000000ff1900720c */ /* 0x000fc60003f05300 */
[----:B------:R-:W1:Y:S01]  /*c3b0*/  LDC R23, c[0x0][0x8f0] ;  /* 0x00023c00ff177b82 */ /* 0x000e620000000800 */
[-CC-:B---3--:R-:W-:Y:S02]  /*c3c0*/  SHF.R.U64 R14, R6, R12.reuse, R7.reuse ;  /* 0x0000000c060e7219 */ /* 0x188fe40000001207 */
[----:B------:R-:W-:-:S05]  /*c3d0*/  SHF.R.U32.HI R7, RZ, R12, R7 ;  /* 0x0000000cff077219 */ /* 0x000fca0000011607 */
[----:B------:R-:W3:Y:S01]  /*c3e0*/  LDC R26, c[0x0][0x8e0] ;  /* 0x00023800ff1a7b82 */ /* 0x000ee20000000800 */
[-CC-:B----4-:R-:W-:Y:S02]  /*c3f0*/  SHF.R.U64 R19, R14, R22.reuse, R7.reuse ;  /* 0x000000160e137219 */ /* 0x190fe40000001207 */
[----:B------:R-:W-:Y:S02]  /*c400*/  SHF.R.U32.HI R6, RZ, R22, R7 ;  /* 0x00000016ff067219 */ /* 0x000fe40000011607 */
[----:B------:R-:W-:Y:S02]  /*c410*/  MOV R7, 0xffffffff ;  /* 0xffffffff00077802 */ /* 0x000fe40000000f00 */
[--C-:B------:R-:W-:Y:S01]  /*c420*/  SHF.R.U64 R20, R19, UR4, R6.reuse ;  /* 0x0000000413147c19 */ /* 0x100fe20008001206 */
[----:B------:R-:W4:Y:S01]  /*c430*/  LDC R27, c[0x0][0x8b8] ;  /* 0x00022e00ff1b7b82 */ /* 0x000f220000000800 */
[----:B------:R-:W-:Y:S02]  /*c440*/  SHF.L.U32 R9, R7, UR4, RZ ;  /* 0x0000000407097c19 */ /* 0x000fe400080006ff */
[----:B------:R-:W-:Y:S01]  /*c450*/  SHF.R.U32.HI R7, RZ, UR4, R6 ;  /* 0x00000004ff077c19 */ /* 0x000fe20008011606 */
[----:B------:R-:W-:Y:S01]  /*c460*/  IMAD.MOV.U32 R6, RZ, RZ, R20 ;  /* 0x000000ffff067224 */ /* 0x000fe200078e0014 */
[----:B------:R-:W-:Y:S01]  /*c470*/  LOP3.LUT R22, RZ, R9, RZ, 0x33, !PT ;  /* 0x00000009ff167212 */ /* 0x000fe200078e33ff */
[----:B--2---:R-:W-:Y:S06]  /*c480*/  @!P0 BRA `(.L_x_146) ;  /* 0x0000000000288947 */ /* 0x004fec0003800000 */
        /* <DEDUP_REMOVED lines=10> */
.L_x_146:
[----:B------:R-:W2:Y:S01]  /*c530*/  LDC R9, c[0x0][0x904] ;  /* 0x00024100ff097b82 */ /* 0x000ea20000000800 */
[----:B-1----:R-:W-:Y:S01]  /*c540*/  SHF.R.U64 R6, R6, R23, R7 ;  /* 0x0000001706067219 */ /* 0x002fe20000001207 */
[----:B------:R-:W-:Y:S01]  /*c550*/  USHF.L.U32 UR4, UR38, UR4, URZ ;  /* 0x0000000426047299 */ /* 0x000fe2000800063f */
[----:B------:R-:W-:Y:S02]  /*c560*/  LOP3.LUT R5, R19, R22, RZ, 0xc0, !PT ;  /* 0x0000001613057212 */ /* 0x000fe400078ec0ff */
[----:B------:R-:W-:-:S03]  /*c570*/  IADD3 R7, -R6, RZ, RZ ;  /* 0x000000ff06077210 */ /* 0x000fc60007ffe1ff */
[----:B------:R-:W-:Y:S02]  /*c580*/  IMAD R5, R6, UR4, R5 ;  /* 0x0000000406057c24 */ /* 0x000fe4000f8e0205 */
[----:B------:R-:W-:Y:S01]  /*c590*/  IMAD.MOV.U32 R6, RZ, RZ, 0x1 ;  /* 0x00000001ff067424 */ /* 0x000fe200078e00ff */
[----:B--2---:R-:W-:Y:S01]  /*c5a0*/  ISETP.NE.AND P0, PT, R9, 0x1, PT ;  /* 0x000000010900780c */ /* 0x004fe20003f05270 */
[----:B------:R-:W-:-:S05]  /*c5b0*/  VIADD R9, R21, 0xffffffff ;  /* 0xffffffff15097836 */ /* 0x000fca0000000000 */
[----:B------:R-:W-:-:S07]  /*c5c0*/  LOP3.LUT R9, R14, R9, RZ, 0xc0, !PT ;  /* 0x000000090e097212 */ /* 0x000fce00078ec0ff */
[----:B------:R-:W-:Y:S02]  /*c5d0*/  @P0 IMAD R8, R15, R16, R4 ;  /* 0x000000100f080224 */ /* 0x000fe400078e0204 */
[----:B---3--:R-:W-:Y:S02]  /*c5e0*/  IMAD R4, R7, R26, R20 ;  /* 0x0000001a07047224 */ /* 0x008fe400078e0214 */
[----:B----4-:R-:W-:Y:S02]  /*c5f0*/  IMAD R8, R5, R27, R8 ;  /* 0x0000001b05087224 */ /* 0x010fe400078e0208 */
[--C-:B------:R-:W-:Y:S01]  /*c600*/  IMAD R5, R4, R21, R9.reuse ;  /* 0x0000001504057224 */ /* 0x100fe200078e0209 */
[----:B------:R-:W-:Y:S02]  /*c610*/  PRMT R9, R6, 0x7610, R9 ;  /* 0x0000761006097816 */ /* 0x000fe40000000009 */
[----:B------:R-:W-:Y:S02]  /*c620*/  MOV R6, R18 ;  /* 0x0000001200067202 */ /* 0x000fe40000000f00 */
[----:B------:R-:W-:-:S02]  /*c630*/  SEL R7, R5, R8, !P0 ;  /* 0x0000000805077207 */ /* 0x000fc40004000000 */
[----:B------:R-:W-:-:S07]  /*c640*/  SEL R12, R8, R5, !P0 ;  /* 0x00000005080c7207 */ /* 0x000fce0004000000 */
.L_x_144:
[----:B------:R-:W-:-:S08]  /*c650*/  NOP ;  /* 0x0000000000007918 */ /* 0x000fd00000000000 */
[----:B------:R-:W1:-:S00]  /*c660*/  USETMAXREG.DEALLOC.CTAPOOL 0x28 ;  /* 0x00000028000079c8 */ /* 0x000e4000080e0500 */
[----:B------:R-:W-:-:S06]  /*c670*/  UISETP.NE.AND UP0, UPT, UR42, 0x1, UPT ;  /* 0x000000012a00788c */ /* 0x000fcc000bf05270 */
[----:B------:R-:W-:-:S13]  /*c680*/  PLOP3.LUT P0, PT, PT, PT, UP0, 0x80, 0x0 ;  /* 0x000000000000781c */ /* 0x000fda0003f0f008 */
[----:B--2---:R-:W-:Y:S05]  /*c690*/  @!P0 EXIT ;  /* 0x000000000000894d */ /* 0x004fea0003800000 */
[----:B------:R-:W-:-:S06]  /*c6a0*/  UISETP.NE.AND UP0, UPT, UR42, URZ, UPT ;  /* 0x0000003f2a00728c */ /* 0x000fcc000bf05270 */
[----:B------:R-:W-:-:S13]  /*c6b0*/  PLOP3.LUT P0, PT, PT, PT, UP0, 0x80, 0x0 ;  /* 0x000000000000781c */ /* 0x000fda0003f0f008 */
[----:B-1----:R-:W-:Y:S05]  /*c6c0*/  @!P0 BRA `(.L_x_147) ;  /* 0x00000018004c8947 */ /* 0x002fea0003800000 */
[----:B------:R-:W-:-:S04]  /*c6d0*/  PRMT R0, R0, 0x9910, RZ ;  /* 0x0000991000007816 */ /* 0x000fc800000000ff */
[----:B------:R-:W-:-:S13]  /*c6e0*/  R2UR UR4, R0 ;  /* 0x00000000000472ca */ /* 0x000fda00000e0000 */
[----:B------:R-:W-:-:S04]  /*c6f0*/  UISETP.NE.AND UP0, UPT, UR4, URZ, UPT ;  /* 0x0000003f0400728c */ /* 0x000fc8000bf05270 */
[----:B------:R-:W-:-:S06]  /*c700*/  UISETP.NE.OR UP0, UPT, UR42, 0x2, !UP0 ;  /* 0x000000022a00788c */ /* 0x000fcc000c705670 */
[----:B------:R-:W-:-:S13]  /*c710*/  PLOP3.LUT P0, PT, PT, PT, UP0, 0x80, 0x0 ;  /* 0x000000000000781c */ /* 0x000fda0003f0f008 */
[----:B------:R-:W-:Y:S05]  /*c720*/  @P0 EXIT ;  /* 0x000000000000094d */ /* 0x000fea0003800000 */
[----:B------:R-:W-:-:S13]  /*c730*/  LOP3.LUT P2, RZ, R9, 0xff, RZ, 0xc0, !PT ;  /* 0x000000ff09ff7812 */ /* 0x000fda000784c0ff */
[----:B------:R-:W-:Y:S05]  /*c740*/  @!P2 BRA `(.L_x_148) ;  /* 0x000000000018a947 */ /* 0x000fea0003800000 */
[----:B------:R-:W-:Y:S01]  /*c750*/  UMOV UR4, 0x400 ;  /* 0x0000040000047882 */ /* 0x000fe20000000000 */
[----:B------:R-:W-:Y:S01]  /*c760*/  IMAD.MOV.U32 R0, RZ, RZ, RZ ;  /* 0x000000ffff007224 */ /* 0x000fe200078e00ff */
[----:B------:R-:W-:-:S04]  /*c770*/  ULEA UR4, UR37, UR4, 0x18 ;  /* 0x0000000425047291 */ /* 0x000fc8000f8ec03f */
[----:B------:R-:W-:-:S05]  /*c780*/  SHF.L.U32 R0, R0, 0x1f, RZ ;  /* 0x0000001f00007819 */ /* 0x000fca00000006ff */
[----:B------:R-:W1:Y:S02]  /*c790*/  SYNCS.PHASECHK.TRANS64.TRYWAIT P0, [UR4+0xc8], R0 ;  /* 0x0000c800ff0075a7 */ /* 0x000e640008000144 */
[----:B-1----:R-:W-:Y:S05]  /*c7a0*/  @!P0 BRA `(.L_x_149) ;  /* 0x0000002c00948947 */ /* 0x002fea0003800000 */
.L_x_148:
[----:B------:R-:W-:Y:S01]  /*c7b0*/  PRMT R9, RZ, 0x7610, R9 ;  /* 0x00007610ff097816 */ /* 0x000fe20000000009 */
[----:B------:R-:W-:Y:S06]  /*c7c0*/  @P1 BRA `(.L_x_150) ;  /* 0x0000000000241947 */ /* 0x000fec0003800000 */
[----:B------:R-:W-:Y:S02]  /*c7d0*/  ULDC.64 UR4, c[0x0][0x588] ;  /* 0x0001620000047ab9 */ /* 0x000fe40000000a00 */
[----:B------:R-:W-:-:S04]  /*c7e0*/  ISETP.NE.U32.AND P0, PT, RZ, UR4, PT ;  /* 0x00000004ff007c0c */ /* 0x000fc8000bf05070 */
[----:B------:R-:W-:-:S13]  /*c7f0*/  ISETP.NE.AND.EX P0, PT, RZ, UR5, PT, P0 ;  /* 0x00000005ff007c0c */ /* 0x000fda000bf05300 */
[----:B------:R-:W-:Y:S05]  /*c800*/  @!P0 BRA `(.L_x_151) ;  /* 0x00000000000c8947 */ /* 0x000fea0003800000 */
[----:B------:R3:W5:Y:S01]  /*c810*/  LDG.E R10, desc[UR56][R2.64] ;  /* 0x00000038020a7981 */ /* 0x000762000c1e1900 */
[----:B------:R-:W-:Y:S01]  /*c820*/  MOV R9, 0x1 ;  /* 0x0000000100097802 */ /* 0x000fe20000000f00 */
[----:B------:R-:W-:Y:S06]  /*c830*/  BRA `(.L_x_150) ;  /* 0x0000000000087947 */ /* 0x000fec0003800000 */
.L_x_151:
[----:B------:R-:W2:Y:S01]  /*c840*/  LDC R10, c[0x0][0x580] ;  /* 0x00016000ff0a7b82 */ /* 0x000ea20000000800 */
[----:B------:R-:W-:-:S07]  /*c850*/  IMAD.MOV.U32 R9, RZ, RZ, 0x1 ;  /* 0x00000001ff097424 */ /* 0x000fce00078e00ff */
.L_x_150:
[----:B------:R-:W-:Y:S05]  /*c860*/  @!P2 BRA `(.L_x_152) ;  /* 0x000000140060a947 */ /* 0x000fea0003800000 */
[----:B------:R-:W4:Y:S01]  /*c870*/  LDC R8, c[0x0][0x8a8] ;  /* 0x00022a00ff087b82 */ /* 0x000f220000000800 */
[----:B-1----:R-:W-:Y:S01]  /*c880*/  MOV R0, 0xffffffff ;  /* 0xffffffff00007802 */ /* 0x002fe20000000f00 */
[----:B------:R-:W-:Y:S01]  /*c890*/  ULDC UR4, c[0x0][0x900] ;  /* 0x0002400000047ab9 */ /* 0x000fe20000000800 */
[----:B------:R-:W-:Y:S02]  /*c8a0*/  ULOP3.LUT UR22, UR40, 0x2, URZ, 0xfc, !UPT ;  /* 0x0000000228167892 */ /* 0x000fe4000f8efc3f */
[----:B------:R-:W-:Y:S01]  /*c8b0*/  SHF.L.U32 R0, R0, UR4, RZ ;  /* 0x0000000400007c19 */ /* 0x000fe200080006ff */
[----:B------:R-:W-:Y:S01]  /*c8c0*/  USHF.L.U32 UR21, UR38, UR4, URZ ;  /* 0x0000000426157299 */ /* 0x000fe2000800063f */
[----:B------:R-:W-:Y:S02]  /*c8d0*/  ULDC.64 UR30, c[0x0][0x198] ;  /* 0x00006600001e7ab9 */ /* 0x000fe40000000a00 */
[----:B------:R-:W-:Y:S01]  /*c8e0*/  LOP3.LUT R0, RZ, R0, RZ, 0x33, !PT ;  /* 0x00000000ff007212 */ /* 0x000fe200078e33ff */
[----:B------:R-:W-:Y:S01]  /*c8f0*/  ULDC.64 UR4, c[0x0][0x588] ;  /* 0x0001620000047ab9 */ /* 0x000fe20000000a00 */
[----:B------:R-:W-:Y:S01]  /*c900*/  ULDC.64 UR6, c[0x0][0x8f8] ;  /* 0x00023e0000067ab9 */ /* 0x000fe20000000a00 */
[----:B------:R-:W-:Y:S01]  /*c910*/  ULDC.64 UR14, c[0x0][0x590] ;  /* 0x00016400000e7ab9 */ /* 0x000fe20000000a00 */
[----:B----4-:R-:W-:-:S07]  /*c920*/  VIADD R8, R8, 0xffffffff ;  /* 0xffffffff08087836 */ /* 0x010fce0000000000 */
.L_x_208:
[----:B------:R-:W-:Y:S02]  /*c930*/  ISETP.NE.U32.AND P0, PT, RZ, UR14, PT ;  /* 0x0000000eff007c0c */ /* 0x000fe4000bf05070 */
[----:B------:R-:W-:Y:S02]  /*c940*/  R2UR UR19, R12 ;  /* 0x000000000c1372ca */ /* 0x000fe400000e0000 */
[----:B------:R-:W-:Y:S02]  /*c950*/  R2UR UR18, R7 ;  /* 0x00000000071272ca */ /* 0x000fe400000e0000 */
[----:B------:R-:W-:-:S09]  /*c960*/  ISETP.NE.AND.EX P0, PT, RZ, UR15, PT, P0 ;  /* 0x0000000fff007c0c */ /* 0x000fd2000bf05300 */
[----:B------:R-:W-:Y:S02]  /*c970*/  USHF.L.U32 UR19, UR19, 0x8, URZ ;  /* 0x0000000813137899 */ /* 0x000fe4000800063f */
[----:B------:R-:W-:Y:S02]  /*c980*/  USHF.L.U32 UR18, UR18, 0x7, URZ ;  /* 0x0000000712127899 */ /* 0x000fe4000800063f */
[----:B----4-:R-:W-:Y:S10]  /*c990*/  @!P0 BRA `(.L_x_153) ;  /* 0x00000000002c8947 */ /* 0x010ff40003800000 */
[----:B------:R-:W-:-:S04]  /*c9a0*/  ISETP.NE.U32.AND P1, PT, RZ, UR4, PT ;  /* 0x00000004ff007c0c */ /* 0x000fc8000bf25070 */
[----:B------:R-:W-:-:S13]  /*c9b0*/  ISETP.NE.AND.EX P1, PT, RZ, UR5, PT, P1 ;  /* 0x00000005ff007c0c */ /* 0x000fda000bf25310 */
[----:B------:R-:W-:Y:S05]  /*c9c0*/  @!P1 BRA `(.L_x_154) ;  /* 0x0000000000189947 */ /* 0x000fea0003800000 */
[----:B---3--:R-:W1:Y:S01]  /*c9d0*/  LDC.64 R2, c[0x0][0x588] ;  /* 0x00016200ff027b82 */ /* 0x008e620000000a00 */
[----:B------:R-:W-:-:S04]  /*c9e0*/  IMAD R5, R6, UR14, RZ ;  /* 0x0000000e06057c24 */ /* 0x000fc8000f8e02ff */
[----:B-1----:R-:W-:-:S05]  /*c9f0*/  IMAD.WIDE R2, R5, 0x4, R2 ;  /* 0x0000000405027825 */ /* 0x002fca00078e0202 */
[----:B--2--5:R1:W5:Y:S01]  /*ca00*/  LDG.E R10, desc[UR56][R2.64] ;  /* 0x00000038020a7981 */ /* 0x024362000c1e1900 */
[----:B------:R-:W-:Y:S01]  /*ca10*/  MOV R9, 0x1 ;  /* 0x0000000100097802 */ /* 0x000fe20000000f00 */
[----:B------:R-:W-:Y:S06]  /*ca20*/  BRA `(.L_x_153) ;  /* 0x0000000000087947 */ /* 0x000fec0003800000 */
.L_x_154:
[----:B--2--5:R-:W4:Y:S01]  /*ca30*/  LDC R10, c[0x0][0x580] ;  /* 0x00016000ff0a7b82 */ /* 0x024f220000000800 */
[----:B------:R-:W-:-:S07]  /*ca40*/  IMAD.MOV.U32 R9, RZ, RZ, 0x1 ;  /* 0x00000001ff097424 */ /* 0x000fce00078e00ff */
.L_x_153:
[----:B------:R-:W-:Y:S05]  /*ca50*/  @!P0 BRA `(.L_x_155) ;  /* 0x00000000001c8947 */ /* 0x000fea0003800000 */
[----:B------:R-:W-:-:S13]  /*ca60*/  LOP3.LUT P2, RZ, R9, 0xff, RZ, 0xc0, !PT ;  /* 0x000000ff09ff7812 */ /* 0x000fda000784c0ff */
[----:B-1-3--:R-:W1:Y:S02]  /*ca70*/  @!P2 LDC.64 R2, c[0x0][0x588] ;  /* 0x00016200ff02ab82 */ /* 0x00ae640000000a00 */
[----:B-1----:R-:W-:-:S04]  /*ca80*/  @!P2 ISETP.NE.U32.AND P0, PT, R2, RZ, PT ;  /* 0x000000ff0200a20c */ /* 0x002fc80003f05070 */
[----:B------:R-:W-:Y:S02]  /*ca90*/  @!P2 ISETP.NE.AND.EX P1, PT, R3, RZ, PT, P0 ;  /* 0x000000ff0300a20c */ /* 0x000fe40003f25300 */
[----:B--2-45:R-:W-:Y:S02]  /*caa0*/  @P2 FSETP.EQ.AND P0, PT, R10, RZ, PT ;  /* 0x000000ff0a00220b */ /* 0x034fe40003f02000 */
[----:B------:R-:W-:Y:S01]  /*cab0*/  @!P2 PLOP3.LUT P0, PT, P1, PT, PT, 0x8, 0x0 ;  /* 0x000000000000a81c */ /* 0x000fe20000f0e170 */
[----:B------:R-:W-:-:S12]  /*cac0*/  BRA `(.L_x_156) ;  /* 0x0000000000047947 */ /* 0x000fd80003800000 */
.L_x_155:
[----:B--2-45:R-:W-:-:S13]  /*cad0*/  FSETP.EQ.AND P0, PT, R10, RZ, PT ;  /* 0x000000ff0a00720b */ /* 0x034fda0003f02000 */
.L_x_156:
[----:B------:R-:W-:Y:S01]  /*cae0*/  UISETP.NE.AND UP0, UPT, UR22, 0x3, UPT ;  /* 0x000000031600788c */ /* 0x000fe2000bf05270 */
[----:B------:R-:W-:-:S04]  /*caf0*/  ELECT P1, URZ, PT ;  /* 0x00000000003f782f */ /* 0x000fc80003820000 */
[----:B------:R-:W-:Y:S02]  /*cb00*/  PLOP3.LUT P0, PT, P1, P0, PT, 0x20, 0x0 ;  /* 0x000000000000781c */ /* 0x000fe40000f00470 */
[----:B------:R-:W-:-:S13]  /*cb10*/  PLOP3.LUT P1, PT, PT, PT, UP0, 0x80, 0x0 ;  /* 0x000000000000781c */ /* 0x000fda0003f2f008 */
[----:B------:R-:W-:Y:S05]  /*cb20*/  @!P1 BRA `(.L_x_157) ;  /* 0x0000000000049947 */ /* 0x000fea0003800000 */
[----:B------:R-:W-:Y:S01]  /*cb30*/  BPT.TRAP 0x1 ;  /* 0x000000040000795c */ /* 0x000fe20000300000 */
.L_x_157:
[----:B------:R-:W2:Y:S01]  /*cb40*/  S2UR UR37, SR_CgaCtaId ;  /* 0x00000000002579c3 */ /* 0x000ea20000008800 */
[----:B------:R-:W-:Y:S01]  /*cb50*/  UMOV UR13, 0x400 ;  /* 0x00000400000d7882 */ /* 0x000fe20000000000 */
[----:B-1-3--:R-:W-:-:S04]  /*cb60*/  MOV R2, 0x1 ;  /* 0x0000000100027802 */ /* 0x00afc80000000f00 */
[----:B------:R-:W-:Y:S01]  /*cb70*/  SHF.L.U32 R2, R2, 0x1f, RZ ;  /* 0x0000001f02027819 */ /* 0x000fe200000006ff */
[----:B--2---:R-:W-:-:S09]  /*cb80*/  ULEA UR13, UR37, UR13, 0x18 ;  /* 0x0000000d250d7291 */ /* 0x004fd2000f8ec03f */
[----:B------:R-:W1:Y:S02]  /*cb90*/  SYNCS.PHASECHK.TRANS64.TRYWAIT P2, [UR13+0xa0], R2 ;  /* 0x0000a002ff0075a7 */ /* 0x000e64000804014d */
[----:B-1----:R-:W-:Y:S05]  /*cba0*/  @!P2 BRA `(.L_x_158) ;  /* 0x0000002800aca947 */ /* 0x002fea0003800000 */
.L_x_251:
[----:B------:R-:W-:Y:S04]  /*cbb0*/  BSSY B0, `(.L_x_159) ;  /* 0x000000e000007945 */ /* 0x000fe80003800000 */
[----:B------:R-:W-:Y:S05]  /*cbc0*/  @!P0 BRA `(.L_x_160) ;  /* 0x0000000000308947 */ /* 0x000fea0003800000 */
[----:B------:R-:W-:Y:S01]  /*cbd0*/  R2UR UR20, R6 ;  /* 0x00000000061472ca */ /* 0x000fe200000e0000 */
[----:B------:R-:W-:Y:S02]  /*cbe0*/  UIADD3 UR8, UP0, UR30, 0x3f0, URZ ;  /* 0x000003f01e087890 */ /* 0x000fe4000ff1e03f */
[----:B------:R-:W-:Y:S02]  /*cbf0*/  UIADD3 UR16, UR13, 0x100, URZ ;  /* 0x000001000d107890 */ /* 0x000fe4000fffe03f */
[----:B------:R-:W-:Y:S02]  /*cc00*/  UIADD3 UR17, UR13, 0x80, URZ ;  /* 0x000000800d117890 */ /* 0x000fe4000fffe03f */
[----:B------:R-:W-:Y:S01]  /*cc10*/  UIADD3.X UR9, URZ, UR31, URZ, UP0, !UPT ;  /* 0x0000001f3f097290 */ /* 0x000fe200087fe43f */
[----:B------:R-:W-:Y:S01]  /*cc20*/  UMOV UR10, 0x0 ;  /* 0x00000000000a7882 */ /* 0x000fe20000000000 */
[----:B------:R-:W-:-:S07]  /*cc30*/  UMOV UR11, 0x10000000 ;  /* 0x10000000000b7882 */ /* 0x000fce0000000000 */
[----:B------:R2:W-:Y:S02]  /*cc40*/  UTMALDG.3D [UR16], [UR8], desc[UR10] ;  /* 0x00000a10080075b4 */ /* 0x0005e40008011000 */
[----:B--2---:R-:W-:Y:S05]  /*cc50*/  @!P1 BRA `(.L_x_161) ;  /* 0x0000000000049947 */ /* 0x004fea0003800000 */
[----:B------:R-:W-:Y:S01]  /*cc60*/  BPT.TRAP 0x1 ;  /* 0x000000040000795c */ /* 0x000fe20000300000 */
.L_x_161:
[----:B-1----:R-:W1:Y:S02]  /*cc70*/  LDC R3, c[0x0][0x800] ;  /* 0x00020000ff037b82 */ /* 0x002e640000000800 */
[----:B-1----:R2:W-:Y:S02]  /*cc80*/  SYNCS.ARRIVE.TRANS64.RED.A0TR RZ, [UR13+0x80], R3 ;  /* 0x00008003ffff79a7 */ /* 0x0025e4000830040d */
.L_x_160:
[----:B------:R-:W-:Y:S05]  /*cc90*/  BSYNC B0 ;  /* 0x0000000000007941 */ /* 0x000fea0003800000 */
.L_x_159:
[----:B------:R-:W-:Y:S05]  /*cca0*/  @!P1 BRA `(.L_x_162) ;  /* 0x0000000000049947 */ /* 0x000fea0003800000 */
[----:B------:R-:W-:Y:S01]  /*ccb0*/  BPT.TRAP 0x1 ;  /* 0x000000040000795c */ /* 0x000fe20000300000 */
.L_x_162:
[----:B------:R-:W-:-:S04]  /*ccc0*/  UIADD3 UR33, UR13, 0x80, URZ ;  /* 0x000000800d217890 */ /* 0x000fc8000fffe03f */
[----:B------:R-:W-:-:S09]  /*ccd0*/  UPRMT UR16, UR37, 0x654, UR33 ;  /* 0x0000065425107896 */ /* 0x000fd20008000021 */
[----:B------:R-:W-:Y:S01]  /*cce0*/  SYNCS.ARRIVE.TRANS64.RED.A1T0 RZ, [UR16], RZ ;  /* 0x000000ffffff79a7 */ /* 0x000fe20008100410 */
[----:B------:R-:W-:Y:S05]  /*ccf0*/  @!P1 BRA `(.L_x_163) ;  /* 0x0000000000049947 */ /* 0x000fea0003800000 */
[----:B------:R-:W-:Y:S01]  /*cd00*/  BPT.TRAP 0x1 ;  /* 0x000000040000795c */ /* 0x000fe20000300000 */
.L_x_163:
[----:B------:R-:W3:Y:S02]  /*cd10*/  SYNCS.PHASECHK.TRANS64.TRYWAIT P2, [UR13+0xa8], R2 ;  /* 0x0000a802ff0075a7 */ /* 0x000ee4000804014d */
[----:B---3--:R-:W-:Y:S05]  /*cd20*/  @!P2 BRA `(.L_x_164) ;  /* 0x000000280064a947 */ /* 0x008fea0003800000 */
.L_x_252:
[----:B------:R-:W-:Y:S04]  /*cd30*/  BSSY B0, `(.L_x_165) ;  /* 0x0000010000007945 */ /* 0x000fe80003800000 */
[----:B------:R-:W-:Y:S05]  /*cd40*/  @!P0 BRA `(.L_x_166) ;  /* 0x0000000000388947 */ /* 0x000fea0003800000 */
[----:B------:R-:W-:Y:S01]  /*cd50*/  UIADD3 UR24, UP0, UR30, 0x3f0, URZ ;  /* 0x000003f01e187890 */ /* 0x000fe2000ff1e03f */
[----:B------:R-:W-:Y:S01]  /*cd60*/  R2UR UR12, R6 ;  /* 0x00000000060c72ca */ /* 0x000fe200000e0000 */
[----:B------:R-:W-:Y:S02]  /*cd70*/  UIADD3 UR11, UR19, 0x80, URZ ;  /* 0x00000080130b7890 */ /* 0x000fe4000fffe03f */
[----:B------:R-:W-:Y:S02]  /*cd80*/  UIADD3 UR8, UR13, 0x1100, URZ ;  /* 0x000011000d087890 */ /* 0x000fe4000fffe03f */
[----:B------:R-:W-:Y:S02]  /*cd90*/  UIADD3 UR9, UR13, 0x88, URZ ;  /* 0x000000880d097890 */ /* 0x000fe4000fffe03f */
[----:B------:R-:W-:Y:S01]  /*cda0*/  UIADD3.X UR25, URZ, UR31, URZ, UP0, !UPT ;  /* 0x0000001f3f197290 */ /* 0x000fe200087fe43f */
[----:B------:R-:W-:Y:S01]  /*cdb0*/  UMOV UR26, 0x0 ;  /* 0x00000000001a7882 */ /* 0x000fe20000000000 */
[----:B------:R-:W-:Y:S01]  /*cdc0*/  UMOV UR27, 0x10000000 ;  /* 0x10000000001b7882 */ /* 0x000fe20000000000 */
[----:B------:R-:W-:-:S06]  /*cdd0*/  UMOV UR10, UR18 ;  /* 0x00000012000a7c82 */ /* 0x000fcc0008000000 */
[----:B------:R3:W-:Y:S02]  /*cde0*/  UTMALDG.3D [UR8], [UR24], desc[UR26] ;  /* 0x00001a08180075b4 */ /* 0x0007e40008011000 */
[----:B---3--:R-:W-:Y:S05]  /*cdf0*/  @!P1 BRA `(.L_x_167) ;  /* 0x0000000000049947 */ /* 0x008fea0003800000 */
[----:B------:R-:W-:Y:S01]  /*ce00*/  BPT.TRAP 0x1 ;  /* 0x000000040000795c */ /* 0x000fe20000300000 */
.L_x_167:
[----:B-12---:R-:W1:Y:S02]  /*ce10*/  LDC R3, c[0x0][0x800] ;  /* 0x00020000ff037b82 */ /* 0x006e640000000800 */
[----:B-1----:R3:W-:Y:S02]  /*ce20*/  SYNCS.ARRIVE.TRANS64.RED.A0TR RZ, [UR13+0x88], R3 ;  /* 0x00008803ffff79a7 */ /* 0x0027e4000830040d */
.L_x_166:
[----:B------:R-:W-:Y:S05]  /*ce30*/  BSYNC B0 ;  /* 0x0000000000007941 */ /* 0x000fea0003800000 */
.L_x_165:
[----:B------:R-:W-:Y:S05]  /*ce40*/  @!P1 BRA `(.L_x_168) ;  /* 0x0000000000049947 */ /* 0x000fea0003800000 */
[----:B------:R-:W-:Y:S01]  /*ce50*/  BPT.TRAP 0x1 ;  /* 0x000000040000795c */ /* 0x000fe20000300000 */
.L_x_168:
[----:B------:R-:W-:Y:S02]  /*ce60*/  UIADD3 UR25, UR13, 0x88, URZ ;  /* 0x000000880d197890 */ /* 0x000fe4000fffe03f */
[----:B------:R-:W-:Y:S02]  /*ce70*/  UIADD3 UR10, UR18, 0x20, URZ ;  /* 0x00000020120a7890 */ /* 0x000fe4000fffe03f */
[----:B------:R-:W-:-:S09]  /*ce80*/  UPRMT UR20, UR37, 0x654, UR25 ;  /* 0x0000065425147896 */ /* 0x000fd20008000019 */
[----:B------:R-:W-:Y:S01]  /*ce90*/  SYNCS.ARRIVE.TRANS64.RED.A1T0 RZ, [UR20], RZ ;  /* 0x000000ffffff79a7 */ /* 0x000fe20008100414 */
[----:B------:R-:W-:Y:S05]  /*cea0*/  @!P1 BRA `(.L_x_169) ;  /* 0x0000000000049947 */ /* 0x000fea0003800000 */
[----:B------:R-:W-:Y:S01]  /*ceb0*/  BPT.TRAP 0x1 ;  /* 0x000000040000795c */ /* 0x000fe20000300000 */
.L_x_169:
[----:B------:R-:W4:Y:S02]  /*cec0*/  SYNCS.PHASECHK.TRANS64.TRYWAIT P2, [UR13+0xb0], R2 ;  /* 0x0000b002ff0075a7 */ /* 0x000f24000804014d */
[----:B----4-:R-:W-:Y:S05]  /*ced0*/  @!P2 BRA `(.L_x_170) ;  /* 0x000000280010a947 */ /* 0x010fea0003800000 */
.L_x_253:
        /* <DEDUP_REMOVED lines=8> */
[----:B------:R-:W-:Y:S01]  /*cf60*/  UMOV UR29, 0x10000000 ;  /* 0x10000000001d7882 */ /* 0x000fe20000000000 */
[----:B------:R-:W-:-:S06]  /*cf70*/  UMOV UR11, UR19 ;  /* 0x00000013000b7c82 */ /* 0x000fcc0008000000 */
[----:B------:R4:W-:Y:S02]  /*cf80*/  UTMALDG.3D [UR8], [UR26], desc[UR28] ;  /* 0x00001c081a0075b4 */ /* 0x0009e40008011000 */
[----:B----4-:R-:W-:Y:S05]  /*cf90*/  @!P1 BRA `(.L_x_173) ;  /* 0x0000000000049947 */ /* 0x010fea0003800000 */
[----:B------:R-:W-:Y:S01]  /*cfa0*/  BPT.TRAP 0x1 ;  /* 0x000000040000795c */ /* 0x000fe20000300000 */
.L_x_173:
[----:B-123--:R-:W1:Y:S02]  /*cfb0*/  LDC R3, c[0x0][0x800] ;  /* 0x00020000ff037b82 */ /* 0x00ee640000000800 */
[----:B-1----:R4:W-:Y:S02]  /*cfc0*/  SYNCS.ARRIVE.TRANS64.RED.A0TR RZ, [UR13+0x90], R3 ;  /* 0x00009003ffff79a7 */ /* 0x0029e4000830040d */
.L_x_172:
[----:B------:R-:W-:Y:S05]  /*cfd0*/  BSYNC B0 ;  /* 0x0000000000007941 */ /* 0x000fea0003800000 */
.L_x_171:
[----:B------:R-:W-:Y:S05]  /*cfe0*/  @!P1 BRA `(.L_x_174) ;  /* 0x0000000000049947 */ /* 0x000fea0003800000 */
[----:B------:R-:W-:Y:S01]  /*cff0*/  BPT.TRAP 0x1 ;  /* 0x000000040000795c */ /* 0x000fe20000300000 */
.L_x_174:
[----:B------:R-:W-:-:S04]  /*d000*/  UIADD3 UR17, UR13, 0x90, URZ ;  /* 0x000000900d117890 */ /* 0x000fc8000fffe03f */
[----:B------:R-:W-:-:S09]  /*d010*/  UPRMT UR23, UR37, 0x654, UR17 ;  /* 0x0000065425177896 */ /* 0x000fd20008000011 */
[----:B------:R-:W-:Y:S01]  /*d020*/  SYNCS.ARRIVE.TRANS64.RED.A1T0 RZ, [UR23], RZ ;  /* 0x000000ffffff79a7 */ /* 0x000fe20008100417 */
[----:B------:R-:W-:Y:S05]  /*d030*/  @!P1 BRA `(.L_x_175) ;  /* 0x0000000000049947 */ /* 0x000fea0003800000 */
[----:B------:R-:W-:Y:S01]  /*d040*/  BPT.TRAP 0x1 ;  /* 0x000000040000795c */ /* 0x000fe20000300000 */
.L_x_175:
[----:B------:R-:W5:Y:S02]  /*d050*/  SYNCS.PHASECHK.TRANS64.TRYWAIT P2, [UR13+0xb8], R2 ;  /* 0x0000b802ff0075a7 */ /* 0x000f64000804014d */
[----:B-----5:R-:W-:Y:S05]  /*d060*/  @!P2 BRA `(.L_x_176) ;  /* 0x0000002400c4a947 */ /* 0x020fea0003800000 */
.L_x_254:
        /* <DEDUP_REMOVED lines=9> */
[----:B------:R-:W-:-:S07]  /*d100*/  UMOV UR29, 0x10000000 ;  /* 0x10000000001d7882 */ /* 0x000fce0000000000 */
[----:B------:R1:W-:Y:S02]  /*d110*/  UTMALDG.3D [UR8], [UR26], desc[UR28] ;  /* 0x00001c081a0075b4 */ /* 0x0003e40008011000 */
[----:B-1----:R-:W-:Y:S05]  /*d120*/  @!P1 BRA `(.L_x_179) ;  /* 0x0000000000049947 */ /* 0x002fea0003800000 */
[----:B------:R-:W-:Y:S01]  /*d130*/  BPT.TRAP 0x1 ;  /* 0x000000040000795c */ /* 0x000fe20000300000 */
.L_x_179:
[----:B------:R-:W1:Y:S02]  /*d140*/  LDC R2, c[0x0][0x800] ;  /* 0x00020000ff027b82 */ /* 0x000e640000000800 */
[----:B-1----:R1:W-:Y:S02]  /*d150*/  SYNCS.ARRIVE.TRANS64.RED.A0TR RZ, [UR13+0x98], R2 ;  /* 0x00009802ffff79a7 */ /* 0x0023e4000830040d */
.L_x_178:
[----:B------:R-:W-:Y:S05]  /*d160*/  BSYNC B0 ;  /* 0x0000000000007941 */ /* 0x000fea0003800000 */
.L_x_177:
[----:B------:R-:W-:Y:S05]  /*d170*/  @!P1 BRA `(.L_x_180) ;  /* 0x0000000000049947 */ /* 0x000fea0003800000 */
[----:B------:R-:W-:Y:S01]  /*d180*/  BPT.TRAP 0x1 ;  /* 0x000000040000795c */ /* 0x000fe20000300000 */
.L_x_180:
[----:B------:R-:W-:Y:S02]  /*d190*/  UIADD3 UR9, UR13, 0x98, URZ ;  /* 0x000000980d097890 */ /* 0x000fe4000fffe03f */
[----:B------:R-:W-:Y:S02]  /*d1a0*/  UIADD3 UR34, UR18, 0x40, URZ ;  /* 0x0000004012227890 */ /* 0x000fe4000fffe03f */
[----:B------:R-:W-:-:S09]  /*d1b0*/  UPRMT UR29, UR37, 0x654, UR9 ;  /* 0x00000654251d7896 */ /* 0x000fd20008000009 */
[----:B------:R-:W-:Y:S01]  /*d1c0*/  SYNCS.ARRIVE.TRANS64.RED.A1T0 RZ, [UR29], RZ ;  /* 0x000000ffffff79a7 */ /* 0x000fe2000810041d */
[----:B------:R-:W-:Y:S05]  /*d1d0*/  @!P1 BRA `(.L_x_181) ;  /* 0x0000000000049947 */ /* 0x000fea0003800000 */
[----:B------:R-:W-:Y:S01]  /*d1e0*/  BPT.TRAP 0x1 ;  /* 0x000000040000795c */ /* 0x000fe20000300000 */
.L_x_181:
[----:B-1----:R-:W-:-:S04]  /*d1f0*/  SHF.L.U32 R2, RZ, 0x1f, RZ ;  /* 0x0000001fff027819 */ /* 0x002fc800000006ff */
[----:B------:R-:W1:Y:S02]  /*d200*/  SYNCS.PHASECHK.TRANS64.TRYWAIT P2, [UR13+0xa0], R2 ;  /* 0x0000a002ff0075a7 */ /* 0x000e64000804014d */
[----:B-1----:R-:W-:Y:S05]  /*d210*/  @!P2 BRA `(.L_x_182) ;  /* 0x000000240070a947 */ /* 0x002fea0003800000 */
.L_x_255:
[----:B------:R-:W-:Y:S04]  /*d220*/  BSSY B0, `(.L_x_183) ;  /* 0x000000e000007945 */ /* 0x000fe80003800000 */
[----:B------:R-:W-:Y:S05]  /*d230*/  @!P0 BRA `(.L_x_184) ;  /* 0x0000000000308947 */ /* 0x000fea0003800000 */
[----:B------:R-:W-:Y:S01]  /*d240*/  R2UR UR36, R6 ;  /* 0x00000000062472ca */ /* 0x000fe200000e0000 */
[----:B------:R-:W-:Y:S02]  /*d250*/  UIADD3 UR10, UP0, UR30, 0x3f0, URZ ;  /* 0x000003f01e0a7890 */ /* 0x000fe4000ff1e03f */
[----:B------:R-:W-:Y:S02]  /*d260*/  UIADD3 UR32, UR13, 0x100, URZ ;  /* 0x000001000d207890 */ /* 0x000fe4000fffe03f */
[----:B------:R-:W-:Y:S01]  /*d270*/  UIADD3.X UR11, URZ, UR31, URZ, UP0, !UPT ;  /* 0x0000001f3f0b7290 */ /* 0x000fe200087fe43f */
[----:B------:R-:W-:Y:S01]  /*d280*/  UMOV UR26, 0x0 ;  /* 0x00000000001a7882 */ /* 0x000fe20000000000 */
[----:B------:R-:W-:Y:S01]  /*d290*/  UMOV UR27, 0x10000000 ;  /* 0x10000000001b7882 */ /* 0x000fe20000000000 */
[----:B------:R-:W-:-:S06]  /*d2a0*/  UMOV UR35, UR19 ;  /* 0x0000001300237c82 */ /* 0x000fcc0008000000 */
[----:B------:R1:W-:Y:S02]  /*d2b0*/  UTMALDG.3D [UR32], [UR10], desc[UR26] ;  /* 0x00001a200a0075b4 */ /* 0x0003e40008011000 */
[----:B-1----:R-:W-:Y:S05]  /*d2c0*/  @!P1 BRA `(.L_x_185) ;  /* 0x0000000000049947 */ /* 0x002fea0003800000 */
[----:B------:R-:W-:Y:S01]  /*d2d0*/  BPT.TRAP 0x1 ;  /* 0x000000040000795c */ /* 0x000fe20000300000 */
.L_x_185:
[----:B--234-:R-:W1:Y:S02]  /*d2e0*/  LDC R3, c[0x0][0x800] ;  /* 0x00020000ff037b82 */ /* 0x01ce640000000800 */
[----:B-1----:R1:W-:Y:S02]  /*d2f0*/  SYNCS.ARRIVE.TRANS64.RED.A0TR RZ, [UR13+0x80], R3 ;  /* 0x00008003ffff79a7 */ /* 0x0023e4000830040d */
.L_x_184:
[----:B------:R-:W-:Y:S05]  /*d300*/  BSYNC B0 ;  /* 0x0000000000007941 */ /* 0x000fea0003800000 */
.L_x_183:
[----:B------:R-:W-:Y:S05]  /*d310*/  @!P1 BRA `(.L_x_186) ;  /* 0x0000000000049947 */ /* 0x000fea0003800000 */
[----:B------:R-:W-:Y:S01]  /*d320*/  BPT.TRAP 0x1 ;  /* 0x000000040000795c */ /* 0x000fe20000300000 */
.L_x_186:
[----:B------:R-:W-:Y:S01]  /*d330*/  SYNCS.ARRIVE.TRANS64.RED.A1T0 RZ, [UR16], RZ ;  /* 0x000000ffffff79a7 */ /* 0x000fe20008100410 */
[----:B------:R-:W-:Y:S05]  /*d340*/  @!P1 BRA `(.L_x_187) ;  /* 0x0000000000049947 */ /* 0x000fea0003800000 */
[----:B------:R-:W-:Y:S01]  /*d350*/  BPT.TRAP 0x1 ;  /* 0x000000040000795c */ /* 0x000fe20000300000 */
.L_x_187:
[----:B------:R-:W5:Y:S02]  /*d360*/  SYNCS.PHASECHK.TRANS64.TRYWAIT P2, [UR13+0xa8], R2 ;  /* 0x0000a802ff0075a7 */ /* 0x000f64000804014d */
[----:B-----5:R-:W-:Y:S05]  /*d370*/  @!P2 BRA `(.L_x_188) ;  /* 0x000000240030a947 */ /* 0x020fea0003800000 */
.L_x_256:
        /* <DEDUP_REMOVED lines=13> */
.L_x_191:
[----:B--234-:R-:W1:Y:S02]  /*d450*/  LDC R3, c[0x0][0x800] ;  /* 0x00020000ff037b82 */ /* 0x01ce640000000800 */
[----:B-1----:R1:W-:Y:S02]  /*d460*/  SYNCS.ARRIVE.TRANS64.RED.A0TR RZ, [UR13+0x88], R3 ;  /* 0x00008803ffff79a7 */ /* 0x0023e4000830040d */
.L_x_190:
[----:B------:R-:W-:Y:S05]  /*d470*/  BSYNC B0 ;  /* 0x0000000000007941 */ /* 0x000fea0003800000 */
.L_x_189:
[----:B------:R-:W-:Y:S05]  /*d480*/  @!P1 BRA `(.L_x_192) ;  /* 0x0000000000049947 */ /* 0x000fea0003800000 */
[----:B------:R-:W-:Y:S01]  /*d490*/  BPT.TRAP 0x1 ;  /* 0x000000040000795c */ /* 0x000fe20000300000 */
.L_x_192:
[----:B------:R-:W-:Y:S01]  /*d4a0*/  SYNCS.ARRIVE.TRANS64.RED.A1T0 RZ, [UR20], RZ ;  /* 0x000000ffffff79a7 */ /* 0x000fe20008100414 */
[----:B------:R-:W-:Y:S01]  /*d4b0*/  UIADD3 UR18, UR18, 0x60, URZ ;  /* 0x0000006012127890 */ /* 0x000fe2000fffe03f */
[----:B------:R-:W-:Y:S11]  /*d4c0*/  @!P1 BRA `(.L_x_193) ;  /* 0x0000000000049947 */ /* 0x000ff60003800000 */
[----:B------:R-:W-:Y:S01]  /*d4d0*/  BPT.TRAP 0x1 ;  /* 0x000000040000795c */ /* 0x000fe20000300000 */
.L_x_193:
[----:B------:R-:W5:Y:S02]  /*d4e0*/  SYNCS.PHASECHK.TRANS64.TRYWAIT P2, [UR13+0xb0], R2 ;  /* 0x0000b002ff0075a7 */ /* 0x000f64000804014d */
[----:B-----5:R-:W-:Y:S05]  /*d4f0*/  @!P2 BRA `(.L_x_194) ;  /* 0x0000002000e8a947 */ /* 0x020fea0003800000 */
.L_x_257:
[----:B------:R-:W-:Y:S04]  /*d500*/  BSSY B0, `(.L_x_195) ;  /* 0x000000d000007945 */ /* 0x000fe80003800000 */
[----:B------:R-:W-:Y:S05]  /*d510*/  @!P0 BRA `(.L_x_196) ;  /* 0x00000000002c8947 */ /* 0x000fea0003800000 */
[----:B------:R-:W-:Y:S01]  /*d520*/  R2UR UR20, R6 ;  /* 0x00000000061472ca */ /* 0x000fe200000e0000 */
[----:B------:R-:W-:Y:S02]  /*d530*/  UIADD3 UR10, UP0, UR30, 0x3f0, URZ ;  /* 0x000003f01e0a7890 */ /* 0x000fe4000ff1e03f */
[----:B------:R-:W-:Y:S02]  /*d540*/  UIADD3 UR16, UR13, 0x2100, URZ ;  /* 0x000021000d107890 */ /* 0x000fe4000fffe03f */
[----:B------:R-:W-:Y:S01]  /*d550*/  UIADD3.X UR11, URZ, UR31, URZ, UP0, !UPT ;  /* 0x0000001f3f0b7290 */ /* 0x000fe200087fe43f */
[----:B------:R-:W-:Y:S01]  /*d560*/  UMOV UR24, 0x0 ;  /* 0x0000000000187882 */ /* 0x000fe20000000000 */
[----:B------:R-:W-:-:S07]  /*d570*/  UMOV UR25, 0x10000000 ;  /* 0x1000000000197882 */ /* 0x000fce0000000000 */
[----:B------:R1:W-:Y:S02]  /*d580*/  UTMALDG.3D [UR16], [UR10], desc[UR24] ;  /* 0x000018100a0075b4 */ /* 0x0003e40008011000 */
[----:B-1----:R-:W-:Y:S05]  /*d590*/  @!P1 BRA `(.L_x_197) ;  /* 0x0000000000049947 */ /* 0x002fea0003800000 */
[----:B------:R-:W-:Y:S01]  /*d5a0*/  BPT.TRAP 0x1 ;  /* 0x000000040000795c */ /* 0x000fe20000300000 */
.L_x_197:
[----:B--234-:R-:W1:Y:S02]  /*d5b0*/  LDC R3, c[0x0][0x800] ;  /* 0x00020000ff037b82 */ /* 0x01ce640000000800 */
[----:B-1----:R1:W-:Y:S02]  /*d5c0*/  SYNCS.ARRIVE.TRANS64.RED.A0TR RZ, [UR13+0x90], R3 ;  /* 0x00009003ffff79a7 */ /* 0x0023e4000830040d */
.L_x_196:
[----:B------:R-:W-:Y:S05]  /*d5d0*/  BSYNC B0 ;  /* 0x0000000000007941 */ /* 0x000fea0003800000 */
.L_x_195:
[----:B------:R-:W-:Y:S05]  /*d5e0*/  @!P1 BRA `(.L_x_198) ;  /* 0x0000000000049947 */ /* 0x000fea0003800000 */
[----:B------:R-:W-:Y:S01]  /*d5f0*/  BPT.TRAP 0x1 ;  /* 0x000000040000795c */ /* 0x000fe20000300000 */
.L_x_198:
[----:B------:R-:W-:Y:S01]  /*d600*/  SYNCS.ARRIVE.TRANS64.RED.A1T0 RZ, [UR23], RZ ;  /* 0x000000ffffff79a7 */ /* 0x000fe20008100417 */
[----:B------:R-:W-:Y:S05]  /*d610*/  @!P1 BRA `(.L_x_199) ;  /* 0x0000000000049947 */ /* 0x000fea0003800000 */
[----:B------:R-:W-:Y:S01]  /*d620*/  BPT.TRAP 0x1 ;  /* 0x000000040000795c */ /* 0x000fe20000300000 */
.L_x_199:
[----:B------:R-:W5:Y:S02]  /*d630*/  SYNCS.PHASECHK.TRANS64.TRYWAIT P2, [UR13+0xb8], R2 ;  /* 0x0000b802ff0075a7 */ /* 0x000f64000804014d */
[----:B-----5:R-:W-:Y:S05]  /*d640*/  @!P2 BRA `(.L_x_200) ;  /* 0x0000002000aca947 */ /* 0x020fea0003800000 */
.L_x_258:
        /* <DEDUP_REMOVED lines=13> */
.L_x_203:
[----:B------:R-:W1:Y:S02]  /*d720*/  LDC R2, c[0x0][0x800] ;  /* 0x00020000ff027b82 */ /* 0x000e640000000800 */
[----:B-1----:R1:W-:Y:S02]  /*d730*/  SYNCS.ARRIVE.TRANS64.RED.A0TR RZ, [UR13+0x98], R2 ;  /* 0x00009802ffff79a7 */ /* 0x0023e4000830040d */
.L_x_202:
[----:B------:R-:W-:Y:S05]  /*d740*/  BSYNC B0 ;  /* 0x0000000000007941 */ /* 0x000fea0003800000 */
.L_x_201:
[----:B------:R-:W-:Y:S05]  /*d750*/  @!P1 BRA `(.L_x_204) ;  /* 0x0000000000049947 */ /* 0x000fea0003800000 */
[----:B------:R-:W-:Y:S01]  /*d760*/  BPT.TRAP 0x1 ;  /* 0x000000040000795c */ /* 0x000fe20000300000 */
.L_x_204:
[----:B------:R-:W5:Y:S01]  /*d770*/  LDL.LU R20, [R1+0xcc] ;  /* 0x0000cc0001147983 */ /* 0x000f620000300800 */
[----:B------:R-:W-:Y:S03]  /*d780*/  SYNCS.ARRIVE.TRANS64.RED.A1T0 RZ, [UR29], RZ ;  /* 0x000000ffffff79a7 */ /* 0x000fe6000810041d */
[----:B------:R-:W2:Y:S01]  /*d790*/  LDL.LU R17, [R1+0xc8] ;  /* 0x0000c80001117983 */ /* 0x000ea20000300800 */
[----:B-1----:R-:W-:Y:S01]  /*d7a0*/  PRMT R2, RZ, 0x7610, R2 ;  /* 0x00007610ff027816 */ /* 0x002fe20000000002 */
[----:B------:R-:W-:Y:S01]  /*d7b0*/  IMAD.MOV.U32 R12, RZ, RZ, -0x1 ;  /* 0xffffffffff0c7424 */ /* 0x000fe200078e00ff */
[----:B------:R-:W-:Y:S01]  /*d7c0*/  MOV R7, 0xffffffff ;  /* 0xffffffff00077802 */ /* 0x000fe20000000f00 */
[----:B------:R-:W-:Y:S01]  /*d7d0*/  IMAD.MOV.U32 R6, RZ, RZ, -0x1 ;  /* 0xffffffffff067424 */ /* 0x000fe200078e00ff */
[----:B--2---:R-:W-:-:S04]  /*d7e0*/  IADD3 R17, P0, R17, UR54, RZ ;  /* 0x0000003611117c10 */ /* 0x004fc8000ff1e0ff */
[----:B-----5:R-:W-:Y:S01]  /*d7f0*/  IADD3.X R20, R20, UR39, RZ, P0, !PT ;  /* 0x0000002714147c10 */ /* 0x020fe200087fe4ff */
[----:B------:R1:W-:Y:S01]  /*d800*/  STL [R1+0xc8], R17 ;  /* 0x0000c81101007387 */ /* 0x0003e20000100800 */
[----:B------:R-:W-:-:S03]  /*d810*/  ISETP.GE.U32.AND P0, PT, R17, UR6, PT ;  /* 0x0000000611007c0c */ /* 0x000fc6000bf06070 */
[----:B------:R1:W-:Y:S01]  /*d820*/  STL [R1+0xcc], R20 ;  /* 0x0000cc1401007387 */ /* 0x0003e20000100800 */
[----:B------:R-:W-:-:S13]  /*d830*/  ISETP.GE.U32.AND.EX P0, PT, R20, UR7, PT, P0 ;  /* 0x0000000714007c0c */ /* 0x000fda000bf06100 */
[----:B-1----:R-:W-:Y:S05]  /*d840*/  @P0 BRA `(.L_x_205) ;  /* 0x0000000400600947 */ /* 0x002fea0003800000 */
[----:B------:R-:W1:Y:S01]  /*d850*/  LDC.64 R14, c[0x0][0x8d0] ;  /* 0x00023400ff0e7b82 */ /* 0x000e620000000a00 */
[----:B------:R-:W-:Y:S01]  /*d860*/  MOV R2, R17 ;  /* 0x0000001100027202 */ /* 0x000fe20000000f00 */
[----:B---34-:R-:W-:-:S06]  /*d870*/  IMAD.MOV.U32 R3, RZ, RZ, R20 ;  /* 0x000000ffff037224 */ /* 0x018fcc00078e0014 */
[----:B------:R-:W2:Y:S08]  /*d880*/  LDC R16, c[0x0][0x8d8] ;  /* 0x00023600ff107b82 */ /* 0x000eb00000000800 */
[----:B------:R-:W3:Y:S01]  /*d890*/  LDC.64 R12, c[0x0][0x8c8] ;  /* 0x00023200ff0c7b82 */ /* 0x000ee20000000a00 */
[----:B-1----:R-:W-:-:S04]  /*d8a0*/  ISETP.NE.U32.AND P0, PT, R14, RZ, PT ;  /* 0x000000ff0e00720c */ /* 0x002fc80003f05070 */
[----:B------:R-:W-:-:S13]  /*d8b0*/  ISETP.NE.AND.EX P0, PT, R15, RZ, PT, P0 ;  /* 0x000000ff0f00720c */ /* 0x000fda0003f05300 */
[----:B--23--:R-:W-:Y:S05]  /*d8c0*/  @!P0 BRA `(.L_x_206) ;  /* 0x0000000000288947 */ /* 0x00cfea0003800000 */
[----:B------:R-:W1:Y:S02]  /*d8d0*/  LDC R2, c[0x0][0x8dc] ;  /* 0x00023700ff027b82 */ /* 0x000e640000000800 */
[----:B-1----:R-:W-:-:S04]  /*d8e0*/  IADD3 R7, P0, R17, R2, RZ ;  /* 0x0000000211077210 */ /* 0x002fc80007f1e0ff */
        /* <DEDUP_REMOVED lines=8> */
.L_x_206:
[----:B------:R-:W1:Y:S01]  /*d970*/  LDC.64 R6, c[0x0][0x8e8] ;  /* 0x00023a00ff067b82 */ /* 0x000e620000000a00 */
[-CC-:B------:R-:W-:Y:S01]  /*d980*/  SHF.R.U64 R11, R2, R16.reuse, R3.reuse ;  /* 0x00000010020b7219 */ /* 0x180fe20000001203 */
[----:B------:R-:W2:Y:S01]  /*d990*/  S2R R15, SR_CTAID.X ;  /* 0x00000000000f7919 */ /* 0x000ea20000002500 */
[----:B------:R-:W-:Y:S02]  /*d9a0*/  SHF.R.U32.HI R2, RZ, R16, R3 ;  /* 0x00000010ff027219 */ /* 0x000fe40000011603 */
[----:B------:R-:W-:Y:S01]  /*d9b0*/  IADD3 R5, P0, RZ, -R11, RZ ;  /* 0x8000000bff057210 */ /* 0x000fe20007f1e0ff */
[----:B------:R-:W3:Y:S02]  /*d9c0*/  S2R R14, SR_CTAID.Y ;  /* 0x00000000000e7919 */ /* 0x000ee40000002600 */
[----:B------:R-:W4:Y:S02]  /*d9d0*/  LDC R18, c[0x0][0x8c0] ;  /* 0x00023000ff127b82 */ /* 0x000f240000000800 */
[----:B------:R-:W-:Y:S01]  /*d9e0*/  IMAD.X R3, RZ, RZ, ~R2, P0 ;  /* 0x000000ffff037224 */ /* 0x000fe200000e0e02 */
[----:B------:R-:W-:-:S03]  /*d9f0*/  MOV R2, R17 ;  /* 0x0000001100027202 */ /* 0x000fc60000000f00 */
[-C--:B------:R-:W-:Y:S02]  /*da00*/  IMAD R4, R3, R12.reuse, RZ ;  /* 0x0000000c03047224 */ /* 0x080fe400078e02ff */
[----:B------:R-:W5:Y:S01]  /*da10*/  LDC R19, c[0x0][0x8b0] ;  /* 0x00022c00ff137b82 */ /* 0x000f620000000800 */
[----:B------:R-:W-:Y:S02]  /*da20*/  IMAD.MOV.U32 R3, RZ, RZ, R20 ;  /* 0x000000ffff037224 */ /* 0x000fe400078e0014 */
[C---:B------:R-:W-:Y:S02]  /*da30*/  IMAD R13, R5.reuse, R13, R4 ;  /* 0x0000000d050d7224 */ /* 0x040fe400078e0204 */
[----:B------:R-:W-:-:S03]  /*da40*/  IMAD.WIDE.U32 R2, R5, R12, R2 ;  /* 0x0000000c05027225 */ /* 0x000fc600078e0002 */
[----:B------:R-:W3:Y:S01]  /*da50*/  LDC R21, c[0x0][0x900] ;  /* 0x00024000ff157b82 */ /* 0x000ee20000000800 */
[----:B-1----:R-:W-:Y:S02]  /*da60*/  ISETP.NE.U32.AND P0, PT, R6, RZ, PT ;  /* 0x000000ff0600720c */ /* 0x002fe40003f05070 */
[----:B------:R-:W-:Y:S02]  /*da70*/  IADD3 R3, R3, R13, RZ ;  /* 0x0000000d03037210 */ /* 0x000fe40007ffe0ff */
[----:B------:R-:W-:Y:S02]  /*da80*/  ISETP.NE.AND.EX P0, PT, R7, RZ, PT, P0 ;  /* 0x000000ff0700720c */ /* 0x000fe40003f05300 */
[-CC-:B----4-:R-:W-:Y:S02]  /*da90*/  SHF.R.U64 R13, R2, R18.reuse, R3.reuse ;  /* 0x00000012020d7219 */ /* 0x190fe40000001203 */
[----:B------:R-:W-:Y:S02]  /*daa0*/  SHF.R.U32.HI R2, RZ, R18, R3 ;  /* 0x00000012ff027219 */ /* 0x000fe40000011603 */
[----:B--2---:R-:W-:-:S02]  /*dab0*/  I2FP.F32.U32 R16, R15 ;  /* 0x0000000f00107245 */ /* 0x004fc40000201000 */
[-CC-:B-----5:R-:W-:Y:S02]  /*dac0*/  SHF.R.U64 R17, R13, R19.reuse, R2.reuse ;  /* 0x000000130d117219 */ /* 0x1a0fe40000001202 */
[----:B------:R-:W-:-:S04]  /*dad0*/  SHF.R.U32.HI R2, RZ, R19, R2 ;  /* 0x00000013ff027219 */ /* 0x000fc80000011602 */
[-CC-:B---3--:R-:W-:Y:S02]  /*dae0*/  SHF.R.U64 R12, R17, R21.reuse, R2.reuse ;  /* 0x00000015110c7219 */ /* 0x188fe40000001202 */
[----:B------:R-:W-:-:S03]  /*daf0*/  SHF.R.U32.HI R19, RZ, R21, R2 ;  /* 0x00000015ff137219 */ /* 0x000fc60000011602 */
[----:B------:R-:W-:Y:S01]  /*db00*/  IMAD.MOV.U32 R2, RZ, RZ, R12 ;  /* 0x000000ffff027224 */ /* 0x000fe200078e000c */
[----:B------:R-:W-:Y:S01]  /*db10*/  MOV R3, R19 ;  /* 0x0000001300037202 */ /* 0x000fe20000000f00 */
[----:B------:R-:W-:Y:S06]  /*db20*/  @!P0 BRA `(.L_x_207) ;  /* 0x0000000000288947 */ /* 0x000fec0003800000 */
[----:B------:R-:W1:Y:S02]  /*db30*/  LDC R3, c[0x0][0x8f4] ;  /* 0x00023d00ff037b82 */ /* 0x000e640000000800 */
[----:B-1----:R-:W-:-:S05]  /*db40*/  IADD3 R3, P0, R12, R3, RZ ;  /* 0x000000030c037210 */ /* 0x002fca0007f1e0ff */
[----:B------:R-:W-:-:S04]  /*db50*/  IMAD.X R19, RZ, RZ, R19, P0 ;  /* 0x000000ffff137224 */ /* 0x000fc800000e0613 */
[----:B------:R-:W-:-:S04]  /*db60*/  IMAD.WIDE.U32 R4, R19, R6, RZ ;  /* 0x0000000613047225 */ /* 0x000fc800078e00ff */
[----:B------:R-:W-:-:S04]  /*db70*/  IMAD.WIDE.U32 R4, P0, R3, R7, R4 ;  /* 0x0000000703047225 */ /* 0x000fc80007800004 */
[----:B------:R-:W-:-:S04]  /*db80*/  IMAD.WIDE.U32 R2, R3, R6, RZ ;  /* 0x0000000603027225 */ /* 0x000fc800078e00ff */
[----:B------:R-:W-:Y:S01]  /*db90*/  IMAD.MOV.U32 R2, RZ, RZ, R5 ;  /* 0x000000ffff027224 */ /* 0x000fe200078e0005 */
[----:B------:R-:W-:Y:S02]  /*dba0*/  IADD3 RZ, P1, R3, R4, RZ ;  /* 0x0000000403ff7210 */ /* 0x000fe40007f3e0ff */
[----:B------:R-:W-:-:S03]  /*dbb0*/  IADD3.X R3, RZ, RZ, RZ, P0, !PT ;  /* 0x000000ffff037210 */ /* 0x000fc600007fe4ff */
[----:B------:R-:W-:-:S08]  /*dbc0*/  IMAD.WIDE.U32.X R2, R19, R7, R2, P1 ;  /* 0x0000000713027225 */ /* 0x000fd000008e0402 */
.L_x_207:
[----:B------:R-:W1:Y:S01]  /*dbd0*/  LDC R23, c[0x0][0x904] ;  /* 0x00024100ff177b82 */ /* 0x000e620000000800 */
[----:B------:R-:W-:Y:S01]  /*dbe0*/  ULDC UR8, c[0x0][0x150] ;  /* 0x0000540000087ab9 */ /* 0x000fe20000000800 */
[----:B------:R-:W-:Y:S01]  /*dbf0*/  I2FP.F32.U32 R5, R14 ;  /* 0x0000000e00057245 */ /* 0x000fe20000201000 */
[----:B------:R-:W-:Y:S01]  /*dc00*/  FMUL R16, R16, UR8 ;  /* 0x0000000810107c20 */ /* 0x000fe20008400000 */
[----:B------:R-:W-:Y:S01]  /*dc10*/  ULDC UR8, c[0x0][0x154] ;  /* 0x0000550000087ab9 */ /* 0x000fe20000000800 */
[----:B------:R-:W-:Y:S02]  /*dc20*/  LOP3.LUT R17, R17, R0, RZ, 0xc0, !PT ;  /* 0x0000000011117212 */ /* 0x000fe400078ec0ff */
[----:B------:R-:W-:Y:S01]  /*dc30*/  FMUL R6, R5, UR8 ;  /* 0x0000000805067c20 */ /* 0x000fe20008400000 */
[----:B------:R-:W2:Y:S01]  /*dc40*/  LDC R19, c[0x0][0x8f0] ;  /* 0x00023c00ff137b82 */ /* 0x000ea20000000800 */
[----:B------:R-:W3:Y:S01]  /*dc50*/  F2I.U32.TRUNC.NTZ R16, R16 ;  /* 0x0000001000107305 */ /* 0x000ee2000020f000 */
[----:B------:R-:W-:-:S06]  /*dc60*/  LOP3.LUT R13, R13, R8, RZ, 0xc0, !PT ;  /* 0x000000080d0d7212 */ /* 0x000fcc00078ec0ff */
[----:B------:R-:W4:Y:S01]  /*dc70*/  LDC R4, c[0x0][0x144] ;  /* 0x00005100ff047b82 */ /* 0x000f220000000800 */
[----:B------:R-:W5:Y:S07]  /*dc80*/  F2I.U32.TRUNC.NTZ R6, R6 ;  /* 0x0000000600067305 */ /* 0x000f6e000020f000 */
[----:B------:R-:W5:Y:S01]  /*dc90*/  LDC R7, c[0x0][0x148] ;  /* 0x00005200ff077b82 */ /* 0x000f620000000800 */
[----:B-1----:R-:W-:Y:S02]  /*dca0*/  ISETP.NE.AND P0, PT, R23, 0x1, PT ;  /* 0x000000011700780c */ /* 0x002fe40003f05270 */
[----:B---3--:R-:W-:-:S05]  /*dcb0*/  IADD3 R5, -R16, RZ, RZ ;  /* 0x000000ff10057210 */ /* 0x008fca0007ffe1ff */
[----:B------:R-:W1:Y:S01]  /*dcc0*/  LDC R20, c[0x0][0x8e0] ;  /* 0x00023800ff147b82 */ /* 0x000e620000000800 */
[----:B--2---:R-:W-:-:S04]  /*dcd0*/  SHF.R.U64 R2, R2, R19, R3 ;  /* 0x0000001302027219 */ /* 0x004fc80000001203 */
[C---:B------:R-:W-:Y:S01]  /*dce0*/  IADD3 R3, -R2.reuse, RZ, RZ ;  /* 0x000000ff02037210 */ /* 0x040fe20007ffe1ff */
[----:B------:R-:W-:Y:S02]  /*dcf0*/  IMAD R17, R2, UR21, R17 ;  /* 0x0000001502117c24 */ /* 0x000fe4000f8e0211 */
[----:B------:R-:W2:Y:S01]  /*dd00*/  LDC R21, c[0x0][0x8b8] ;  /* 0x00022e00ff157b82 */ /* 0x000ea20000000800 */
[----:B----4-:R-:W-:Y:S02]  /*dd10*/  IMAD R18, R4, R5, R15 ;  /* 0x0000000504127224 */ /* 0x010fe400078e020f */
[----:B-----5:R-:W-:Y:S01]  /*dd20*/  IMAD.MOV R4, RZ, RZ, -R6 ;  /* 0x000000ffff047224 */ /* 0x020fe200078e0a06 */
[----:B------:R-:W-:-:S04]  /*dd30*/  MOV R6, R11 ;  /* 0x0000000b00067202 */ /* 0x000fc80000000f00 */
[----:B------:R-:W3:Y:S01]  /*dd40*/  LDC R22, c[0x0][0x8a8] ;  /* 0x00022a00ff167b82 */ /* 0x000ee20000000800 */
[----:B------:R-:W-:Y:S02]  /*dd50*/  @P0 IMAD R18, R7, R4, R14 ;  /* 0x0000000407120224 */ /* 0x000fe400078e020e */
[----:B------:R-:W-:Y:S02]  /*dd60*/  IMAD.MOV.U32 R4, RZ, RZ, 0x1 ;  /* 0x00000001ff047424 */ /* 0x000fe400078e00ff */
[----:B-1----:R-:W-:Y:S02]  /*dd70*/  IMAD R2, R3, R20, R12 ;  /* 0x0000001403027224 */ /* 0x002fe400078e020c */
[----:B--2---:R-:W-:Y:S02]  /*dd80*/  IMAD R12, R17, R21, R18 ;  /* 0x00000015110c7224 */ /* 0x004fe400078e0212 */
[----:B---3--:R-:W-:Y:S01]  /*dd90*/  IMAD R3, R2, R22, R13 ;  /* 0x0000001602037224 */ /* 0x008fe200078e020d */
[----:B------:R-:W-:-:S04]  /*dda0*/  PRMT R2, R4, 0x7610, R2 ;  /* 0x0000761004027816 */ /* 0x000fc80000000002 */
[----:B------:R-:W-:Y:S02]  /*ddb0*/  SEL R7, R3, R12, !P0 ;  /* 0x0000000c03077207 */ /* 0x000fe40004000000 */
[----:B------:R-:W-:-:S07]  /*ddc0*/  SEL R12, R12, R3, !P0 ;  /* 0x000000030c0c7207 */ /* 0x000fce0004000000 */
.L_x_205:
[----:B------:R-:W-:-:S13]  /*ddd0*/  LOP3.LUT P0, RZ, R2, 0xff, RZ, 0xc0, !PT ;  /* 0x000000ff02ff7812 */ /* 0x000fda000780c0ff */
[----:B------:R-:W-:Y:S05]  /*dde0*/  @P0 BRA `(.L_x_208) ;  /* 0xffffffe800d00947 */ /* 0x000fea000383ffff */
.L_x_152:
[----:B------:R-:W-:Y:S01]  /*ddf0*/  ELECT P0, URZ, PT ;  /* 0x00000000003f782f */ /* 0x000fe20003800000 */
[----:B------:R-:W-:-:S12]  /*de00*/  BSSY B0, `(.L_x_209) ;  /* 0x000001e000007945 */ /* 0x000fd80003800000 */
[----:B------:R-:W-:Y:S05]  /*de10*/  @!P0 BRA `(.L_x_210) ;  /* 0x0000000000708947 */ /* 0x000fea0003800000 */
[----:B------:R-:W-:-:S06]  /*de20*/  ULOP3.LUT UR4, UR40, 0x2, URZ, 0xfc, !UPT ;  /* 0x0000000228047892 */ /* 0x000fcc000f8efc3f */
[----:B-1----:R-:W-:-:S05]  /*de30*/  IMAD.U32 R0, RZ, RZ, UR4 ;  /* 0x00000004ff007e24 */ /* 0x002fca000f8e00ff */
[----:B------:R-:W-:-:S13]  /*de40*/  ISETP.NE.AND P1, PT, R0, 0x3, PT ;  /* 0x000000030000780c */ /* 0x000fda0003f25270 */
[----:B------:R-:W-:Y:S05]  /*de50*/  @!P1 BRA `(.L_x_211) ;  /* 0x0000000000049947 */ /* 0x000fea0003800000 */
[----:B------:R-:W-:Y:S01]  /*de60*/  BPT.TRAP 0x1 ;  /* 0x000000040000795c */ /* 0x000fe20000300000 */
.L_x_211:
[----:B------:R-:W-:Y:S01]  /*de70*/  MOV R0, 0x400 ;  /* 0x0000040000007802 */ /* 0x000fe20000000f00 */
[----:B---3--:R-:W-:Y:S01]  /*de80*/  IMAD.MOV.U32 R2, RZ, RZ, 0x1 ;  /* 0x00000001ff027424 */ /* 0x008fe200078e00ff */
[----:B----4-:R-:W-:-:S04]  /*de90*/  MOV R3, UR37 ;  /* 0x0000002500037c02 */ /* 0x010fc80008000f00 */
[----:B------:R-:W-:Y:S02]  /*dea0*/  LEA R0, R3, R0, 0x18 ;  /* 0x0000000003007211 */ /* 0x000fe400078ec0ff */
[----:B------:R-:W-:-:S04]  /*deb0*/  SHF.L.U32 R3, R2, 0x1f, RZ ;  /* 0x0000001f02037819 */ /* 0x000fc800000006ff */
[----:B------:R-:W1:Y:S02]  /*dec0*/  SYNCS.PHASECHK.TRANS64.TRYWAIT P0, [R0+URZ+0xa0], R3 ;  /* 0x0000a003000075a7 */ /* 0x000e64000800017f */
[----:B-1----:R-:W-:Y:S05]  /*ded0*/  @!P0 BRA `(.L_x_212) ;  /* 0x0000001800a08947 */ /* 0x002fea0003800000 */
.L_x_259:
[----:B------:R-:W-:Y:S05]  /*dee0*/  @!P1 BRA `(.L_x_213) ;  /* 0x0000000000049947 */ /* 0x000fea0003800000 */
[----:B------:R-:W-:Y:S01]  /*def0*/  BPT.TRAP 0x1 ;  /* 0x000000040000795c */ /* 0x000fe20000300000 */
.L_x_213:
[----:B------:R-:W3:Y:S02]  /*df00*/  SYNCS.PHASECHK.TRANS64.TRYWAIT P0, [R0+URZ+0xa8], R3 ;  /* 0x0000a803000075a7 */ /* 0x000ee4000800017f */
[----:B---3--:R-:W-:Y:S05]  /*df10*/  @!P0 BRA `(.L_x_214) ;  /* 0x0000001800a48947 */ /* 0x008fea0003800000 */
.L_x_260:
[----:B------:R-:W-:Y:S05]  /*df20*/  @!P1 BRA `(.L_x_215) ;  /* 0x0000000000049947 */ /* 0x000fea0003800000 */
[----:B------:R-:W-:Y:S01]  /*df30*/  BPT.TRAP 0x1 ;  /* 0x000000040000795c */ /* 0x000fe20000300000 */
.L_x_215:
[----:B------:R-:W4:Y:S02]  /*df40*/  SYNCS.PHASECHK.TRANS64.TRYWAIT P0, [R0+URZ+0xb0], R3 ;  /* 0x0000b003000075a7 */ /* 0x000f24000800017f */
[----:B----4-:R-:W-:Y:S05]  /*df50*/  @!P0 BRA `(.L_x_216) ;  /* 0x0000001800a88947 */ /* 0x010fea0003800000 */
.L_x_261:
[----:B------:R-:W-:Y:S05]  /*df60*/  @!P1 BRA `(.L_x_217) ;  /* 0x0000000000049947 */ /* 0x000fea0003800000 */
[----:B------:R-:W-:Y:S01]  /*df70*/  BPT.TRAP 0x1 ;  /* 0x000000040000795c */ /* 0x000fe20000300000 */
.L_x_217:
[----:B-1-34-:R-:W-:-:S04]  /*df80*/  MOV R3, 0x1 ;  /* 0x0000000100037802 */ /* 0x01afc80000000f00 */
[----:B------:R-:W-:-:S07]  /*df90*/  SHF.L.U32 R3, R3, 0x1f, RZ ;  /* 0x0000001f03037819 */ /* 0x000fce00000006ff */
.L_x_218:
[----:B-1----:R1:W3:Y:S02]  /*dfa0*/  SYNCS.PHASECHK.TRANS64.TRYWAIT P0, [R0+URZ+0xb8], R3 ;  /* 0x0000b803000075a7 */ /* 0x0022e4000800017f */
[----:B---3--:R-:W-:Y:S05]  /*dfb0*/  @!P0 NANOSLEEP.SYNCS 0x989680 ;  /* 0x009896800000895d */ /* 0x008fea0003900000 */
[----:B------:R-:W3:Y:S02]  /*dfc0*/  @!P0 SYNCS.PHASECHK.TRANS64 P0, [R0+URZ+0xb8], R3 ;  /* 0x0000b803000085a7 */ /* 0x000ee4000800007f */
[----:B---3--:R-:W-:Y:S05]  /*dfd0*/  @!P0 BRA `(.L_x_218) ;  /* 0xfffffffc00f08947 */ /* 0x008fea000383ffff */
.L_x_210:
[----:B------:R-:W-:Y:S05]  /*dfe0*/  BSYNC B0 ;  /* 0x0000000000007941 */ /* 0x000fea0003800000 */
.L_x_209:
[----:B------:R-:W-:Y:S05]  /*dff0*/  EXIT ;  /* 0x000000000000794d */ /* 0x000fea0003800000 */
.L_x_147:
[----:B------:R-:W-:Y:S01]  /*e000*/  LOP3.LUT P0, RZ, R9, 0xff, RZ, 0xc0, !PT ;  /* 0x000000ff09ff7812 */ /* 0x000fe2000780c0ff */
[----:B------:R-:W-:Y:S01]  /*e010*/  IMAD.MOV.U32 R9, RZ, RZ, 0x1 ;  /* 0x00000001ff097424 */ /* 0x000fe200078e00ff */
[----:B------:R-:W-:-:S11]  /*e020*/  MOV R8, RZ ;  /* 0x000000ff00087202 */ /* 0x000fd60000000f00 */
[----:B------:R-:W-:Y:S05]  /*e030*/  @!P0 BRA `(.L_x_219) ;  /* 0x0000000c004c8947 */ /* 0x000fea0003800000 */
[----:B------:R-:W-:Y:S01]  /*e040*/  ULDC UR4, c[0x0][0x28c] ;  /* 0x0000a30000047ab9 */ /* 0x000fe20000000800 */
[----:B------:R-:W-:Y:S01]  /*e050*/  ULDC UR17, c[0x0][0x900] ;  /* 0x0002400000117ab9 */ /* 0x000fe20000000800 */
[----:B------:R-:W-:Y:S01]  /*e060*/  UIADD3 UR4, UR4, 0x3f, URZ ;  /* 0x0000003f04047890 */ /* 0x000fe2000fffe03f */
[----:B------:R-:W-:Y:S01]  /*e070*/  BSSY B0, `(.L_x_219) ;  /* 0x00000cf000007945 */ /* 0x000fe20003800000 */
[----:B------:R-:W-:Y:S01]  /*e080*/  UMOV UR6, 0xffffffff ;  /* 0xffffffff00067882 */ /* 0x000fe20000000000 */
[----:B------:R-:W-:Y:S01]  /*e090*/  USHF.L.U32 UR13, UR37, 0x6, URZ ;  /* 0x00000006250d7899 */ /* 0x000fe2000800063f */
[----:B------:R-:W-:Y:S01]  /*e0a0*/  IMAD.MOV.U32 R0, RZ, RZ, 0x1 ;  /* 0x00000001ff007424 */ /* 0x000fe200078e00ff */
[----:B------:R-:W-:Y:S01]  /*e0b0*/  USHF.R.S32.HI UR5, URZ, 0x1f, UR4 ;  /* 0x0000001f3f057899 */ /* 0x000fe20008011404 */
[----:B------:R-:W-:Y:S01]  /*e0c0*/  MOV R9, 0x1 ;  /* 0x0000000100097802 */ /* 0x000fe20000000f00 */
[----:B------:R-:W-:Y:S01]  /*e0d0*/  USHF.L.U32 UR14, UR37, 0xc, URZ ;  /* 0x0000000c250e7899 */ /* 0x000fe2000800063f */
[----:B------:R-:W-:Y:S01]  /*e0e0*/  IMAD.MOV.U32 R8, RZ, RZ, RZ ;  /* 0x000000ffff087224 */ /* 0x000fe200078e00ff */
[----:B------:R-:W-:-:S02]  /*e0f0*/  ULEA.HI UR5, UR5, UR4, URZ, 0x6 ;  /* 0x0000000405057291 */ /* 0x000fc4000f8f303f */
[----:B------:R-:W-:Y:S02]  /*e100*/  USHF.L.U32 UR6, UR6, UR17, URZ ;  /* 0x0000001106067299 */ /* 0x000fe4000800063f */
[----:B------:R-:W-:Y:S01]  /*e110*/  USHF.R.S32.HI UR16, URZ, 0x6, UR5 ;  /* 0x000000063f107899 */ /* 0x000fe20008011405 */
[----:B------:R-:W-:Y:S01]  /*e120*/  ULDC UR15, c[0x0][0x8a8] ;  /* 0x00022a00000f7ab9 */ /* 0x000fe20000000800 */
[----:B------:R-:W-:Y:S02]  /*e130*/  ULOP3.LUT UR26, UR41, 0x2, URZ, 0xfc, !UPT ;  /* 0x00000002291a7892 */ /* 0x000fe4000f8efc3f */
[----:B------:R-:W-:Y:S02]  /*e140*/  ULOP3.LUT UR13, UR13, 0x40, URZ, 0xc0, !UPT ;  /* 0x000000400d0d7892 */ /* 0x000fe4000f8ec03f */
[----:B------:R-:W-:Y:S02]  /*e150*/  ULOP3.LUT UR14, UR14, 0x1000, URZ, 0xc0, !UPT ;  /* 0x000010000e0e7892 */ /* 0x000fe4000f8ec03f */
[----:B------:R-:W-:-:S02]  /*e160*/  UIADD3 UR15, UR15, -0x1, URZ ;  /* 0xffffffff0f0f7890 */ /* 0x000fc4000fffe03f */
[----:B------:R-:W-:Y:S02]  /*e170*/  USHF.L.U32 UR17, UR38, UR17, URZ ;  /* 0x0000001126117299 */ /* 0x000fe4000800063f */
[----:B------:R-:W-:Y:S02]  /*e180*/  ULOP3.LUT UR18, URZ, UR6, URZ, 0x33, !UPT ;  /* 0x000000063f127292 */ /* 0x000fe4000f8e333f */
[----:B------:R-:W-:Y:S01]  /*e190*/  UIADD3 UR27, UR16, 0x1, URZ ;  /* 0x00000001101b7890 */ /* 0x000fe2000fffe03f */
[----:B------:R-:W-:-:S11]  /*e1a0*/  ULDC.64 UR22, c[0x0][0x198] ;  /* 0x0000660000167ab9 */ /* 0x000fd60000000a00 */
.L_x_230:
[----:B------:R-:W-:-:S03]  /*e1b0*/  UMOV UR4, 0xffffffff ;  /* 0xffffffff00047882 */ /* 0x000fc60000000000 */
[----:B------:R-:W-:Y:S05]  /*e1c0*/  BRA.DIV UR4, `(.L_x_220) ;  /* 0x0000001a04207947 */ /* 0x000fea000b800000 */
[----:B------:R-:W-:-:S13]  /*e1d0*/  ELECT P6, URZ, PT ;  /* 0x00000000003f782f */ /* 0x000fda00038c0000 */
.L_x_264:
[----:B------:R-:W1:Y:S01]  /*e1e0*/  LDC R2, c[0x0][0x28c] ;  /* 0x0000a300ff027b82 */ /* 0x000e620000000800 */
[----:B------:R-:W-:Y:S01]  /*e1f0*/  BSSY B1, `(.L_x_221) ;  /* 0x000003a000017945 */ /* 0x000fe20003800000 */
[----:B-1----:R-:W-:-:S13]  /*e200*/  ISETP.LT.OR P6, PT, R2, 0x1, !P6 ;  /* 0x000000010200780c */ /* 0x002fda00077c1670 */
[----:B------:R-:W-:Y:S05]  /*e210*/  @P6 BRA `(.L_x_222) ;  /* 0x0000000000dc6947 */ /* 0x000fea0003800000 */
[----:B------:R-:W-:Y:S01]  /*e220*/  LEA R7, R7, UR13, 0x7 ;  /* 0x0000000d07077c11 */ /* 0x000fe2000f8e38ff */
[----:B------:R-:W-:Y:S01]  /*e230*/  IMAD.MOV.U32 R13, RZ, RZ, RZ ;  /* 0x000000ffff0d7224 */ /* 0x000fe200078e00ff */
[----:B------:R-:W-:Y:S01]  /*e240*/  SHF.L.U32 R12, R12, 0x8, RZ ;  /* 0x000000080c0c7819 */ /* 0x000fe200000006ff */
[----:B------:R-:W-:Y:S01]  /*e250*/  IMAD.MOV.U32 R2, RZ, RZ, R9 ;  /* 0x000000ffff027224 */ /* 0x000fe200078e0009 */
[----:B------:R-:W-:Y:S02]  /*e260*/  MOV R14, UR27 ;  /* 0x0000001b000e7c02 */ /* 0x000fe40008000f00 */
[----:B------:R-:W-:-:S07]  /*e270*/  MOV R3, R8 ;  /* 0x0000000800037202 */ /* 0x000fce0000000f00 */
.L_x_225:
[----:B------:R-:W1:Y:S01]  /*e280*/  S2R R5, SR_CgaCtaId ;  /* 0x0000000000057919 */ /* 0x000e620000008800 */
[----:B------:R-:W-:Y:S01]  /*e290*/  MOV R4, 0x400 ;  /* 0x0000040000047802 */ /* 0x000fe20000000f00 */
[----:B------:R-:W2:Y:S03]  /*e2a0*/  S2R R15, SR_TID.X ;  /* 0x00000000000f7919 */ /* 0x000ea60000002100 */
[----:B-1----:R-:W-:Y:S02]  /*e2b0*/  LEA R10, R5, R4, 0x18 ;  /* 0x00000004050a7211 */ /* 0x002fe400078ec0ff */
[----:B------:R-:W-:Y:S02]  /*e2c0*/  SHF.L.U32 R4, R2, 0x1f, RZ ;  /* 0x0000001f02047819 */ /* 0x000fe400000006ff */
[----:B--2---:R-:W-:Y:S01]  /*e2d0*/  LOP3.LUT P1, RZ, R15, 0x7f, RZ, 0xc0, !PT ;  /* 0x0000007f0fff7812 */ /* 0x004fe2000782c0ff */
[----:B------:R-:W-:-:S04]  /*e2e0*/  IMAD R11, R3, 0x8, R10 ;  /* 0x00000008030b7824 */ /* 0x000fc800078e020a */
[----:B------:R-:W1:Y:S08]  /*e2f0*/  SYNCS.PHASECHK.TRANS64.TRYWAIT P0, [R11+URZ+0x40], R4 ;  /* 0x000040040b0075a7 */ /* 0x000e70000800017f */
[----:B------:R-:W2:Y:S01]  /*e300*/  @!P1 LDC R5, c[0x0][0x500] ;  /* 0x00014000ff059b82 */ /* 0x000ea20000000800 */
[----:B-1----:R-:W-:Y:S05]  /*e310*/  @!P0 BRA `(.L_x_223) ;  /* 0x0000001400ec8947 */ /* 0x002fea0003800000 */
.L_x_265:
[----:B------:R-:W-:Y:S01]  /*e320*/  UPRMT UR4, UR26, 0x9910, URZ ;  /* 0x000099101a047896 */ /* 0x000fe2000800003f */
[----:B--2---:R2:W-:Y:S03]  /*e330*/  @!P1 SYNCS.ARRIVE.TRANS64 RZ, [R11+URZ], R5 ;  /* 0x000000050bff99a7 */ /* 0x0045e6000800003f */
[----:B------:R-:W-:-:S06]  /*e340*/  UISETP.NE.AND UP0, UPT, UR4, 0x2, UPT ;  /* 0x000000020400788c */ /* 0x000fcc000bf05270 */
[----:B------:R-:W-:-:S13]  /*e350*/  PLOP3.LUT P0, PT, PT, PT, UP0, 0x80, 0x0 ;  /* 0x000000000000781c */ /* 0x000fda0003f0f008 */
[----:B--2---:R-:W-:Y:S05]  /*e360*/  @P0 BRA `(.L_x_224) ;  /* 0x0000000000040947 */ /* 0x004fea0003800000 */
[----:B------:R-:W-:Y:S01]  /*e370*/  BPT.TRAP 0x1 ;  /* 0x000000040000795c */ /* 0x000fe20000300000 */
.L_x_224:
[C---:B-1----:R-:W-:Y:S01]  /*e380*/  LEA R4, R3.reuse, R10, 0xe ;  /* 0x0000000a03047211 */ /* 0x042fe200078e70ff */
[----:B------:R-:W-:Y:S01]  /*e390*/  UIADD3 UR4, UP0, UR22, 0xf0, URZ ;  /* 0x000000f016047890 */ /* 0x000fe2000ff1e03f */
[C---:B------:R-:W-:Y:S01]  /*e3a0*/  R2UR UR8, R3.reuse ;  /* 0x00000000030872ca */ /* 0x040fe200000e0000 */
[----:B------:R-:W-:Y:S01]  /*e3b0*/  UIADD3 UR24, UP1, UR22, 0x1f0, URZ ;  /* 0x000001f016187890 */ /* 0x000fe2000ff3e03f */
[----:B------:R-:W-:Y:S01]  /*e3c0*/  R2UR UR5, R4 ;  /* 0x00000000040572ca */ /* 0x000fe200000e0000 */
[----:B------:R-:W-:Y:S01]  /*e3d0*/  VIADD R3, R3, 0x1 ;  /* 0x0000000103037836 */ /* 0x000fe20000000000 */
[----:B------:R-:W-:Y:S01]  /*e3e0*/  R2UR UR20, R10 ;  /* 0x000000000a1472ca */ /* 0x000fe200000e0000 */
[----:B------:R-:W-:Y:S01]  /*e3f0*/  UIADD3.X UR25, URZ, UR23, URZ, UP1, !UPT ;  /* 0x000000173f197290 */ /* 0x000fe20008ffe43f */
[----:B------:R-:W-:Y:S01]  /*e400*/  R2UR UR9, R11 ;  /* 0x000000000b0972ca */ /* 0x000fe200000e0000 */
[----:B------:R-:W-:Y:S01]  /*e410*/  UMOV UR6, 0x0 ;  /* 0x0000000000067882 */ /* 0x000fe20000000000 */
[----:B------:R-:W-:Y:S01]  /*e420*/  R2UR UR11, R12 ;  /* 0x000000000c0b72ca */ /* 0x000fe200000e0000 */
[----:B------:R-:W-:Y:S01]  /*e430*/  UMOV UR7, 0x10000000 ;  /* 0x1000000000077882 */ /* 0x000fe20000000000 */
[----:B------:R-:W-:Y:S01]  /*e440*/  R2UR UR10, R13 ;  /* 0x000000000d0a72ca */ /* 0x000fe200000e0000 */
[----:B------:R-:W-:Y:S01]  /*e450*/  UMOV UR28, 0x30000 ;  /* 0x00030000001c7882 */ /* 0x000fe20000000000 */
[----:B------:R-:W-:Y:S01]  /*e460*/  R2UR UR12, R6 ;  /* 0x00000000060c72ca */ /* 0x000fe200000e0000 */
[----:B------:R-:W-:Y:S01]  /*e470*/  ULEA UR8, UR8, UR14, 0xd ;  /* 0x0000000e08087291 */ /* 0x000fe2000f8e683f */
[----:B------:R-:W-:Y:S01]  /*e480*/  IADD3 R14, R14, -0x1, RZ ;  /* 0xffffffff0e0e7810 */ /* 0x000fe20007ffe0ff */
[----:B------:R-:W-:Y:S01]  /*e490*/  UIADD3 UR19, UR5, 0x6200, URZ ;  /* 0x0000620005137890 */ /* 0x000fe2000fffe03f */
[----:B------:R-:W-:Y:S01]  /*e4a0*/  R2UR UR21, R7 ;  /* 0x00000000071572ca */ /* 0x000fe200000e0000 */
[----:B------:R-:W-:Y:S01]  /*e4b0*/  UIADD3.X UR5, URZ, UR23, URZ, UP0, !UPT ;  /* 0x000000173f057290 */ /* 0x000fe200087fe43f */
[----:B------:R-:W-:Y:S01]  /*e4c0*/  ISETP.GT.AND P1, PT, R14, 0x1, PT ;  /* 0x000000010e00780c */ /* 0x000fe20003f24270 */
[----:B------:R-:W-:Y:S01]  /*e4d0*/  UIADD3 UR20, UR20, 0x26200, UR8 ;  /* 0x0002620014147890 */ /* 0x000fe2000fffe008 */
[----:B------:R-:W-:Y:S01]  /*e4e0*/  ISETP.NE.AND P0, PT, R3, 0x8, PT ;  /* 0x000000080300780c */ /* 0x000fe20003f05270 */
[----:B------:R-:W-:Y:S01]  /*e4f0*/  VIADD R13, R13, 0x40 ;  /* 0x000000400d0d7836 */ /* 0x000fe20000000000 */
[----:B------:R-:W-:-:S02]  /*e500*/  UMOV UR8, UR19 ;  /* 0x0000001300087c82 */ /* 0x000fc40008000000 */
[----:B------:R-:W-:Y:S02]  /*e510*/  SEL R5, RZ, 0x1, P0 ;  /* 0x00000001ff057807 */ /* 0x000fe40000000000 */
[----:B------:R1:W-:Y:S01]  /*e520*/  UTMALDG.3D [UR8], [UR4], desc[UR6] ;  /* 0x00000608040075b4 */ /* 0x0003e20008011000 */
[----:B------:R-:W-:Y:S02]  /*e530*/  SEL R3, R3, RZ, P0 ;  /* 0x000000ff03037207 */ /* 0x000fe40000000000 */
[----:B------:R-:W-:Y:S01]  /*e540*/  LOP3.LUT R2, R2, R5, RZ, 0x3c, !PT ;  /* 0x0000000502027212 */ /* 0x000fe200078e3cff */
[----:B-1----:R-:W-:Y:S01]  /*e550*/  UMOV UR8, UR20 ;  /* 0x0000001400087c82 */ /* 0x002fe20008000000 */
[----:B------:R-:W-:Y:S02]  /*e560*/  UMOV UR11, UR21 ;  /* 0x00000015000b7c82 */ /* 0x000fe40008000000 */
[----:B------:R1:W-:Y:S02]  /*e570*/  UTMALDG.3D.MULTICAST [UR8], [UR24], UR28, desc[UR6] ;  /* 0x00000608180073b4 */ /* 0x0003e4000801181c */
[----:B-1----:R-:W-:Y:S05]  /*e580*/  @P1 BRA `(.L_x_225) ;  /* 0xfffffffc003c1947 */ /* 0x002fea000383ffff */
.L_x_222:
[----:B------:R-:W-:Y:S05]  /*e590*/  BSYNC B1 ;  /* 0x0000000000017941 */ /* 0x000fea0003800000 */
.L_x_221:
[----:B------:R-:W2:Y:S01]  /*e5a0*/  LDL.LU R16, [R1+0xcc] ;  /* 0x0000cc0001107983 */ /* 0x000ea20000300800 */
[----:B------:R-:W-:Y:S02]  /*e5b0*/  LOP3.LUT P2, RZ, R0, 0xff, RZ, 0xc0, !PT ;  /* 0x000000ff00ff7812 */ /* 0x000fe4000784c0ff */
[----:B------:R-:W-:Y:S01]  /*e5c0*/  IADD3 R8, R8, UR16, RZ ;  /* 0x0000001008087c10 */ /* 0x000fe2000fffe0ff */
[----:B------:R-:W3:Y:S01]  /*e5d0*/  LDL.LU R15, [R1+0xc8] ;  /* 0x0000c800010f7983 */ /* 0x000ee20000300800 */
[----:B------:R-:W-:Y:S01]  /*e5e0*/  IMAD.U32 R4, RZ, RZ, UR16 ;  /* 0x00000010ff047e24 */ /* 0x000fe2000f8e00ff */
[----:B------:R-:W-:Y:S01]  /*e5f0*/  ULDC.64 UR4, c[0x0][0x8f8] ;  /* 0x00023e0000047ab9 */ /* 0x000fe20000000a00 */
[----:B------:R-:W-:Y:S01]  /*e600*/  SHF.R.U32.HI R0, RZ, 0x3, R8 ;  /* 0x00000003ff007819 */ /* 0x000fe20000011608 */
[----:B------:R-:W-:Y:S01]  /*e610*/  BSSY B1, `(.L_x_226) ;  /* 0x0000072000017945 */ /* 0x000fe20003800000 */
[----:B------:R-:W-:Y:S01]  /*e620*/  ISETP.GT.U32.AND P0, PT, R8, 0x7, PT ;  /* 0x000000070800780c */ /* 0x000fe20003f04070 */
[----:B------:R-:W-:Y:S01]  /*e630*/  IMAD.MOV.U32 R12, RZ, RZ, -0x1 ;  /* 0xffffffffff0c7424 */ /* 0x000fe200078e00ff */
[----:B------:R-:W-:Y:S01]  /*e640*/  LOP3.LUT R0, R0, 0x1, RZ, 0xc0, !PT ;  /* 0x0000000100007812 */ /* 0x000fe200078ec0ff */
[----:B------:R-:W-:Y:S01]  /*e650*/  IMAD.MOV.U32 R6, RZ, RZ, -0x1 ;  /* 0xffffffffff067424 */ /* 0x000fe200078e00ff */
[----:B------:R-:W-:Y:S01]  /*e660*/  ISETP.LT.U32.AND P0, PT, R4, 0x8, P0 ;  /* 0x000000080400780c */ /* 0x000fe20000701070 */
[----:B------:R-:W1:Y:S01]  /*e670*/  @P2 S2R R3, SR_CgaCtaId ;  /* 0x0000000000032919 */ /* 0x000e620000008800 */
[----:B------:R-:W-:-:S02]  /*e680*/  @P2 MOV R2, 0x400 ;  /* 0x0000040000022802 */ /* 0x000fc40000000f00 */
[----:B------:R-:W-:Y:S02]  /*e690*/  ISETP.NE.U32.AND P1, PT, R0, 0x1, PT ;  /* 0x000000010000780c */ /* 0x000fe40003f25070 */
[----:B------:R-:W-:Y:S02]  /*e6a0*/  MOV R0, UR16 ;  /* 0x0000001000007c02 */ /* 0x000fe40008000f00 */
[----:B------:R-:W-:Y:S02]  /*e6b0*/  MOV R7, 0xffffffff ;  /* 0xffffffff00077802 */ /* 0x000fe40000000f00 */
[----:B------:R-:W-:Y:S02]  /*e6c0*/  ISETP.GT.U32.AND P1, PT, R0, 0x7, !P1 ;  /* 0x000000070000780c */ /* 0x000fe40004f24070 */
[----:B------:R-:W-:Y:S02]  /*e6d0*/  SEL R0, RZ, 0x1, !P0 ;  /* 0x00000001ff007807 */ /* 0x000fe40004000000 */
[----:B------:R-:W-:-:S02]  /*e6e0*/  LOP3.LUT R8, R8, 0x7, RZ, 0xc0, !PT ;  /* 0x0000000708087812 */ /* 0x000fc400078ec0ff */
[----:B-1----:R-:W-:-:S04]  /*e6f0*/  @P2 LEA R2, R3, R2, 0x18 ;  /* 0x0000000203022211 */ /* 0x002fc800078ec0ff */
[----:B------:R1:W-:Y:S02]  /*e700*/  @P2 SYNCS.ARRIVE.TRANS64.A1T0 RZ, [R2+URZ+0xc8], RZ ;  /* 0x0000c8ff02ff29a7 */ /* 0x0003e4000810003f */
[----:B-1----:R-:W-:-:S04]  /*e710*/  SEL R2, RZ, 0x1, !P1 ;  /* 0x00000001ff027807 */ /* 0x002fc80004800000 */
[----:B------:R-:W-:Y:S02]  /*e720*/  LOP3.LUT R9, R2, R9, R0, 0x96, !PT ;  /* 0x0000000902097212 */ /* 0x000fe400078e9600 */
[----:B------:R-:W-:Y:S02]  /*e730*/  PRMT R2, RZ, 0x7610, R2 ;  /* 0x00007610ff027816 */ /* 0x000fe40000000002 */
[----:B------:R-:W-:Y:S02]  /*e740*/  PRMT R0, RZ, 0x7610, R0 ;  /* 0x00007610ff007816 */ /* 0x000fe40000000000 */
[----:B---3--:R-:W-:-:S04]  /*e750*/  IADD3 R15, P2, R15, UR54, RZ ;  /* 0x000000360f0f7c10 */ /* 0x008fc8000ff5e0ff */
[----:B--2---:R-:W-:Y:S01]  /*e760*/  IADD3.X R16, R16, UR39, RZ, P2, !PT ;  /* 0x0000002710107c10 */ /* 0x004fe200097fe4ff */
[----:B------:R1:W-:Y:S01]  /*e770*/  STL [R1+0xc8], R15 ;  /* 0x0000c80f01007387 */ /* 0x0003e20000100800 */
[----:B------:R-:W-:-:S03]  /*e780*/  ISETP.GE.U32.AND P2, PT, R15, UR4, PT ;  /* 0x000000040f007c0c */ /* 0x000fc6000bf46070 */
[----:B------:R1:W-:Y:S01]  /*e790*/  STL [R1+0xcc], R16 ;  /* 0x0000cc1001007387 */ /* 0x0003e20000100800 */
[----:B------:R-:W-:-:S13]  /*e7a0*/  ISETP.GE.U32.AND.EX P0, PT, R16, UR5, PT, P2 ;  /* 0x0000000510007c0c */ /* 0x000fda000bf06120 */
[----:B-1----:R-:W-:Y:S05]  /*e7b0*/  @P0 BRA `(.L_x_227) ;  /* 0x00000004005c0947 */ /* 0x002fea0003800000 */
[----:B------:R-:W-:Y:S01]  /*e7c0*/  ULDC.64 UR4, c[0x0][0x8d0] ;  /* 0x0002340000047ab9 */ /* 0x000fe20000000a00 */
[----:B------:R-:W1:Y:S01]  /*e7d0*/  S2R R11, SR_CTAID.X ;  /* 0x00000000000b7919 */ /* 0x000e620000002500 */
[----:B------:R-:W-:Y:S01]  /*e7e0*/  ISETP.NE.U32.AND P0, PT, RZ, UR4, PT ;  /* 0x00000004ff007c0c */ /* 0x000fe2000bf05070 */
[----:B------:R-:W-:Y:S01]  /*e7f0*/  ULDC UR7, c[0x0][0x8d8] ;  /* 0x0002360000077ab9 */ /* 0x000fe20000000800 */
[----:B------:R-:W-:Y:S01]  /*e800*/  MOV R2, R15 ;  /* 0x0000000f00027202 */ /* 0x000fe20000000f00 */
[----:B------:R-:W2:Y:S01]  /*e810*/  S2R R10, SR_CTAID.Y ;  /* 0x00000000000a7919 */ /* 0x000ea20000002600 */
[----:B------:R-:W-:Y:S01]  /*e820*/  ISETP.NE.AND.EX P0, PT, RZ, UR5, PT, P0 ;  /* 0x00000005ff007c0c */ /* 0x000fe2000bf05300 */
[----:B------:R-:W-:-:S12]  /*e830*/  IMAD.MOV.U32 R3, RZ, RZ, R16 ;  /* 0x000000ffff037224 */ /* 0x000fd800078e0010 */
[----:B------:R-:W-:Y:S05]  /*e840*/  @!P0 BRA `(.L_x_228) ;  /* 0x0000000000288947 */ /* 0x000fea0003800000 */
[----:B------:R-:W-:Y:S02]  /*e850*/  ULDC UR6, c[0x0][0x8dc] ;  /* 0x0002370000067ab9 */ /* 0x000fe40000000800 */
[----:B------:R-:W-:-:S04]  /*e860*/  IADD3 R7, P0, R15, UR6, RZ ;  /* 0x000000060f077c10 */ /* 0x000fc8000ff1e0ff */
[----:B------:R-:W-:-:S05]  /*e870*/  IADD3.X R13, RZ, R16, RZ, P0, !PT ;  /* 0x00000010ff0d7210 */ /* 0x000fca00007fe4ff */
[----:B------:R-:W-:-:S04]  /*e880*/  IMAD.WIDE.U32 R4, R13, UR4, RZ ;  /* 0x000000040d047c25 */ /* 0x000fc8000f8e00ff */
[----:B------:R-:W-:-:S04]  /*e890*/  IMAD.WIDE.U32 R4, P0, R7, UR5, R4 ;  /* 0x0000000507047c25 */ /* 0x000fc8000f800004 */
[----:B------:R-:W-:Y:S01]  /*e8a0*/  IMAD.WIDE.U32 R6, R7, UR4, RZ ;  /* 0x0000000407067c25 */ /* 0x000fe2000f8e00ff */
[----:B------:R-:W-:-:S03]  /*e8b0*/  MOV R2, R5 ;  /* 0x0000000500027202 */ /* 0x000fc60000000f00 */
[----:B------:R-:W-:Y:S01]  /*e8c0*/  IMAD.X R3, RZ, RZ, RZ, P0 ;  /* 0x000000ffff037224 */ /* 0x000fe200000e06ff */
[----:B------:R-:W-:-:S05]  /*e8d0*/  IADD3 RZ, P0, R7, R4, RZ ;  /* 0x0000000407ff7210 */ /* 0x000fca0007f1e0ff */
[----:B------:R-:W-:-:S08]  /*e8e0*/  IMAD.WIDE.U32.X R2, R13, UR5, R2, P0 ;  /* 0x000000050d027c25 */ /* 0x000fd000080e0402 */
.L_x_228:
[--C-:B------:R-:W-:Y:S01]  /*e8f0*/  SHF.R.U64 R6, R2, UR7, R3.reuse ;  /* 0x0000000702067c19 */ /* 0x100fe20008001203 */
[----:B------:R-:W-:Y:S01]  /*e900*/  ULDC.64 UR4, c[0x0][0x8c8] ;  /* 0x0002320000047ab9 */ /* 0x000fe20000000a00 */
[----:B------:R-:W-:Y:S01]  /*e910*/  SHF.R.U32.HI R2, RZ, UR7, R3 ;  /* 0x00000007ff027c19 */ /* 0x000fe20008011603 */
[----:B------:R-:W-:Y:S01]  /*e920*/  IMAD.MOV.U32 R3, RZ, RZ, R16 ;  /* 0x000000ffff037224 */ /* 0x000fe200078e0010 */
[----:B------:R-:W-:Y:S01]  /*e930*/  IADD3 R5, P0, RZ, -R6, RZ ;  /* 0x80000006ff057210 */ /* 0x000fe20007f1e0ff */
[----:B------:R-:W3:Y:S01]  /*e940*/  LDC R16, c[0x0][0x144] ;  /* 0x00005100ff107b82 */ /* 0x000ee20000000800 */
[----:B-1----:R-:W-:Y:S01]  /*e950*/  I2FP.F32.U32 R7, R11 ;  /* 0x0000000b00077245 */ /* 0x002fe20000201000 */
[----:B------:R-:W-:Y:S01]  /*e960*/  ULDC.64 UR8, c[0x0][0x8e8] ;  /* 0x00023a0000087ab9 */ /* 0x000fe20000000a00 */
[----:B------:R-:W-:Y:S01]  /*e970*/  ULDC UR6, c[0x0][0x8b0] ;  /* 0x00022c0000067ab9 */ /* 0x000fe20000000800 */
[----:B------:R-:W-:Y:S01]  /*e980*/  IMAD.X R2, RZ, RZ, ~R2, P0 ;  /* 0x000000ffff027224 */ /* 0x000fe200000e0e02 */
[----:B------:R-:W-:-:S03]  /*e990*/  ISETP.NE.U32.AND P0, PT, RZ, UR8, PT ;  /* 0x00000008ff007c0c */ /* 0x000fc6000bf05070 */
[----:B------:R-:W-:Y:S01]  /*e9a0*/  IMAD R4, R2, UR4, RZ ;  /* 0x0000000402047c24 */ /* 0x000fe2000f8e02ff */
[----:B------:R-:W-:Y:S01]  /*e9b0*/  MOV R2, R15 ;  /* 0x0000000f00027202 */ /* 0x000fe20000000f00 */
[----:B------:R-:W1:Y:S01]  /*e9c0*/  LDC R13, c[0x0][0x148] ;  /* 0x00005200ff0d7b82 */ /* 0x000e620000000800 */
[----:B------:R-:W-:-:S03]  /*e9d0*/  ISETP.NE.AND.EX P0, PT, RZ, UR9, PT, P0 ;  /* 0x00000009ff007c0c */ /* 0x000fc6000bf05300 */
[----:B------:R-:W-:Y:S01]  /*e9e0*/  IMAD.WIDE.U32 R2, R5, UR4, R2 ;  /* 0x0000000405027c25 */ /* 0x000fe2000f8e0002 */
[----:B------:R-:W-:-:S03]  /*e9f0*/  ULDC UR4, c[0x0][0x150] ;  /* 0x0000540000047ab9 */ /* 0x000fc60000000800 */
[----:B------:R-:W-:Y:S02]  /*ea00*/  IMAD R5, R5, UR5, R4 ;  /* 0x0000000505057c24 */ /* 0x000fe4000f8e0204 */
[----:B------:R-:W-:Y:S01]  /*ea10*/  FMUL R4, R7, UR4 ;  /* 0x0000000407047c20 */ /* 0x000fe20008400000 */
[----:B------:R-:W-:Y:S01]  /*ea20*/  ULDC UR4, c[0x0][0x8c0] ;  /* 0x0002300000047ab9 */ /* 0x000fe20000000800 */
[----:B------:R-:W-:Y:S01]  /*ea30*/  ULDC UR5, c[0x0][0x154] ;  /* 0x0000550000057ab9 */ /* 0x000fe20000000800 */
[----:B------:R-:W-:-:S03]  /*ea40*/  IADD3 R3, R3, R5, RZ ;  /* 0x0000000503037210 */ /* 0x000fc60007ffe0ff */
[----:B------:R-:W4:Y:S01]  /*ea50*/  F2I.U32.TRUNC.NTZ R4, R4 ;  /* 0x0000000400047305 */ /* 0x000f22000020f000 */
[----:B------:R-:W-:Y:S02]  /*ea60*/  SHF.R.U64 R7, R2, UR4, R3 ;  /* 0x0000000402077c19 */ /* 0x000fe40008001203 */
[----:B--2---:R-:W-:-:S05]  /*ea70*/  I2FP.F32.U32 R2, R10 ;  /* 0x0000000a00027245 */ /* 0x004fca0000201000 */
[----:B------:R-:W-:Y:S01]  /*ea80*/  FMUL R5, R2, UR5 ;  /* 0x0000000502057c20 */ /* 0x000fe20008400000 */
[----:B------:R-:W-:Y:S01]  /*ea90*/  SHF.R.U32.HI R2, RZ, UR4, R3 ;  /* 0x00000004ff027c19 */ /* 0x000fe20008011603 */
[----:B------:R-:W-:Y:S02]  /*eaa0*/  ULDC UR4, c[0x0][0x900] ;  /* 0x0002400000047ab9 */ /* 0x000fe40000000800 */
[----:B------:R2:W1:Y:S01]  /*eab0*/  F2I.U32.TRUNC.NTZ R15, R5 ;  /* 0x00000005000f7305 */ /* 0x000462000020f000 */
[--C-:B------:R-:W-:Y:S02]  /*eac0*/  SHF.R.U32.HI R3, RZ, UR6, R2.reuse ;  /* 0x00000006ff037c19 */ /* 0x100fe40008011602 */
[----:B------:R-:W-:Y:S01]  /*ead0*/  SHF.R.U64 R14, R7, UR6, R2 ;  /* 0x00000006070e7c19 */ /* 0x000fe20008001202 */
[----:B----4-:R-:W-:Y:S01]  /*eae0*/  IMAD.MOV R2, RZ, RZ, -R4 ;  /* 0x000000ffff027224 */ /* 0x010fe200078e0a04 */
[--C-:B------:R-:W-:Y:S02]  /*eaf0*/  SHF.R.U32.HI R4, RZ, UR4, R3.reuse ;  /* 0x00000004ff047c19 */ /* 0x100fe40008011603 */
[----:B------:R-:W-:Y:S01]  /*eb00*/  SHF.R.U64 R12, R14, UR4, R3 ;  /* 0x000000040e0c7c19 */ /* 0x000fe20008001203 */
[----:B---3--:R-:W-:-:S02]  /*eb10*/  IMAD R17, R16, R2, R11 ;  /* 0x0000000210117224 */ /* 0x008fc400078e020b */
[----:B------:R-:W-:Y:S01]  /*eb20*/  IMAD.MOV.U32 R3, RZ, RZ, R4 ;  /* 0x000000ffff037224 */ /* 0x000fe200078e0004 */
[----:B------:R-:W-:Y:S01]  /*eb30*/  MOV R2, R12 ;  /* 0x0000000c00027202 */ /* 0x000fe20000000f00 */
[----:B--2---:R-:W-:Y:S06]  /*eb40*/  @!P0 BRA `(.L_x_229) ;  /* 0x0000000000288947 */ /* 0x004fec0003800000 */
[----:B------:R-:W-:Y:S02]  /*eb50*/  ULDC UR4, c[0x0][0x8f4] ;  /* 0x00023d0000047ab9 */ /* 0x000fe40000000800 */
[----:B------:R-:W-:-:S04]  /*eb60*/  IADD3 R3, P0, R12, UR4, RZ ;  /* 0x000000040c037c10 */ /* 0x000fc8000ff1e0ff */
[----:B------:R-:W-:-:S05]  /*eb70*/  IADD3.X R11, RZ, R4, RZ, P0, !PT ;  /* 0x00000004ff0b7210 */ /* 0x000fca00007fe4ff */
[----:B------:R-:W-:-:S04]  /*eb80*/  IMAD.WIDE.U32 R4, R11, UR8, RZ ;  /* 0x000000080b047c25 */ /* 0x000fc8000f8e00ff */
[----:B------:R-:W-:-:S04]  /*eb90*/  IMAD.WIDE.U32 R4, P0, R3, UR9, R4 ;  /* 0x0000000903047c25 */ /* 0x000fc8000f800004 */
[----:B------:R-:W-:Y:S01]  /*eba0*/  IMAD.WIDE.U32 R2, R3, UR8, RZ ;  /* 0x0000000803027c25 */ /* 0x000fe2000f8e00ff */
[----:B------:R-:W-:-:S04]  /*ebb0*/  MOV R2, R5 ;  /* 0x0000000500027202 */ /* 0x000fc80000000f00 */
[----:B------:R-:W-:Y:S01]  /*ebc0*/  IADD3 RZ, P1, R3, R4, RZ ;  /* 0x0000000403ff7210 */ /* 0x000fe20007f3e0ff */
[----:B------:R-:W-:-:S04]  /*ebd0*/  IMAD.X R3, RZ, RZ, RZ, P0 ;  /* 0x000000ffff037224 */ /* 0x000fc800000e06ff */
[----:B------:R-:W-:-:S08]  /*ebe0*/  IMAD.WIDE.U32.X R2, R11, UR9, R2, P1 ;  /* 0x000000090b027c25 */ /* 0x000fd000088e0402 */
.L_x_229:
[----:B------:R-:W2:Y:S01]  /*ebf0*/  LDC R4, c[0x0][0x904] ;  /* 0x00024100ff047b82 */ /* 0x000ea20000000800 */
[----:B------:R-:W-:Y:S01]  /*ec00*/  ULDC UR4, c[0x0][0x8f0] ;  /* 0x00023c0000047ab9 */ /* 0x000fe20000000800 */
[----:B------:R-:W-:Y:S01]  /*ec10*/  LOP3.LUT R14, R14, UR18, RZ, 0xc0, !PT ;  /* 0x000000120e0e7c12 */ /* 0x000fe2000f8ec0ff */
[----:B-1----:R-:W-:Y:S01]  /*ec20*/  IMAD.MOV R15, RZ, RZ, -R15 ;  /* 0x000000ffff0f7224 */ /* 0x002fe200078e0a0f */
[----:B------:R-:W-:Y:S01]  /*ec30*/  SHF.R.U64 R3, R2, UR4, R3 ;  /* 0x0000000402037c19 */ /* 0x000fe20008001203 */
[----:B------:R-:W-:Y:S01]  /*ec40*/  ULDC UR4, c[0x0][0x8e0] ;  /* 0x0002380000047ab9 */ /* 0x000fe20000000800 */
[----:B------:R-:W-:Y:S02]  /*ec50*/  ULDC UR5, c[0x0][0x8b8] ;  /* 0x00022e0000057ab9 */ /* 0x000fe40000000800 */
[C---:B------:R-:W-:Y:S01]  /*ec60*/  IADD3 R5, -R3.reuse, RZ, RZ ;  /* 0x000000ff03057210 */ /* 0x040fe20007ffe1ff */
[----:B------:R-:W-:Y:S01]  /*ec70*/  IMAD R14, R3, UR17, R14 ;  /* 0x00000011030e7c24 */ /* 0x000fe2000f8e020e */
[----:B------:R-:W-:-:S03]  /*ec80*/  LOP3.LUT R3, R7, UR15, RZ, 0xc0, !PT ;  /* 0x0000000f07037c12 */ /* 0x000fc6000f8ec0ff */
[----:B------:R-:W-:Y:S01]  /*ec90*/  IMAD R2, R5, UR4, R12 ;  /* 0x0000000405027c24 */ /* 0x000fe2000f8e020c */
[----:B------:R-:W-:-:S03]  /*eca0*/  ULDC UR4, c[0x0][0x8a8] ;  /* 0x00022a0000047ab9 */ /* 0x000fc60000000800 */
[----:B------:R-:W-:Y:S01]  /*ecb0*/  IMAD R3, R2, UR4, R3 ;  /* 0x0000000402037c24 */ /* 0x000fe2000f8e0203 */
[----:B--2---:R-:W-:Y:S01]  /*ecc0*/  ISETP.NE.AND P0, PT, R4, 0x1, PT ;  /* 0x000000010400780c */ /* 0x004fe20003f05270 */
[----:B------:R-:W-:-:S05]  /*ecd0*/  IMAD.MOV.U32 R4, RZ, RZ, 0x1 ;  /* 0x00000001ff047424 */ /* 0x000fca00078e00ff */
[----:B------:R-:W-:-:S07]  /*ece0*/  PRMT R2, R4, 0x7610, R2 ;  /* 0x0000761004027816 */ /* 0x000fce0000000002 */
[----:B------:R-:W-:-:S04]  /*ecf0*/  @P0 IMAD R17, R13, R15, R10 ;  /* 0x0000000f0d110224 */ /* 0x000fc800078e020a */
[----:B------:R-:W-:-:S05]  /*ed00*/  IMAD R12, R14, UR5, R17 ;  /* 0x000000050e0c7c24 */ /* 0x000fca000f8e0211 */
[----:B------:R-:W-:Y:S02]  /*ed10*/  SEL R7, R3, R12, !P0 ;  /* 0x0000000c03077207 */ /* 0x000fe40004000000 */
[----:B------:R-:W-:-:S07]  /*ed20*/  SEL R12, R12, R3, !P0 ;  /* 0x000000030c0c7207 */ /* 0x000fce0004000000 */
.L_x_227:
[----:B------:R-:W-:Y:S05]  /*ed30*/  BSYNC B1 ;  /* 0x0000000000017941 */ /* 0x000fea0003800000 */
.L_x_226:
[----:B------:R-:W-:-:S13]  /*ed40*/  LOP3.LUT P0, RZ, R2, 0xff, RZ, 0xc0, !PT ;  /* 0x000000ff02ff7812 */ /* 0x000fda000780c0ff */
[----:B------:R-:W-:Y:S05]  /*ed50*/  @P0 BRA `(.L_x_230) ;  /* 0xfffffff400140947 */ /* 0x000fea000383ffff */
[----:B------:R-:W-:Y:S05]  /*ed60*/  BSYNC B0 ;  /* 0x0000000000007941 */ /* 0x000fea0003800000 */
.L_x_219:
[----:B------:R-:W-:-:S03]  /*ed70*/  UMOV UR4, 0xffffffff ;  /* 0xffffffff00047882 */ /* 0x000fc60000000000 */
[----:B------:R-:W-:Y:S05]  /*ed80*/  BRA.DIV UR4, `(.L_x_231) ;  /* 0x0000000e04647947 */ /* 0x000fea000b800000 */
[----:B------:R-:W-:-:S13]  /*ed90*/  ELECT P6, URZ, PT ;  /* 0x00000000003f782f */ /* 0x000fda00038c0000 */
.L_x_268:
[----:B------:R-:W-:Y:S04]  /*eda0*/  BSSY B0, `(.L_x_232) ;  /* 0x0000050000007945 */ /* 0x000fe80003800000 */
[----:B------:R-:W-:Y:S05]  /*edb0*/  @!P6 BRA `(.L_x_233) ;  /* 0x000000040038e947 */ /* 0x000fea0003800000 */
[----:B------:R-:W-:-:S04]  /*edc0*/  ULOP3.LUT UR4, UR41, 0x2, URZ, 0xfc, !UPT ;  /* 0x0000000229047892 */ /* 0x000fc8000f8efc3f */
[----:B------:R-:W-:-:S06]  /*edd0*/  UISETP.NE.AND UP0, UPT, UR4, 0x3, UPT ;  /* 0x000000030400788c */ /* 0x000fcc000bf05270 */
[----:B------:R-:W-:-:S13]  /*ede0*/  PLOP3.LUT P0, PT, PT, PT, UP0, 0x80, 0x0 ;  /* 0x000000000000781c */ /* 0x000fda0003f0f008 */
[----:B------:R-:W-:Y:S05]  /*edf0*/  @!P0 BRA `(.L_x_234) ;  /* 0x0000000000048947 */ /* 0x000fea0003800000 */
[----:B------:R-:W-:Y:S01]  /*ee00*/  BPT.TRAP 0x1 ;  /* 0x000000040000795c */ /* 0x000fe20000300000 */
.L_x_234:
[----:B------:R-:W1:Y:S01]  /*ee10*/  S2R R3, SR_CgaCtaId ;  /* 0x0000000000037919 */ /* 0x000e620000008800 */
[----:B------:R-:W-:Y:S02]  /*ee20*/  MOV R0, 0x400 ;  /* 0x0000040000007802 */ /* 0x000fe40000000f00 */
[----:B------:R-:W-:Y:S02]  /*ee30*/  SHF.L.U32 R2, R9, 0x1f, RZ ;  /* 0x0000001f09027819 */ /* 0x000fe400000006ff */
[----:B-1----:R-:W-:-:S04]  /*ee40*/  LEA R3, R3, R0, 0x18 ;  /* 0x0000000003037211 */ /* 0x002fc800078ec0ff */
[----:B------:R-:W-:-:S04]  /*ee50*/  IADD3 R3, R3, 0x40, RZ ;  /* 0x0000004003037810 */ /* 0x000fc80007ffe0ff */
[C---:B------:R-:W-:Y:S01]  /*ee60*/  LEA R5, R8.reuse, R3, 0x3 ;  /* 0x0000000308057211 */ /* 0x040fe200078e18ff */
[----:B------:R-:W-:-:S03]  /*ee70*/  VIADD R8, R8, 0x1 ;  /* 0x0000000108087836 */ /* 0x000fc60000000000 */
[----:B------:R-:W1:Y:S02]  /*ee80*/  SYNCS.PHASECHK.TRANS64.TRYWAIT P0, [R5+URZ], R2 ;  /* 0x00000002050075a7 */ /* 0x000e64000800017f */
[----:B------:R-:W-:-:S04]  /*ee90*/  ISETP.NE.AND P1, PT, R8, 0x8, PT ;  /* 0x000000080800780c */ /* 0x000fc80003f25270 */
[----:B------:R-:W-:Y:S02]  /*eea0*/  SEL R0, RZ, 0x1, P1 ;  /* 0x00000001ff007807 */ /* 0x000fe40000800000 */
[----:B------:R-:W-:Y:S02]  /*eeb0*/  SEL R8, R8, RZ, P1 ;  /* 0x000000ff08087207 */ /* 0x000fe40000800000 */
[----:B------:R-:W-:Y:S02]  /*eec0*/  LOP3.LUT R9, R9, R0, RZ, 0x3c, !PT ;  /* 0x0000000009097212 */ /* 0x000fe400078e3cff */
[----:B------:R-:W-:Y:S02]  /*eed0*/  LEA R7, R8, R3, 0x3 ;  /* 0x0000000308077211 */ /* 0x000fe400078e18ff */
[----:B------:R-:W-:Y:S01]  /*eee0*/  SHF.L.U32 R4, R9, 0x1f, RZ ;  /* 0x0000001f09047819 */ /* 0x000fe200000006ff */
[----:B-1----:R-:W-:Y:S06]  /*eef0*/  @!P0 BRA `(.L_x_235) ;  /* 0x0000000c00288947 */ /* 0x002fec0003800000 */
.L_x_269:
[----:B------:R-:W2:Y:S01]  /*ef00*/  SYNCS.PHASECHK.TRANS64.TRYWAIT P0, [R7+URZ], R4 ;  /* 0x00000004070075a7 */ /* 0x000ea2000800017f */
[----:B------:R-:W-:-:S04]  /*ef10*/  IADD3 R0, R8, 0x1, RZ ;  /* 0x0000000108007810 */ /* 0x000fc80007ffe0ff */
[----:B------:R-:W-:-:S04]  /*ef20*/  ISETP.NE.AND P1, PT, R0, 0x8, PT ;  /* 0x000000080000780c */ /* 0x000fc80003f25270 */
[----:B-1----:R-:W-:Y:S02]  /*ef30*/  SEL R2, RZ, 0x1, P1 ;  /* 0x00000001ff027807 */ /* 0x002fe40000800000 */
[----:B------:R-:W-:Y:S02]  /*ef40*/  SEL R0, R0, RZ, P1 ;  /* 0x000000ff00007207 */ /* 0x000fe40000800000 */
[----:B------:R-:W-:-:S03]  /*ef50*/  LOP3.LUT R9, R9, R2, RZ, 0x3c, !PT ;  /* 0x0000000209097212 */ /* 0x000fc600078e3cff */
[----:B------:R-:W-:Y:S01]  /*ef60*/  IMAD R6, R0, 0x8, R3 ;  /* 0x0000000800067824 */ /* 0x000fe200078e0203 */
[----:B------:R-:W-:Y:S01]  /*ef70*/  SHF.L.U32 R5, R9, 0x1f, RZ ;  /* 0x0000001f09057819 */ /* 0x000fe200000006ff */
[----:B--2---:R-:W-:Y:S06]  /*ef80*/  @!P0 BRA `(.L_x_236) ;  /* 0x0000000c00188947 */ /* 0x004fec0003800000 */
.L_x_270:
[----:B------:R-:W2:Y:S01]  /*ef90*/  SYNCS.PHASECHK.TRANS64.TRYWAIT P0, [R6+URZ], R5 ;  /* 0x00000005060075a7 */ /* 0x000ea2000800017f */
[----:B------:R-:W-:-:S04]  /*efa0*/  IADD3 R0, R0, 0x1, RZ ;  /* 0x0000000100007810 */ /* 0x000fc80007ffe0ff */
[----:B------:R-:W-:-:S04]  /*efb0*/  ISETP.NE.AND P1, PT, R0, 0x8, PT ;  /* 0x000000080000780c */ /* 0x000fc80003f25270 */
[----:B------:R-:W-:Y:S02]  /*efc0*/  SEL R2, RZ, 0x1, P1 ;  /* 0x00000001ff027807 */ /* 0x000fe40000800000 */
[----:B------:R-:W-:Y:S02]  /*efd0*/  SEL R0, R0, RZ, P1 ;  /* 0x000000ff00007207 */ /* 0x000fe40000800000 */
[----:B------:R-:W-:Y:S02]  /*efe0*/  LOP3.LUT R9, R9, R2, RZ, 0x3c, !PT ;  /* 0x0000000209097212 */ /* 0x000fe400078e3cff */
[----:B-1----:R-:W-:Y:S02]  /*eff0*/  LEA R7, R0, R3, 0x3 ;  /* 0x0000000300077211 */ /* 0x002fe400078e18ff */
[----:B------:R-:W-:Y:S01]  /*f000*/  SHF.L.U32 R4, R9, 0x1f, RZ ;  /* 0x0000001f09047819 */ /* 0x000fe200000006ff */
[----:B--2---:R-:W-:Y:S06]  /*f010*/  @!P0 BRA `(.L_x_237) ;  /* 0x0000000c00088947 */ /* 0x004fec0003800000 */
.L_x_271:
[----:B------:R-:W2:Y:S01]  /*f020*/  SYNCS.PHASECHK.TRANS64.TRYWAIT P0, [R7+URZ], R4 ;  /* 0x00000004070075a7 */ /* 0x000ea2000800017f */
[----:B------:R-:W-:-:S05]  /*f030*/  VIADD R0, R0, 0x1 ;  /* 0x0000000100007836 */ /* 0x000fca0000000000 */
[----:B------:R-:W-:-:S04]  /*f040*/  ISETP.NE.AND P1, PT, R0, 0x8, PT ;  /* 0x000000080000780c */ /* 0x000fc80003f25270 */
[----:B------:R-:W-:Y:S02]  /*f050*/  SEL R2, RZ, 0x1, P1 ;  /* 0x00000001ff027807 */ /* 0x000fe40000800000 */
[----:B------:R-:W-:Y:S02]  /*f060*/  SEL R0, R0, RZ, P1 ;  /* 0x000000ff00007207 */ /* 0x000fe40000800000 */
[----:B------:R-:W-:Y:S02]  /*f070*/  LOP3.LUT R9, R9, R2, RZ, 0x3c, !PT ;  /* 0x0000000209097212 */ /* 0x000fe400078e3cff */
[----:B-1----:R-:W-:Y:S02]  /*f080*/  LEA R6, R0, R3, 0x3 ;  /* 0x0000000300067211 */ /* 0x002fe400078e18ff */
[----:B------:R-:W-:Y:S01]  /*f090*/  SHF.L.U32 R5, R9, 0x1f, RZ ;  /* 0x0000001f09057819 */ /* 0x000fe200000006ff */
[----:B--2---:R-:W-:Y:S06]  /*f0a0*/  @!P0 BRA `(.L_x_238) ;  /* 0x0000000800f88947 */ /* 0x004fec0003800000 */
.L_x_272:
[----:B------:R-:W2:Y:S01]  /*f0b0*/  SYNCS.PHASECHK.TRANS64.TRYWAIT P0, [R6+URZ], R5 ;  /* 0x00000005060075a7 */ /* 0x000ea2000800017f */
[----:B------:R-:W-:-:S04]  /*f0c0*/  IADD3 R0, R0, 0x1, RZ ;  /* 0x0000000100007810 */ /* 0x000fc80007ffe0ff */
[----:B------:R-:W-:-:S04]  /*f0d0*/  ISETP.NE.AND P1, PT, R0, 0x8, PT ;  /* 0x000000080000780c */ /* 0x000fc80003f25270 */
[----:B------:R-:W-:Y:S02]  /*f0e0*/  SEL R2, RZ, 0x1, P1 ;  /* 0x00000001ff027807 */ /* 0x000fe40000800000 */
[----:B------:R-:W-:Y:S02]  /*f0f0*/  SEL R0, R0, RZ, P1 ;  /* 0x000000ff00007207 */ /* 0x000fe40000800000 */
[----:B------:R-:W-:-:S03]  /*f100*/  LOP3.LUT R9, R9, R2, RZ, 0x3c, !PT ;  /* 0x0000000209097212 */ /* 0x000fc600078e3cff */
[----:B-1----:R-:W-:Y:S01]  /*f110*/  IMAD R7, R0, 0x8, R3 ;  /* 0x0000000800077824 */ /* 0x002fe200078e0203 */
[----:B------:R-:W-:Y:S01]  /*f120*/  SHF.L.U32 R4, R9, 0x1f, RZ ;  /* 0x0000001f09047819 */ /* 0x000fe200000006ff */
[----:B--2---:R-:W-:Y:S06]  /*f130*/  @!P0 BRA `(.L_x_239) ;  /* 0x0000000800e88947 */ /* 0x004fec0003800000 */
.L_x_273:
        /* <DEDUP_REMOVED lines=9> */
.L_x_274:
[----:B------:R-:W2:Y:S01]  /*f1d0*/  SYNCS.PHASECHK.TRANS64.TRYWAIT P0, [R6+URZ], R5 ;  /* 0x00000005060075a7 */ /* 0x000ea2000800017f */
[----:B------:R-:W-:-:S05]  /*f1e0*/  VIADD R0, R0, 0x1 ;  /* 0x0000000100007836 */ /* 0x000fca0000000000 */
[----:B------:R-:W-:-:S04]  /*f1f0*/  ISETP.NE.AND P1, PT, R0, 0x8, PT ;  /* 0x000000080000780c */ /* 0x000fc80003f25270 */
[----:B------:R-:W-:Y:S02]  /*f200*/  SEL R2, RZ, 0x1, P1 ;  /* 0x00000001ff027807 */ /* 0x000fe40000800000 */
[----:B------:R-:W-:Y:S02]  /*f210*/  SEL R0, R0, RZ, P1 ;  /* 0x000000ff00007207 */ /* 0x000fe40000800000 */
[----:B------:R-:W-:Y:S01]  /*f220*/  LOP3.LUT R2, R9, R2, RZ, 0x3c, !PT ;  /* 0x0000000209027212 */ /* 0x000fe200078e3cff */
[----:B--2---:R-:W-:Y:S06]  /*f230*/  @!P0 BRA `(.L_x_241) ;  /* 0x0000000800d08947 */ /* 0x004fec0003800000 */
.L_x_275:
[----:B------:R-:W-:Y:S02]  /*f240*/  LEA R3, R0, R3, 0x3 ;  /* 0x0000000300037211 */ /* 0x000fe400078e18ff */
[----:B------:R-:W-:-:S07]  /*f250*/  SHF.L.U32 R0, R2, 0x1f, RZ ;  /* 0x0000001f02007819 */ /* 0x000fce00000006ff */
.L_x_242:
[----:B---3--:R3:W4:Y:S02]  /*f260*/  SYNCS.PHASECHK.TRANS64.TRYWAIT P0, [R3+URZ], R0 ;  /* 0x00000000030075a7 */ /* 0x008724000800017f */
[----:B----4-:R-:W-:Y:S05]  /*f270*/  @!P0 NANOSLEEP.SYNCS 0x989680 ;  /* 0x009896800000895d */ /* 0x010fea0003900000 */
[----:B------:R-:W4:Y:S02]  /*f280*/  @!P0 SYNCS.PHASECHK.TRANS64 P0, [R3+URZ], R0 ;  /* 0x00000000030085a7 */ /* 0x000f24000800007f */
[----:B----4-:R-:W-:Y:S05]  /*f290*/  @!P0 BRA `(.L_x_242) ;  /* 0xfffffffc00f08947 */ /* 0x010fea000383ffff */
.L_x_233:
[----:B------:R-:W-:Y:S05]  /*f2a0*/  BSYNC B0 ;  /* 0x0000000000007941 */ /* 0x000fea0003800000 */
.L_x_232:
[----:B------:R-:W-:Y:S05]  /*f2b0*/  EXIT ;  /* 0x000000000000794d */ /* 0x000fea0003800000 */
.L_x_24:
[----:B---3--:R-:W-:-:S04]  /*f2c0*/  MOV R3, UR4 ;  /* 0x0000000400037c02 */ /* 0x008fc80008000f00 */
[----:B------:R3:W4:Y:S03]  /*f2d0*/  SYNCS.PHASECHK.TRANS64.TRYWAIT P0, [R3+URZ], R0 ;  /* 0x00000000030075a7 */ /* 0x000726000800017f */
[----:B----4-:R-:W-:Y:S05]  /*f2e0*/  @!P0 NANOSLEEP.SYNCS 0x989680 ;  /* 0x009896800000895d */ /* 0x010fea0003900000 */
[----:B------:R-:W4:Y:S02]  /*f2f0*/  @!P0 SYNCS.PHASECHK.TRANS64 P0, [R3+URZ], R0 ;  /* 0x00000000030085a7 */ /* 0x000f24000800007f */
[----:B----4-:R-:W-:Y:S05]  /*f300*/  @!P0 BRA `(.L_x_24) ;  /* 0xfffffffc00ec8947 */ /* 0x010fea000383ffff */
[----:B------:R-:W-:Y:S05]  /*f310*/  BRA `(.L_x_23) ;  /* 0xffffff3000607947 */ /* 0x000fea000383ffff */
.L_x_30:
[----:B---3--:R-:W-:-:S04]  /*f320*/  IMAD.U32 R4, RZ, RZ, UR6 ;  /* 0x00000006ff047e24 */ /* 0x008fc8000f8e00ff */
[----:B------:R3:W4:Y:S03]  /*f330*/  SYNCS.PHASECHK.TRANS64.TRYWAIT P0, [R4+URZ], R3 ;  /* 0x00000003040075a7 */ /* 0x000726000800017f */
[----:B----4-:R-:W-:Y:S05]  /*f340*/  @!P0 NANOSLEEP.SYNCS 0x989680 ;  /* 0x009896800000895d */ /* 0x010fea0003900000 */
[----:B------:R-:W4:Y:S02]  /*f350*/  @!P0 SYNCS.PHASECHK.TRANS64 P0, [R4+URZ], R3 ;  /* 0x00000003040085a7 */ /* 0x000f24000800007f */
[----:B----4-:R-:W-:Y:S05]  /*f360*/  @!P0 BRA `(.L_x_30) ;  /* 0xfffffffc00ec8947 */ /* 0x010fea000383ffff */
[----:B------:R-:W-:Y:S05]  /*f370*/  BRA `(.L_x_29) ;  /* 0xffffff44005c7947 */ /* 0x000fea000383ffff */
.L_x_56:
[----:B-1----:R1:W2:Y:S02]  /*f380*/  SYNCS.PHASECHK.TRANS64.TRYWAIT P1, [R27+URZ+0x80], R4 ;  /* 0x000080041b0075a7 */ /* 0x0022a4000802017f */
[----:B--2---:R-:W-:Y:S05]  /*f390*/  @!P1 NANOSLEEP.SYNCS 0x989680 ;  /* 0x009896800000995d */ /* 0x004fea0003900000 */
[----:B------:R-:W2:Y:S02]  /*f3a0*/  @!P1 SYNCS.PHASECHK.TRANS64 P1, [R27+URZ+0x80], R4 ;  /* 0x000080041b0095a7 */ /* 0x000ea4000802007f */
[----:B--2---:R-:W-:Y:S05]  /*f3b0*/  @!P1 BRA `(.L_x_56) ;  /* 0xfffffffc00f09947 */ /* 0x004fea000383ffff */
[----:B------:R-:W-:Y:S05]  /*f3c0*/  BRA `(.L_x_243) ;  /* 0xffffff74004c7947 */ /* 0x000fea000383ffff */
.L_x_67:
[----:B-1----:R1:W3:Y:S02]  /*f3d0*/  SYNCS.PHASECHK.TRANS64.TRYWAIT P2, [R26+URZ+0x80], R15 ;  /* 0x0000800f1a0075a7 */ /* 0x0022e4000804017f */
[----:B---3--:R-:W-:Y:S05]  /*f3e0*/  @!P2 NANOSLEEP.SYNCS 0x989680 ;  /* 0x009896800000a95d */ /* 0x008fea0003900000 */
[----:B------:R-:W3:Y:S02]  /*f3f0*/  @!P2 SYNCS.PHASECHK.TRANS64 P2, [R26+URZ+0x80], R15 ;  /* 0x0000800f1a00a5a7 */ /* 0x000ee4000804007f */
[----:B---3--:R-:W-:Y:S05]  /*f400*/  @!P2 BRA `(.L_x_67) ;  /* 0xfffffffc00f0a947 */ /* 0x008fea000383ffff */
[----:B------:R-:W-:Y:S05]  /*f410*/  BRA `(.L_x_244) ;  /* 0xffffff8000087947 */ /* 0x000fea000383ffff */
.L_x_78:
[----:B-1----:R1:W3:Y:S02]  /*f420*/  SYNCS.PHASECHK.TRANS64.TRYWAIT P2, [R20+URZ+0x80], R15 ;  /* 0x0000800f140075a7 */ /* 0x0022e4000804017f */
[----:B---3--:R-:W-:Y:S05]  /*f430*/  @!P2 NANOSLEEP.SYNCS 0x989680 ;  /* 0x009896800000a95d */ /* 0x008fea0003900000 */
[----:B------:R-:W3:Y:S02]  /*f440*/  @!P2 SYNCS.PHASECHK.TRANS64 P2, [R20+URZ+0x80], R15 ;  /* 0x0000800f1400a5a7 */ /* 0x000ee4000804007f */
[----:B---3--:R-:W-:Y:S05]  /*f450*/  @!P2 BRA `(.L_x_78) ;  /* 0xfffffffc00f0a947 */ /* 0x008fea000383ffff */
[----:B------:R-:W-:Y:S05]  /*f460*/  BRA `(.L_x_245) ;  /* 0xffffff8800507947 */ /* 0x000fea000383ffff */
.L_x_89:
[----:B---3--:R3:W4:Y:S02]  /*f470*/  SYNCS.PHASECHK.TRANS64.TRYWAIT P2, [R19+URZ+0x80], R20 ;  /* 0x00008014130075a7 */ /* 0x008724000804017f */
[----:B----4-:R-:W-:Y:S05]  /*f480*/  @!P2 NANOSLEEP.SYNCS 0x989680 ;  /* 0x009896800000a95d */ /* 0x010fea0003900000 */
[----:B------:R-:W4:Y:S02]  /*f490*/  @!P2 SYNCS.PHASECHK.TRANS64 P2, [R19+URZ+0x80], R20 ;  /* 0x000080141300a5a7 */ /* 0x000f24000804007f */
[----:B----4-:R-:W-:Y:S05]  /*f4a0*/  @!P2 BRA `(.L_x_89) ;  /* 0xfffffffc00f0a947 */ /* 0x010fea000383ffff */
[----:B------:R-:W-:Y:S05]  /*f4b0*/  BRA `(.L_x_246) ;  /* 0xffffff9000907947 */ /* 0x000fea000383ffff */
.L_x_100:
[----:B--2---:R2:W3:Y:S02]  /*f4c0*/  SYNCS.PHASECHK.TRANS64.TRYWAIT P2, [R17+URZ+0x80], R20 ;  /* 0x00008014110075a7 */ /* 0x0044e4000804017f */
[----:B---3--:R-:W-:Y:S05]  /*f4d0*/  @!P2 NANOSLEEP.SYNCS 0x989680 ;  /* 0x009896800000a95d */ /* 0x008fea0003900000 */
[----:B------:R-:W3:Y:S02]  /*f4e0*/  @!P2 SYNCS.PHASECHK.TRANS64 P2, [R17+URZ+0x80], R20 ;  /* 0x000080141100a5a7 */ /* 0x000ee4000804007f */
[----:B---3--:R-:W-:Y:S05]  /*f4f0*/  @!P2 BRA `(.L_x_100) ;  /* 0xfffffffc00f0a947 */ /* 0x008fea000383ffff */
[----:B------:R-:W-:Y:S05]  /*f500*/  BRA `(.L_x_247) ;  /* 0xffffff9c001c7947 */ /* 0x000fea000383ffff */
.L_x_111:
[----:B--2---:R2:W3:Y:S02]  /*f510*/  SYNCS.PHASECHK.TRANS64.TRYWAIT P2, [R17+URZ+0x80], R20 ;  /* 0x00008014110075a7 */ /* 0x0044e4000804017f */
[----:B---3--:R-:W-:Y:S05]  /*f520*/  @!P2 NANOSLEEP.SYNCS 0x989680 ;  /* 0x009896800000a95d */ /* 0x008fea0003900000 */
[----:B------:R-:W3:Y:S02]  /*f530*/  @!P2 SYNCS.PHASECHK.TRANS64 P2, [R17+URZ+0x80], R20 ;  /* 0x000080141100a5a7 */ /* 0x000ee4000804007f */
[----:B---3--:R-:W-:Y:S05]  /*f540*/  @!P2 BRA `(.L_x_111) ;  /* 0xfffffffc00f0a947 */ /* 0x008fea000383ffff */
[----:B------:R-:W-:Y:S05]  /*f550*/  BRA `(.L_x_248) ;  /* 0xffffffa400747947 */ /* 0x000fea000383ffff */
.L_x_122:
[----:B--2---:R2:W3:Y:S02]  /*f560*/  SYNCS.PHASECHK.TRANS64.TRYWAIT P2, [R17+URZ+0x80], R20 ;  /* 0x00008014110075a7 */ /* 0x0044e4000804017f */
[----:B---3--:R-:W-:Y:S05]  /*f570*/  @!P2 NANOSLEEP.SYNCS 0x989680 ;  /* 0x009896800000a95d */ /* 0x008fea0003900000 */
[----:B------:R-:W3:Y:S02]  /*f580*/  @!P2 SYNCS.PHASECHK.TRANS64 P2, [R17+URZ+0x80], R20 ;  /* 0x000080141100a5a7 */ /* 0x000ee4000804007f */
[----:B---3--:R-:W-:Y:S05]  /*f590*/  @!P2 BRA `(.L_x_122) ;  /* 0xfffffffc00f0a947 */ /* 0x008fea000383ffff */
[----:B------:R-:W-:Y:S05]  /*f5a0*/  BRA `(.L_x_249) ;  /* 0xffffffb0000c7947 */ /* 0x000fea000383ffff */
.L_x_133:
[----:B--2---:R2:W3:Y:S02]  /*f5b0*/  SYNCS.PHASECHK.TRANS64.TRYWAIT P2, [R20+URZ+0x80], R9 ;  /* 0x00008009140075a7 */ /* 0x0044e4000804017f */
[----:B---3--:R-:W-:Y:S05]  /*f5c0*/  @!P2 NANOSLEEP.SYNCS 0x989680 ;  /* 0x009896800000a95d */ /* 0x008fea0003900000 */
[----:B------:R-:W3:Y:S02]  /*f5d0*/  @!P2 SYNCS.PHASECHK.TRANS64 P2, [R20+URZ+0x80], R9 ;  /* 0x000080091400a5a7 */ /* 0x000ee4000804007f */
[----:B---3--:R-:W-:Y:S05]  /*f5e0*/  @!P2 BRA `(.L_x_133) ;  /* 0xfffffffc00f0a947 */ /* 0x008fea000383ffff */
[----:B------:R-:W-:Y:S05]  /*f5f0*/  BRA `(.L_x_250) ;  /* 0xffffffb800647947 */ /* 0x000fea000383ffff */
.L_x_149:
[----:B-1----:R-:W-:-:S04]  /*f600*/  MOV R5, UR4 ;  /* 0x0000000400057c02 */ /* 0x002fc80008000f00 */
[----:B------:R1:W2:Y:S03]  /*f610*/  SYNCS.PHASECHK.TRANS64.TRYWAIT P0, [R5+URZ+0xc8], R0 ;  /* 0x0000c800050075a7 */ /* 0x0002a6000800017f */
[----:B--2---:R-:W-:Y:S05]  /*f620*/  @!P0 NANOSLEEP.SYNCS 0x989680 ;  /* 0x009896800000895d */ /* 0x004fea0003900000 */
[----:B------:R-:W2:Y:S02]  /*f630*/  @!P0 SYNCS.PHASECHK.TRANS64 P0, [R5+URZ+0xc8], R0 ;  /* 0x0000c800050085a7 */ /* 0x000ea4000800007f */
[----:B--2---:R-:W-:Y:S05]  /*f640*/  @!P0 BRA `(.L_x_149) ;  /* 0xfffffffc00ec8947 */ /* 0x004fea000383ffff */
[----:B------:R-:W-:Y:S05]  /*f650*/  BRA `(.L_x_148) ;  /* 0xffffffd000547947 */ /* 0x000fea000383ffff */
.L_x_158:
[----:B-1----:R-:W-:-:S04]  /*f660*/  MOV R3, UR13 ;  /* 0x0000000d00037c02 */ /* 0x002fc80008000f00 */
[----:B------:R1:W2:Y:S03]  /*f670*/  SYNCS.PHASECHK.TRANS64.TRYWAIT P2, [R3+URZ+0xa0], R2 ;  /* 0x0000a002030075a7 */ /* 0x0002a6000804017f */
[----:B--2---:R-:W-:Y:S05]  /*f680*/  @!P2 NANOSLEEP.SYNCS 0x989680 ;  /* 0x009896800000a95d */ /* 0x004fea0003900000 */
[----:B------:R-:W2:Y:S02]  /*f690*/  @!P2 SYNCS.PHASECHK.TRANS64 P2, [R3+URZ+0xa0], R2 ;  /* 0x0000a0020300a5a7 */ /* 0x000ea4000804007f */
[----:B--2---:R-:W-:Y:S05]  /*f6a0*/  @!P2 BRA `(.L_x_158) ;  /* 0xfffffffc00eca947 */ /* 0x004fea000383ffff */
[----:B------:R-:W-:Y:S05]  /*f6b0*/  BRA `(.L_x_251) ;  /* 0xffffffd4003c7947 */ /* 0x000fea000383ffff */
.L_x_164:
[----:B-12---:R-:W-:-:S04]  /*f6c0*/  IMAD.U32 R3, RZ, RZ, UR13 ;  /* 0x0000000dff037e24 */ /* 0x006fc8000f8e00ff */
[----:B------:R1:W2:Y:S03]  /*f6d0*/  SYNCS.PHASECHK.TRANS64.TRYWAIT P2, [R3+URZ+0xa8], R2 ;  /* 0x0000a802030075a7 */ /* 0x0002a6000804017f */
[----:B--2---:R-:W-:Y:S05]  /*f6e0*/  @!P2 NANOSLEEP.SYNCS 0x989680 ;  /* 0x009896800000a95d */ /* 0x004fea0003900000 */
[----:B------:R-:W2:Y:S02]  /*f6f0*/  @!P2 SYNCS.PHASECHK.TRANS64 P2, [R3+URZ+0xa8], R2 ;  /* 0x0000a8020300a5a7 */ /* 0x000ea4000804007f */
[----:B--2---:R-:W-:Y:S05]  /*f700*/  @!P2 BRA `(.L_x_164) ;  /* 0xfffffffc00eca947 */ /* 0x004fea000383ffff */
[----:B------:R-:W-:Y:S05]  /*f710*/  BRA `(.L_x_252) ;  /* 0xffffffd400847947 */ /* 0x000fea000383ffff */
.L_x_170:
[----:B-123--:R-:W-:-:S04]  /*f720*/  MOV R3, UR13 ;  /* 0x0000000d00037c02 */ /* 0x00efc80008000f00 */
[----:B------:R1:W2:Y:S03]  /*f730*/  SYNCS.PHASECHK.TRANS64.TRYWAIT P2, [R3+URZ+0xb0], R2 ;  /* 0x0000b002030075a7 */ /* 0x0002a6000804017f */
[----:B--2---:R-:W-:Y:S05]  /*f740*/  @!P2 NANOSLEEP.SYNCS 0x989680 ;  /* 0x009896800000a95d */ /* 0x004fea0003900000 */
[----:B------:R-:W2:Y:S02]  /*f750*/  @!P2 SYNCS.PHASECHK.TRANS64 P2, [R3+URZ+0xb0], R2 ;  /* 0x0000b0020300a5a7 */ /* 0x000ea4000804007f */
[----:B--2---:R-:W-:Y:S05]  /*f760*/  @!P2 BRA `(.L_x_170) ;  /* 0xfffffffc00eca947 */ /* 0x004fea000383ffff */
[----:B------:R-:W-:Y:S05]  /*f770*/  BRA `(.L_x_253) ;  /* 0xffffffd400d87947 */ /* 0x000fea000383ffff */
.L_x_176:
[----:B-1234-:R-:W-:-:S04]  /*f780*/  MOV R3, UR13 ;  /* 0x0000000d00037c02 */ /* 0x01efc80008000f00 */
[----:B------:R1:W2:Y:S03]  /*f790*/  SYNCS.PHASECHK.TRANS64.TRYWAIT P2, [R3+URZ+0xb8], R2 ;  /* 0x0000b802030075a7 */ /* 0x0002a6000804017f */
[----:B--2---:R-:W-:Y:S05]  /*f7a0*/  @!P2 NANOSLEEP.SYNCS 0x989680 ;  /* 0x009896800000a95d */ /* 0x004fea0003900000 */
[----:B------:R-:W2:Y:S02]  /*f7b0*/  @!P2 SYNCS.PHASECHK.TRANS64 P2, [R3+URZ+0xb8], R2 ;  /* 0x0000b8020300a5a7 */ /* 0x000ea4000804007f */
[----:B--2---:R-:W-:Y:S05]  /*f7c0*/  @!P2 BRA `(.L_x_176) ;  /* 0xfffffffc00eca947 */ /* 0x004fea000383ffff */
[----:B------:R-:W-:Y:S05]  /*f7d0*/  BRA `(.L_x_254) ;  /* 0xffffffd800247947 */ /* 0x000fea000383ffff */
.L_x_182:
[----:B-1234-:R-:W-:-:S04]  /*f7e0*/  IMAD.U32 R3, RZ, RZ, UR13 ;  /* 0x0000000dff037e24 */ /* 0x01efc8000f8e00ff */
[----:B------:R1:W2:Y:S03]  /*f7f0*/  SYNCS.PHASECHK.TRANS64.TRYWAIT P2, [R3+URZ+0xa0], R2 ;  /* 0x0000a002030075a7 */ /* 0x0002a6000804017f */
[----:B--2---:R-:W-:Y:S05]  /*f800*/  @!P2 NANOSLEEP.SYNCS 0x989680 ;  /* 0x009896800000a95d */ /* 0x004fea0003900000 */
[----:B------:R-:W2:Y:S02]  /*f810*/  @!P2 SYNCS.PHASECHK.TRANS64 P2, [R3+URZ+0xa0], R2 ;  /* 0x0000a0020300a5a7 */ /* 0x000ea4000804007f */
[----:B--2---:R-:W-:Y:S05]  /*f820*/  @!P2 BRA `(.L_x_182) ;  /* 0xfffffffc00eca947 */ /* 0x004fea000383ffff */
[----:B------:R-:W-:Y:S05]  /*f830*/  BRA `(.L_x_255) ;  /* 0xffffffd800787947 */ /* 0x000fea000383ffff */
.L_x_188:
[----:B-1234-:R-:W-:-:S04]  /*f840*/  MOV R3, UR13 ;  /* 0x0000000d00037c02 */ /* 0x01efc80008000f00 */
[----:B------:R1:W2:Y:S03]  /*f850*/  SYNCS.PHASECHK.TRANS64.TRYWAIT P2, [R3+URZ+0xa8], R2 ;  /* 0x0000a802030075a7 */ /* 0x0002a6000804017f */
[----:B--2---:R-:W-:Y:S05]  /*f860*/  @!P2 NANOSLEEP.SYNCS 0x989680 ;  /* 0x009896800000a95d */ /* 0x004fea0003900000 */
[----:B------:R-:W2:Y:S02]  /*f870*/  @!P2 SYNCS.PHASECHK.TRANS64 P2, [R3+URZ+0xa8], R2 ;  /* 0x0000a8020300a5a7 */ /* 0x000ea4000804007f */
[----:B--2---:R-:W-:Y:S05]  /*f880*/  @!P2 BRA `(.L_x_188) ;  /* 0xfffffffc00eca947 */ /* 0x004fea000383ffff */
[----:B------:R-:W-:Y:S05]  /*f890*/  BRA `(.L_x_256) ;  /* 0xffffffd800b87947 */ /* 0x000fea000383ffff */
.L_x_194:
[----:B-1234-:R-:W-:-:S04]  /*f8a0*/  MOV R3, UR13 ;  /* 0x0000000d00037c02 */ /* 0x01efc80008000f00 */
[----:B------:R1:W2:Y:S03]  /*f8b0*/  SYNCS.PHASECHK.TRANS64.TRYWAIT P2, [R3+URZ+0xb0], R2 ;  /* 0x0000b002030075a7 */ /* 0x0002a6000804017f */
[----:B--2---:R-:W-:Y:S05]  /*f8c0*/  @!P2 NANOSLEEP.SYNCS 0x989680 ;  /* 0x009896800000a95d */ /* 0x004fea0003900000 */
[----:B------:R-:W2:Y:S02]  /*f8d0*/  @!P2 SYNCS.PHASECHK.TRANS64 P2, [R3+URZ+0xb0], R2 ;  /* 0x0000b0020300a5a7 */ /* 0x000ea4000804007f */
[----:B--2---:R-:W-:Y:S05]  /*f8e0*/  @!P2 BRA `(.L_x_194) ;  /* 0xfffffffc00eca947 */ /* 0x004fea000383ffff */
[----:B------:R-:W-:Y:S05]  /*f8f0*/  BRA `(.L_x_257) ;  /* 0xffffffdc00007947 */ /* 0x000fea000383ffff */
.L_x_200:
[----:B-1234-:R-:W-:-:S04]  /*f900*/  IMAD.U32 R3, RZ, RZ, UR13 ;  /* 0x0000000dff037e24 */ /* 0x01efc8000f8e00ff */
[----:B------:R1:W2:Y:S03]  /*f910*/  SYNCS.PHASECHK.TRANS64.TRYWAIT P2, [R3+URZ+0xb8], R2 ;  /* 0x0000b802030075a7 */ /* 0x0002a6000804017f */
[----:B--2---:R-:W-:Y:S05]  /*f920*/  @!P2 NANOSLEEP.SYNCS 0x989680 ;  /* 0x009896800000a95d */ /* 0x004fea0003900000 */
[----:B------:R-:W2:Y:S02]  /*f930*/  @!P2 SYNCS.PHASECHK.TRANS64 P2, [R3+URZ+0xb8], R2 ;  /* 0x0000b8020300a5a7 */ /* 0x000ea4000804007f */
[----:B--2---:R-:W-:Y:S05]  /*f940*/  @!P2 BRA `(.L_x_200) ;  /* 0xfffffffc00eca947 */ /* 0x004fea000383ffff */
[----:B------:R-:W-:Y:S05]  /*f950*/  BRA `(.L_x_258) ;  /* 0xffffffdc003c7947 */ /* 0x000fea000383ffff */
.L_x_212:
[----:B-1----:R1:W3:Y:S02]  /*f960*/  SYNCS.PHASECHK.TRANS64.TRYWAIT P0, [R0+URZ+0xa0], R3 ;  /* 0x0000a003000075a7 */ /* 0x0022e4000800017f */
[----:B---3--:R-:W-:Y:S05]  /*f970*/  @!P0 NANOSLEEP.SYNCS 0x989680 ;  /* 0x009896800000895d */ /* 0x008fea0003900000 */
[----:B------:R-:W3:Y:S02]  /*f980*/  @!P0 SYNCS.PHASECHK.TRANS64 P0, [R0+URZ+0xa0], R3 ;  /* 0x0000a003000085a7 */ /* 0x000ee4000800007f */
[----:B---3--:R-:W-:Y:S05]  /*f990*/  @!P0 BRA `(.L_x_212) ;  /* 0xfffffffc00f08947 */ /* 0x008fea000383ffff */
[----:B------:R-:W-:Y:S05]  /*f9a0*/  BRA `(.L_x_259) ;  /* 0xffffffe4004c7947 */ /* 0x000fea000383ffff */
.L_x_214:
[----:B---3--:R3:W4:Y:S02]  /*f9b0*/  SYNCS.PHASECHK.TRANS64.TRYWAIT P0, [R0+URZ+0xa8], R3 ;  /* 0x0000a803000075a7 */ /* 0x008724000800017f */
[----:B----4-:R-:W-:Y:S05]  /*f9c0*/  @!P0 NANOSLEEP.SYNCS 0x989680 ;  /* 0x009896800000895d */ /* 0x010fea0003900000 */
[----:B------:R-:W4:Y:S02]  /*f9d0*/  @!P0 SYNCS.PHASECHK.TRANS64 P0, [R0+URZ+0xa8], R3 ;  /* 0x0000a803000085a7 */ /* 0x000f24000800007f */
[----:B----4-:R-:W-:Y:S05]  /*f9e0*/  @!P0 BRA `(.L_x_214) ;  /* 0xfffffffc00f08947 */ /* 0x010fea000383ffff */
[----:B------:R-:W-:Y:S05]  /*f9f0*/  BRA `(.L_x_260) ;  /* 0xffffffe400487947 */ /* 0x000fea000383ffff */
.L_x_216:
[----:B----4-:R4:W1:Y:S02]  /*fa00*/  SYNCS.PHASECHK.TRANS64.TRYWAIT P0, [R0+URZ+0xb0], R3 ;  /* 0x0000b003000075a7 */ /* 0x010864000800017f */
[----:B-1----:R-:W-:Y:S05]  /*fa10*/  @!P0 NANOSLEEP.SYNCS 0x989680 ;  /* 0x009896800000895d */ /* 0x002fea0003900000 */
[----:B------:R-:W1:Y:S02]  /*fa20*/  @!P0 SYNCS.PHASECHK.TRANS64 P0, [R0+URZ+0xb0], R3 ;  /* 0x0000b003000085a7 */ /* 0x000e64000800007f */
[----:B-1----:R-:W-:Y:S05]  /*fa30*/  @!P0 BRA `(.L_x_216) ;  /* 0xfffffffc00f08947 */ /* 0x002fea000383ffff */
[----:B------:R-:W-:Y:S05]  /*fa40*/  BRA `(.L_x_261) ;  /* 0xffffffe400447947 */ /* 0x000fea000383ffff */
.L_x_220:
[----:B------:R-:W-:Y:S01]  /*fa50*/  BSSY B1, `(.L_x_262) ;  /* 0x0000006000017945 */ /* 0x000fe20003800000 */
[----:B------:R-:W-:-:S07]  /*fa60*/  MOV R15, 0xffffffff ;  /* 0xffffffff000f7802 */ /* 0x000fce0000000f00 */
[----:B------:R-:W-:Y:S05]  /*fa70*/  WARPSYNC.COLLECTIVE R15, `(.L_x_263) ;  /* 0x000000000f0c7348 */ /* 0x000fea0003c00000 */
[----:B------:R-:W-:Y:S02]  /*fa80*/  ELECT P6, UR62, PT ;  /* 0x00000000003e782f */ /* 0x000fe400038c0000 */
[----:B------:R-:W-:Y:S01]  /*fa90*/  MOV R14, UR62 ;  /* 0x0000003e000e7c02 */ /* 0x000fe20008000f00 */
[----:B------:R-:W-:Y:S10]  /*faa0*/  ENDCOLLECTIVE ;  /* 0x000000000000791b */ /* 0x000ff40003800000 */
.L_x_263:
[----:B------:R-:W-:Y:S05]  /*fab0*/  BSYNC B1 ;  /* 0x0000000000017941 */ /* 0x000fea0003800000 */
.L_x_262:
[----:B------:R-:W-:Y:S05]  /*fac0*/  BRA `(.L_x_264) ;  /* 0xffffffe400c47947 */ /* 0x000fea000383ffff */
.L_x_223:
[----:B-1----:R1:W3:Y:S02]  /*fad0*/  SYNCS.PHASECHK.TRANS64.TRYWAIT P0, [R11+URZ+0x40], R4 ;  /* 0x000040040b0075a7 */ /* 0x0022e4000800017f */
[----:B---3--:R-:W-:Y:S05]  /*fae0*/  @!P0 NANOSLEEP.SYNCS 0x989680 ;  /* 0x009896800000895d */ /* 0x008fea0003900000 */
[----:B------:R-:W3:Y:S02]  /*faf0*/  @!P0 SYNCS.PHASECHK.TRANS64 P0, [R11+URZ+0x40], R4 ;  /* 0x000040040b0085a7 */ /* 0x000ee4000800007f */
[----:B---3--:R-:W-:Y:S05]  /*fb00*/  @!P0 BRA `(.L_x_223) ;  /* 0xfffffffc00f08947 */ /* 0x008fea000383ffff */
[----:B------:R-:W-:Y:S05]  /*fb10*/  BRA `(.L_x_265) ;  /* 0xffffffe800007947 */ /* 0x000fea000383ffff */
.L_x_231:
[----:B------:R-:W-:Y:S01]  /*fb20*/  BSSY B0, `(.L_x_266) ;  /* 0x0000006000007945 */ /* 0x000fe20003800000 */
[----:B------:R-:W-:-:S07]  /*fb30*/  MOV R15, 0xffffffff ;  /* 0xffffffff000f7802 */ /* 0x000fce0000000f00 */
[----:B------:R-:W-:Y:S05]  /*fb40*/  WARPSYNC.COLLECTIVE R15, `(.L_x_267) ;  /* 0x000000000f0c7348 */ /* 0x000fea0003c00000 */
[----:B------:R-:W-:Y:S02]  /*fb50*/  ELECT P6, UR62, PT ;  /* 0x00000000003e782f */ /* 0x000fe400038c0000 */
[----:B------:R-:W-:Y:S01]  /*fb60*/  MOV R14, UR62 ;  /* 0x0000003e000e7c02 */ /* 0x000fe20008000f00 */
[----:B------:R-:W-:Y:S10]  /*fb70*/  ENDCOLLECTIVE ;  /* 0x000000000000791b */ /* 0x000ff40003800000 */
.L_x_267:
[----:B------:R-:W-:Y:S05]  /*fb80*/  BSYNC B0 ;  /* 0x0000000000007941 */ /* 0x000fea0003800000 */
.L_x_266:
[----:B------:R-:W-:Y:S05]  /*fb90*/  BRA `(.L_x_268) ;  /* 0xfffffff000807947 */ /* 0x000fea000383ffff */
.L_x_235:
[----:B-1----:R1:W2:Y:S02]  /*fba0*/  SYNCS.PHASECHK.TRANS64.TRYWAIT P0, [R5+URZ], R2 ;  /* 0x00000002050075a7 */ /* 0x0022a4000800017f */
[----:B--2---:R-:W-:Y:S05]  /*fbb0*/  @!P0 NANOSLEEP.SYNCS 0x989680 ;  /* 0x009896800000895d */ /* 0x004fea0003900000 */
[----:B------:R-:W2:Y:S02]  /*fbc0*/  @!P0 SYNCS.PHASECHK.TRANS64 P0, [R5+URZ], R2 ;  /* 0x00000002050085a7 */ /* 0x000ea4000800007f */
[----:B--2---:R-:W-:Y:S05]  /*fbd0*/  @!P0 BRA `(.L_x_235) ;  /* 0xfffffffc00f08947 */ /* 0x004fea000383ffff */
[----:B------:R-:W-:Y:S05]  /*fbe0*/  BRA `(.L_x_269) ;  /* 0xfffffff000c47947 */ /* 0x000fea000383ffff */
.L_x_236:
[----:B-1----:R1:W2:Y:S02]  /*fbf0*/  SYNCS.PHASECHK.TRANS64.TRYWAIT P0, [R7+URZ], R4 ;  /* 0x00000004070075a7 */ /* 0x0022a4000800017f */
[----:B--2---:R-:W-:Y:S05]  /*fc00*/  @!P0 NANOSLEEP.SYNCS 0x989680 ;  /* 0x009896800000895d */ /* 0x004fea0003900000 */
[----:B------:R-:W2:Y:S02]  /*fc10*/  @!P0 SYNCS.PHASECHK.TRANS64 P0, [R7+URZ], R4 ;  /* 0x00000004070085a7 */ /* 0x000ea4000800007f */
[----:B--2---:R-:W-:Y:S05]  /*fc20*/  @!P0 BRA `(.L_x_236) ;  /* 0xfffffffc00f08947 */ /* 0x004fea000383ffff */
[----:B------:R-:W-:Y:S05]  /*fc30*/  BRA `(.L_x_270) ;  /* 0xfffffff000d47947 */ /* 0x000fea000383ffff */
.L_x_237:
[----:B-1----:R1:W2:Y:S02]  /*fc40*/  SYNCS.PHASECHK.TRANS64.TRYWAIT P0, [R6+URZ], R5 ;  /* 0x00000005060075a7 */ /* 0x0022a4000800017f */
[----:B--2---:R-:W-:Y:S05]  /*fc50*/  @!P0 NANOSLEEP.SYNCS 0x989680 ;  /* 0x009896800000895d */ /* 0x004fea0003900000 */
[----:B------:R-:W2:Y:S02]  /*fc60*/  @!P0 SYNCS.PHASECHK.TRANS64 P0, [R6+URZ], R5 ;  /* 0x00000005060085a7 */ /* 0x000ea4000800007f */
[----:B--2---:R-:W-:Y:S05]  /*fc70*/  @!P0 BRA `(.L_x_237) ;  /* 0xfffffffc00f08947 */ /* 0x004fea000383ffff */
[----:B------:R-:W-:Y:S05]  /*fc80*/  BRA `(.L_x_271) ;  /* 0xfffffff000e47947 */ /* 0x000fea000383ffff */
.L_x_238:
[----:B-1----:R1:W2:Y:S02]  /*fc90*/  SYNCS.PHASECHK.TRANS64.TRYWAIT P0, [R7+URZ], R4 ;  /* 0x00000004070075a7 */ /* 0x0022a4000800017f */
[----:B--2---:R-:W-:Y:S05]  /*fca0*/  @!P0 NANOSLEEP.SYNCS 0x989680 ;  /* 0x009896800000895d */ /* 0x004fea0003900000 */
[----:B------:R-:W2:Y:S02]  /*fcb0*/  @!P0 SYNCS.PHASECHK.TRANS64 P0, [R7+URZ], R4 ;  /* 0x00000004070085a7 */ /* 0x000ea4000800007f */
[----:B--2---:R-:W-:Y:S05]  /*fcc0*/  @!P0 BRA `(.L_x_238) ;  /* 0xfffffffc00f08947 */ /* 0x004fea000383ffff */
[----:B------:R-:W-:Y:S05]  /*fcd0*/  BRA `(.L_x_272) ;  /* 0xfffffff000f47947 */ /* 0x000fea000383ffff */
.L_x_239:
[----:B-1----:R1:W2:Y:S02]  /*fce0*/  SYNCS.PHASECHK.TRANS64.TRYWAIT P0, [R6+URZ], R5 ;  /* 0x00000005060075a7 */ /* 0x0022a4000800017f */
[----:B--2---:R-:W-:Y:S05]  /*fcf0*/  @!P0 NANOSLEEP.SYNCS 0x989680 ;  /* 0x009896800000895d */ /* 0x004fea0003900000 */
[----:B------:R-:W2:Y:S02]  /*fd00*/  @!P0 SYNCS.PHASECHK.TRANS64 P0, [R6+URZ], R5 ;  /* 0x00000005060085a7 */ /* 0x000ea4000800007f */
[----:B--2---:R-:W-:Y:S05]  /*fd10*/  @!P0 BRA `(.L_x_239) ;  /* 0xfffffffc00f08947 */ /* 0x004fea000383ffff */
[----:B------:R-:W-:Y:S05]  /*fd20*/  BRA `(.L_x_273) ;  /* 0xfffffff400047947 */ /* 0x000fea000383ffff */
.L_x_240:
[----:B-1----:R1:W2:Y:S02]  /*fd30*/  SYNCS.PHASECHK.TRANS64.TRYWAIT P0, [R7+URZ], R4 ;  /* 0x00000004070075a7 */ /* 0x0022a4000800017f */
[----:B--2---:R-:W-:Y:S05]  /*fd40*/  @!P0 NANOSLEEP.SYNCS 0x989680 ;  /* 0x009896800000895d */ /* 0x004fea0003900000 */
[----:B------:R-:W2:Y:S02]  /*fd50*/  @!P0 SYNCS.PHASECHK.TRANS64 P0, [R7+URZ], R4 ;  /* 0x00000004070085a7 */ /* 0x000ea4000800007f */
[----:B--2---:R-:W-:Y:S05]  /*fd60*/  @!P0 BRA `(.L_x_240) ;  /* 0xfffffffc00f08947 */ /* 0x004fea000383ffff */
[----:B------:R-:W-:Y:S05]  /*fd70*/  BRA `(.L_x_274) ;  /* 0xfffffff400147947 */ /* 0x000fea000383ffff */
.L_x_241:
[----:B--2---:R2:W3:Y:S02]  /*fd80*/  SYNCS.PHASECHK.TRANS64.TRYWAIT P0, [R6+URZ], R5 ;  /* 0x00000005060075a7 */ /* 0x0044e4000800017f */
[----:B---3--:R-:W-:Y:S05]  /*fd90*/  @!P0 NANOSLEEP.SYNCS 0x989680 ;  /* 0x009896800000895d */ /* 0x008fea0003900000 */
[----:B------:R-:W3:Y:S02]  /*fda0*/  @!P0 SYNCS.PHASECHK.TRANS64 P0, [R6+URZ], R5 ;  /* 0x00000005060085a7 */ /* 0x000ee4000800007f */
[----:B---3--:R-:W-:Y:S05]  /*fdb0*/  @!P0 BRA `(.L_x_241) ;  /* 0xfffffffc00f08947 */ /* 0x008fea000383ffff */
[----:B------:R-:W-:Y:S05]  /*fdc0*/  BRA `(.L_x_275) ;  /* 0xfffffff4001c7947 */ /* 0x000fea000383ffff */
.L_x_276:
[----:B------:R-:W-:-:S00]  /*fdd0*/  BRA `(.L_x_276) ;  /* 0xfffffffc00fc7947 */ /* 0x000fc0000383ffff */
[----:B------:R-:W-:-:S00]  /*fde0*/  NOP ;  /* 0x0000000000007918 */ /* 0x000fc00000000000 */
        /* <DEDUP_REMOVED lines=9> */
.L_x_277:


//--------------------- .nv.global.init           --------------------------
	.section	.nv.global.init,"aw",@progbits
.nv.global.init:
	.type		$str$24,@object
	.size		$str$24,($str$25 - $str$24)
$str$24:
        /*0000*/ 	.byte	0x28, 0x61, 0x64, 0x64, 0x72, 0x65, 0x73, 0x73, 0x20, 0x26, 0x20, 0x6d, 0x61, 0x73, 0x6b, 0x29
        /*0010*/ 	.byte	0x20, 0x3d, 0x3d, 0x20, 0x30, 0x00
	.type		$str$25,@object
	.size		$str$25,(__unnamed_1 - $str$25)
$str$25:
        /*0016*/ 	.byte	0x2f, 0x74, 0x6d, 0x70, 0x2f, 0x63, 0x75, 0x74, 0x6c, 0x61, 0x73, 0x73, 0x5f, 0x73, 0x77, 0x65
        /*0026*/ 	.byte	0x65, 0x70, 0x5f, 0x73, 0x72, 0x63, 0x2f, 0x69, 0x6e, 0x63, 0x6c, 0x75, 0x64, 0x65, 0x2f, 0x63
        /*0036*/ 	.byte	0x75, 0x74, 0x65, 0x2f, 0x70, 0x6f, 0x69, 0x6e, 0x74, 0x65, 0x72, 0x5f, 0x66, 0x6c, 0x61, 0x67
        /*0046*/ 	.byte	0x67, 0x65, 0x64, 0x2e, 0x68, 0x70, 0x70, 0x00
	.type		__unnamed_1,@object
	.size		__unnamed_1,(__unnamed_2 - __unnamed_1)
__unnamed_1:
        /* <DEDUP_REMOVED lines=28> */
        /*020e*/ 	.byte	0x3a, 0x43, 0x3c, 0x34, 0x30, 0x39, 0x36, 0x3e, 0x3e, 0x3e, 0x3e, 0x3e, 0x5d, 0x00
	.type		__unnamed_2,@object
	.size		__unnamed_2,(.L_1 - __unnamed_2)
__unnamed_2:
        /* <DEDUP_REMOVED lines=29> */
.L_1:


//--------------------- .nv.shared._ZN7cutlass13device_kernelINS_4gemm6kernel13GemmUniversalIN4cute5tupleIJiiiiEEENS1_10collective13CollectiveMmaINS1_37MainloopSm90TmaGmmaWarpSpecializedFP8ILi8ENS5_IJNS4_1CILi2EEENSA_ILi1EEESC_EEENS1_35KernelTmaWarpSpecializedCooperativeEEENS5_IJNSA_ILi256EEENSA_ILi128EEENSA_ILi64EEEEEENS_12float_e4m3_tENS5_IJlSC_lEEESK_SL_NS4_8TiledMMAINS4_8MMA_AtomIJNS4_4SM904GMMA31MMA_64x128x32_F32E4M3E4M3_SS_TNILNSP_7ScaleInE1ELSR_1EEEEEENS4_6LayoutISD_NS5_IJSC_NSA_ILi0EEESV_EEEEENS5_IJNS4_10UnderscoreESY_SY_EEEEENS4_13SM90_TMA_LOADENS4_14ComposedLayoutINS4_7SwizzleILi2ELi4ELi3EEENS4_18smem_ptr_flag_bitsILi8EEENSU_INS5_IJNSA_ILi8EEESI_EEENS5_IJSI_SC_EEEEEEEvNS4_8identityENS4_23SM90_TMA_LOAD_MULTICASTES1B_vS1C_EENS_8epilogue10collective18CollectiveEpilogueINS1F_22Sm90TmaWarpSpecializedILi4ELi2ELi16ELb0ELb0EEEJSJ_NS5_IJSH_NSA_ILi32EEEEEESK_SL_SK_SL_NS1F_6fusion15FusionCallbacksIS1J_NS1M_17LinCombPerRowBiasISK_fSK_SK_fLi16ELNS_15FloatRoundStyleE2EEESJ_S1L_JEEES11_NS12_INS13_ILi1ELi4ELi3EEES16_NSU_INS5_IJS17_S1K_EEENS5_IJS1K_SC_EEEEEEENS4_39AutoVectorizingCopyWithAssumedAlignmentILi128EEENS4_14SM90_TMA_STOREES1W_S1Y_NS4_9Copy_AtomIJNS4_17SM90_U32x4_STSM_NENS_6half_tEEEEvEEEvvEEEEvNT_6ParamsE --------------------------
	.section	.nv.shared._ZN7cutlass13device_kernelINS_4gemm6kernel13GemmUniversalIN4cute5tupleIJiiiiEEENS1_10collective13CollectiveMmaINS1_37MainloopSm90TmaGmmaWarpSpecializedFP8ILi8ENS5_IJNS4_1CILi2EEENSA_ILi1EEESC_EEENS1_35KernelTmaWarpSpecializedCooperativeEEENS5_IJNSA_ILi256EEENSA_ILi128EEENSA_ILi64EEEEEENS_12float_e4m3_tENS5_IJlSC_lEEESK_SL_NS4_8TiledMMAINS4_8MMA_AtomIJNS4_4SM904GMMA31MMA_64x128x32_F32E4M3E4M3_SS_TNILNSP_7ScaleInE1ELSR_1EEEEEENS4_6LayoutISD_NS5_IJSC_NSA_ILi0EEESV_EEEEENS5_IJNS4_10UnderscoreESY_SY_EEEEENS4_13SM90_TMA_LOADENS4_14ComposedLayoutINS4_7SwizzleILi2ELi4ELi3EEENS4_18smem_ptr_flag_bitsILi8EEENSU_INS5_IJNSA_ILi8EEESI_EEENS5_IJSI_SC_EEEEEEEvNS4_8identityENS4_23SM90_TMA_LOAD_MULTICASTES1B_vS1C_EENS_8epilogue10collective18CollectiveEpilogueINS1F_22Sm90TmaWarpSpecializedILi4ELi2ELi16ELb0ELb0EEEJSJ_NS5_IJSH_NSA_ILi32EEEEEESK_SL_SK_SL_NS1F_6fusion15FusionCallbacksIS1J_NS1M_17LinCombPerRowBiasISK_fSK_SK_fLi16ELNS_15FloatRoundStyleE2EEESJ_S1L_JEEES11_NS12_INS13_ILi1ELi4ELi3EEES16_NSU_INS5_IJS17_S1K_EEENS5_IJS1K_SC_EEEEEEENS4_39AutoVectorizingCopyWithAssumedAlignmentILi128EEENS4_14SM90_TMA_STOREES1W_S1Y_NS4_9Copy_AtomIJNS4_17SM90_U32x4_STSM_NENS_6half_tEEEEvEEEvvEEEEvNT_6ParamsE,"aw",@nobits
	.sectionflags	@""
	.align	16
	.zero		1024


//--------------------- .nv.shared.reserved.0     --------------------------
	.section	.nv.shared.reserved.0,"aw",@nobits
	.weak		__nv_reservedSMEM_offset_0_alias
	.size		__nv_reservedSMEM_offset_0_alias, 0, 0
	.other		__nv_reservedSMEM_offset_0_alias,@"STO_CUDA_RESERVED_SHARED STV_DEFAULT"
__nv_reservedSMEM_offset_0_alias:
	.zero		0


//--------------------- .nv.global                --------------------------
	.section	.nv.global,"aw",@nobits
.nv.global:
	.type		_ZN39_INTERNAL_b482b3d6_4_k_cu_896ab9a8_35444cute1_E,@object
	.size		_ZN39_INTERNAL_b482b3d6_4_k_cu_896ab9a8_35444cute1_E,(_ZN39_INTERNAL_b482b3d6_4_k_cu_896ab9a8_35444cuda3std3__45__cpo6cbeginE - _ZN39_INTERNAL_b482b3d6_4_k_cu_896ab9a8_35444cute1_E)
_ZN39_INTERNAL_b482b3d6_4_k_cu_896ab9a8_35444cute1_E:
	.zero		1
	.type		_ZN39_INTERNAL_b482b3d6_4_k_cu_896ab9a8_35444cuda3std3__45__cpo6cbeginE,@object
	.size		_ZN39_INTERNAL_b482b3d6_4_k_cu_896ab9a8_35444cuda3std3__45__cpo6cbeginE,(_ZN39_INTERNAL_b482b3d6_4_k_cu_896ab9a8_35444cuda3std3__48in_placeE - _ZN39_INTERNAL_b482b3d6_4_k_cu_896ab9a8_35444cuda3std3__45__cpo6cbeginE)
_ZN39_INTERNAL_b482b3d6_4_k_cu_896ab9a8_35444cuda3std3__45__cpo6cbeginE:
	.zero		1
	.type		_ZN39_INTERNAL_b482b3d6_4_k_cu_896ab9a8_35444cuda3std3__48in_placeE,@object
	.size		_ZN39_INTERNAL_b482b3d6_4_k_cu_896ab9a8_35444cuda3std3__48in_placeE,(_ZN39_INTERNAL_b482b3d6_4_k_cu_896ab9a8_35444cuda3std6ranges3__45__cpo9iter_moveE - _ZN39_INTERNAL_b482b3d6_4_k_cu_896ab9a8_35444cuda3std3__48in_placeE)
_ZN39_INTERNAL_b482b3d6_4_k_cu_896ab9a8_35444cuda3std3__48in_placeE:
	.zero		1
	.type		_ZN39_INTERNAL_b482b3d6_4_k_cu_896ab9a8_35444cuda3std6ranges3__45__cpo9iter_moveE,@object
	.size		_ZN39_INTERNAL_b482b3d6_4_k_cu_896ab9a8_35444cuda3std6ranges3__45__cpo9iter_moveE,(_ZN39_INTERNAL_b482b3d6_4_k_cu_896ab9a8_35444cuda3std3__45__cpo5beginE - _ZN39_INTERNAL_b482b3d6_4_k_cu_896ab9a8_35444cuda3std6ranges3__45__cpo9iter_moveE)
_ZN39_INTERNAL_b482b3d6_4_k_cu_896ab9a8_35444cuda3std6ranges3__45__cpo9iter_moveE:
	.zero		1
	.type		_ZN39_INTERNAL_b482b3d6_4_k_cu_896ab9a8_35444cuda3std3__45__cpo5beginE,@object
	.size		_ZN39_INTERNAL_b482b3d6_4_k_cu_896ab9a8_35444cuda3std3__45__cpo5beginE,(_ZN39_INTERNAL_b482b3d6_4_k_cu_896ab9a8_35444cuda3std3__441_GLOBAL__N__b482b3d6_4_k_cu_896ab9a8_35446ignoreE - _ZN39_INTERNAL_b482b3d6_4_k_cu_896ab9a8_35444cuda3std3__45__cpo5beginE)
_ZN39_INTERNAL_b482b3d6_4_k_cu_896ab9a8_35444cuda3std3__45__cpo5beginE:
	.zero		1
	.type		_ZN39_INTERNAL_b482b3d6_4_k_cu_896ab9a8_35444cuda3std3__441_GLOBAL__N__b482b3d6_4_k_cu_896ab9a8_35446ignoreE,@object
	.size		_ZN39_INTERNAL_b482b3d6_4_k_cu_896ab9a8_35444cuda3std3__441_GLOBAL__N__b482b3d6_4_k_cu_896ab9a8_35446ignoreE,(_ZN39_INTERNAL_b482b3d6_4_k_cu_896ab9a8_35444cute7productE - _ZN39_INTERNAL_b482b3d6_4_k_cu_896ab9a8_35444cuda3std3__441_GLOBAL__N__b482b3d6_4_k_cu_896ab9a8_35446ignoreE)
_ZN39_INTERNAL_b482b3d6_4_k_cu_896ab9a8_35444cuda3std3__441_GLOBAL__N__b482b3d6_4_k_cu_896ab9a8_35446ignoreE:
	.zero		1
	.type		_ZN39_INTERNAL_b482b3d6_4_k_cu_896ab9a8_35444cute7productE,@object
	.size		_ZN39_INTERNAL_b482b3d6_4_k_cu_896ab9a8_35444cute7productE,(_ZN39_INTERNAL_b482b3d6_4_k_cu_896ab9a8_35444cuda3std3__45__cpo3endE - _ZN39_INTERNAL_b482b3d6_4_k_cu_896ab9a8_35444cute7productE)
_ZN39_INTERNAL_b482b3d6_4_k_cu_896ab9a8_35444cute7productE:
	.zero		1
	.type		_ZN39_INTERNAL_b482b3d6_4_k_cu_896ab9a8_35444cuda3std3__45__cpo3endE,@object
	.size		_ZN39_INTERNAL_b482b3d6_4_k_cu_896ab9a8_35444cuda3std3__45__cpo3endE,(_ZN39_INTERNAL_b482b3d6_4_k_cu_896ab9a8_35444cuda3std3__419piecewise_constructE - _ZN39_INTERNAL_b482b3d6_4_k_cu_896ab9a8_35444cuda3std3__45__cpo3endE)
_ZN39_INTERNAL_b482b3d6_4_k_cu_896ab9a8_35444cuda3std3__45__cpo3endE:
	.zero		1
	.type		_ZN39_INTERNAL_b482b3d6_4_k_cu_896ab9a8_35444cuda3std3__419piecewise_constructE,@object
	.size		_ZN39_INTERNAL_b482b3d6_4_k_cu_896ab9a8_35444cuda3std3__419piecewise_constructE,(_ZN39_INTERNAL_b482b3d6_4_k_cu_896ab9a8_35444cuda3std3__45__cpo4cendE - _ZN39_INTERNAL_b482b3d6_4_k_cu_896ab9a8_35444cuda3std3__419piecewise_constructE)
_ZN39_INTERNAL_b482b3d6_4_k_cu_896ab9a8_35444cuda3std3__419piecewise_constructE:
	.zero		1
	.type		_ZN39_INTERNAL_b482b3d6_4_k_cu_896ab9a8_35444cuda3std3__45__cpo4cendE,@object
	.size		_ZN39_INTERNAL_b482b3d6_4_k_cu_896ab9a8_35444cuda3std3__45__cpo4cendE,(_ZN39_INTERNAL_b482b3d6_4_k_cu_896ab9a8_35444cuda3std6ranges3__45__cpo4swapE - _ZN39_INTERNAL_b482b3d6_4_k_cu_896ab9a8_35444cuda3std3__45__cpo4cendE)
_ZN39_INTERNAL_b482b3d6_4_k_cu_896ab9a8_35444cuda3std3__45__cpo4cendE:
	.zero		1
	.type		_ZN39_INTERNAL_b482b3d6_4_k_cu_896ab9a8_35444cuda3std6ranges3__45__cpo4swapE,@object
	.size		_ZN39_INTERNAL_b482b3d6_4_k_cu_896ab9a8_35444cuda3std6ranges3__45__cpo4swapE,(.L_9 - _ZN39_INTERNAL_b482b3d6_4_k_cu_896ab9a8_35444cuda3std6ranges3__45__cpo4swapE)
_ZN39_INTERNAL_b482b3d6_4_k_cu_896ab9a8_35444cuda3std6ranges3__45__cpo4swapE:
	.zero		1
.L_9:


//--------------------- .nv.constant0._ZN7cutlass13device_kernelINS_4gemm6kernel13GemmUniversalIN4cute5tupleIJiiiiEEENS1_10collective13CollectiveMmaINS1_37MainloopSm90TmaGmmaWarpSpecializedFP8ILi8ENS5_IJNS4_1CILi2EEENSA_ILi1EEESC_EEENS1_35KernelTmaWarpSpecializedCooperativeEEENS5_IJNSA_ILi256EEENSA_ILi128EEENSA_ILi64EEEEEENS_12float_e4m3_tENS5_IJlSC_lEEESK_SL_NS4_8TiledMMAINS4_8MMA_AtomIJNS4_4SM904GMMA31MMA_64x128x32_F32E4M3E4M3_SS_TNILNSP_7ScaleInE1ELSR_1EEEEEENS4_6LayoutISD_NS5_IJSC_NSA_ILi0EEESV_EEEEENS5_IJNS4_10UnderscoreESY_SY_EEEEENS4_13SM90_TMA_LOADENS4_14ComposedLayoutINS4_7SwizzleILi2ELi4ELi3EEENS4_18smem_ptr_flag_bitsILi8EEENSU_INS5_IJNSA_ILi8EEESI_EEENS5_IJSI_SC_EEEEEEEvNS4_8identityENS4_23SM90_TMA_LOAD_MULTICASTES1B_vS1C_EENS_8epilogue10collective18CollectiveEpilogueINS1F_22Sm90TmaWarpSpecializedILi4ELi2ELi16ELb0ELb0EEEJSJ_NS5_IJSH_NSA_ILi32EEEEEESK_SL_SK_SL_NS1F_6fusion15FusionCallbacksIS1J_NS1M_17LinCombPerRowBiasISK_fSK_SK_fLi16ELNS_15FloatRoundStyleE2EEESJ_S1L_JEEES11_NS12_INS13_ILi1ELi4ELi3EEES16_NSU_INS5_IJS17_S1K_EEENS5_IJS1K_SC_EEEEEEENS4_39AutoVectorizingCopyWithAssumedAlignmentILi128EEENS4_14SM90_TMA_STOREES1W_S1Y_NS4_9Copy_AtomIJNS4_17SM90_U32x4_STSM_NENS_6half_tEEEEvEEEvvEEEEvNT_6ParamsE --------------------------
	.section	.nv.constant0._ZN7cutlass13device_kernelINS_4gemm6kernel13GemmUniversalIN4cute5tupleIJiiiiEEENS1_10collective13CollectiveMmaINS1_37MainloopSm90TmaGmmaWarpSpecializedFP8ILi8ENS5_IJNS4_1CILi2EEENSA_ILi1EEESC_EEENS1_35KernelTmaWarpSpecializedCooperativeEEENS5_IJNSA_ILi256EEENSA_ILi128EEENSA_ILi64EEEEEENS_12float_e4m3_tENS5_IJlSC_lEEESK_SL_NS4_8TiledMMAINS4_8MMA_AtomIJNS4_4SM904GMMA31MMA_64x128x32_F32E4M3E4M3_SS_TNILNSP_7ScaleInE1ELSR_1EEEEEENS4_6LayoutISD_NS5_IJSC_NSA_ILi0EEESV_EEEEENS5_IJNS4_10UnderscoreESY_SY_EEEEENS4_13SM90_TMA_LOADENS4_14ComposedLayoutINS4_7SwizzleILi2ELi4ELi3EEENS4_18smem_ptr_flag_bitsILi8EEENSU_INS5_IJNSA_ILi8EEESI_EEENS5_IJSI_SC_EEEEEEEvNS4_8identityENS4_23SM90_TMA_LOAD_MULTICASTES1B_vS1C_EENS_8epilogue10collective18CollectiveEpilogueINS1F_22Sm90TmaWarpSpecializedILi4ELi2ELi16ELb0ELb0EEEJSJ_NS5_IJSH_NSA_ILi32EEEEEESK_SL_SK_SL_NS1F_6fusion15FusionCallbacksIS1J_NS1M_17LinCombPerRowBiasISK_fSK_SK_fLi16ELNS_15FloatRoundStyleE2EEESJ_S1L_JEEES11_NS12_INS13_ILi1ELi4ELi3EEES16_NSU_INS5_IJS17_S1K_EEENS5_IJS1K_SC_EEEEEEENS4_39AutoVectorizingCopyWithAssumedAlignmentILi128EEENS4_14SM90_TMA_STOREES1W_S1Y_NS4_9Copy_AtomIJNS4_17SM90_U32x4_STSM_NENS_6half_tEEEEvEEEvvEEEEvNT_6ParamsE,"a",@progbits
	.sectionflags	@""
	.align	4
.nv.constant0._ZN7cutlass13device_kernelINS_4gemm6kernel13GemmUniversalIN4cute5tupleIJiiiiEEENS1_10collective13CollectiveMmaINS1_37MainloopSm90TmaGmmaWarpSpecializedFP8ILi8ENS5_IJNS4_1CILi2EEENSA_ILi1EEESC_EEENS1_35KernelTmaWarpSpecializedCooperativeEEENS5_IJNSA_ILi256EEENSA_ILi128EEENSA_ILi64EEEEEENS_12float_e4m3_tENS5_IJlSC_lEEESK_SL_NS4_8TiledMMAINS4_8MMA_AtomIJNS4_4SM904GMMA31MMA_64x128x32_F32E4M3E4M3_SS_TNILNSP_7ScaleInE1ELSR_1EEEEEENS4_6LayoutISD_NS5_IJSC_NSA_ILi0EEESV_EEEEENS5_IJNS4_10UnderscoreESY_SY_EEEEENS4_13SM90_TMA_LOADENS4_14ComposedLayoutINS4_7SwizzleILi2ELi4ELi3EEENS4_18smem_ptr_flag_bitsILi8EEENSU_INS5_IJNSA_ILi8EEESI_EEENS5_IJSI_SC_EEEEEEEvNS4_8identityENS4_23SM90_TMA_LOAD_MULTICASTES1B_vS1C_EENS_8epilogue10collective18CollectiveEpilogueINS1F_22Sm90TmaWarpSpecializedILi4ELi2ELi16ELb0ELb0EEEJSJ_NS5_IJSH_NSA_ILi32EEEEEESK_SL_SK_SL_NS1F_6fusion15FusionCallbacksIS1J_NS1M_17LinCombPerRowBiasISK_fSK_SK_fLi16ELNS_15FloatRoundStyleE2EEESJ_S1L_JEEES11_NS12_INS13_ILi1ELi4ELi3EEES16_NSU_INS5_IJS17_S1K_EEENS5_IJS1K_SC_EEEEEEENS4_39AutoVectorizingCopyWithAssumedAlignmentILi128EEENS4_14SM90_TMA_STOREES1W_S1Y_NS4_9Copy_AtomIJNS4_17SM90_U32x4_STSM_NENS_6half_tEEEEvEEEvvEEEEvNT_6ParamsE:
	.zero		2432


//--------------------- SYMBOLS --------------------------

	.type		.nv.reservedSmem.offset0,@object
	.size		.nv.reservedSmem.offset0,0x4
	.type		__assertfail,@function
